//
// Generated by NVIDIA NVVM Compiler
//
// Compiler Build ID: CL-36424714
// Cuda compilation tools, release 13.0, V13.0.88
// Based on NVVM 20.0.0
//

.version 9.0
.target sm_100
.address_size 64

	// .globl	_ZN3cub18CUB_300001_SM_10006detail11EmptyKernelIvEEvv
// _ZZN3cub18CUB_300001_SM_10006detail6reduce28DeviceReduceSingleTileKernelINS2_10policy_hubIfjN4cuda3__47maximumIfEEE10Policy1000EN6thrust24THRUST_300001_SM_1000_NS6detail15normal_iteratorINSC_10device_ptrIfEEEEPdjS8_df14absolute_valueEEvT0_T1_T2_T3_T4_T6_E12temp_storage has been demoted
// _ZZN3cub18CUB_300001_SM_10006detail6reduce18DeviceReduceKernelINS2_10policy_hubIfjN4cuda3__47maximumIfEEE10Policy1000EN6thrust24THRUST_300001_SM_1000_NS6detail15normal_iteratorINSC_10device_ptrIfEEEEjS8_f14absolute_valueEEvT0_PT3_T1_NS0_13GridEvenShareISM_EET2_T4_E12temp_storage has been demoted
// _ZZN3cub18CUB_300001_SM_10006detail6reduce28DeviceReduceSingleTileKernelINS2_10policy_hubIfjN4cuda3__47maximumIfEEE10Policy1000EPfPdiS8_dfNS5_3std3__410__identityEEEvT0_T1_T2_T3_T4_T6_E12temp_storage has been demoted
// _ZZN3cub18CUB_300001_SM_10006detail6reduce28DeviceReduceSingleTileKernelINS2_10policy_hubIfyN4cuda3__47maximumIfEEE10Policy1000EN6thrust24THRUST_300001_SM_1000_NS6detail15normal_iteratorINSC_10device_ptrIfEEEEPdyS8_df14absolute_valueEEvT0_T1_T2_T3_T4_T6_E12temp_storage has been demoted
// _ZZN3cub18CUB_300001_SM_10006detail6reduce18DeviceReduceKernelINS2_10policy_hubIfyN4cuda3__47maximumIfEEE10Policy1000EN6thrust24THRUST_300001_SM_1000_NS6detail15normal_iteratorINSC_10device_ptrIfEEEEyS8_f14absolute_valueEEvT0_PT3_T1_NS0_13GridEvenShareISM_EET2_T4_E12temp_storage has been demoted
// _ZZN3cub18CUB_300001_SM_10006detail6reduce28DeviceReduceSingleTileKernelINS2_10policy_hubIfyN4cuda3__47maximumIfEEE10Policy1000EPfPdiS8_dfNS5_3std3__410__identityEEEvT0_T1_T2_T3_T4_T6_E12temp_storage has been demoted
// _ZZN3cub18CUB_300001_SM_10006detail9transform23transform_kernel_ublkcpINS2_19async_copy_policy_tILi128EEEiN4cuda3std3__45minusIfEEN6thrust24THRUST_300001_SM_1000_NS6detail15normal_iteratorINSC_10device_ptrIfEEEEJffEEEvT0_iT1_T2_DpNS2_16aligned_base_ptrIT3_EEE3bar has been demoted
// _ZZN3cub18CUB_300001_SM_10006detail9transform23transform_kernel_ublkcpINS2_19async_copy_policy_tILi128EEElN4cuda3std3__45minusIfEEN6thrust24THRUST_300001_SM_1000_NS6detail15normal_iteratorINSC_10device_ptrIfEEEEJffEEEvT0_iT1_T2_DpNS2_16aligned_base_ptrIT3_EEE3bar has been demoted
.global .align 1 .b8 _ZN34_INTERNAL_fb302b70_4_k_cu_214087b34cuda3std3__45__cpo5beginE[1];
.global .align 1 .b8 _ZN34_INTERNAL_fb302b70_4_k_cu_214087b34cuda3std3__45__cpo3endE[1];
.global .align 1 .b8 _ZN34_INTERNAL_fb302b70_4_k_cu_214087b34cuda3std3__45__cpo6cbeginE[1];
.global .align 1 .b8 _ZN34_INTERNAL_fb302b70_4_k_cu_214087b34cuda3std3__45__cpo4cendE[1];
.global .align 1 .b8 _ZN34_INTERNAL_fb302b70_4_k_cu_214087b34cuda3std3__45__cpo6rbeginE[1];
.global .align 1 .b8 _ZN34_INTERNAL_fb302b70_4_k_cu_214087b34cuda3std3__45__cpo4rendE[1];
.global .align 1 .b8 _ZN34_INTERNAL_fb302b70_4_k_cu_214087b34cuda3std3__45__cpo7crbeginE[1];
.global .align 1 .b8 _ZN34_INTERNAL_fb302b70_4_k_cu_214087b34cuda3std3__45__cpo5crendE[1];
.global .align 1 .b8 _ZN34_INTERNAL_fb302b70_4_k_cu_214087b34cuda3std3__436_GLOBAL__N__fb302b70_4_k_cu_214087b36ignoreE[1];
.global .align 1 .b8 _ZN34_INTERNAL_fb302b70_4_k_cu_214087b34cuda3std3__419piecewise_constructE[1];
.global .align 1 .b8 _ZN34_INTERNAL_fb302b70_4_k_cu_214087b34cuda3std3__48in_placeE[1];
.global .align 1 .b8 _ZN34_INTERNAL_fb302b70_4_k_cu_214087b34cuda3std3__420unreachable_sentinelE[1];
.global .align 1 .b8 _ZN34_INTERNAL_fb302b70_4_k_cu_214087b34cuda3std3__47nulloptE[1];
.global .align 1 .b8 _ZN34_INTERNAL_fb302b70_4_k_cu_214087b34cuda3std3__48unexpectE[1];
.global .align 1 .b8 _ZN34_INTERNAL_fb302b70_4_k_cu_214087b34cuda3std6ranges3__45__cpo4swapE[1];
.global .align 1 .b8 _ZN34_INTERNAL_fb302b70_4_k_cu_214087b34cuda3std6ranges3__45__cpo9iter_moveE[1];
.global .align 1 .b8 _ZN34_INTERNAL_fb302b70_4_k_cu_214087b34cuda3std6ranges3__45__cpo5beginE[1];
.global .align 1 .b8 _ZN34_INTERNAL_fb302b70_4_k_cu_214087b34cuda3std6ranges3__45__cpo3endE[1];
.global .align 1 .b8 _ZN34_INTERNAL_fb302b70_4_k_cu_214087b34cuda3std6ranges3__45__cpo6cbeginE[1];
.global .align 1 .b8 _ZN34_INTERNAL_fb302b70_4_k_cu_214087b34cuda3std6ranges3__45__cpo4cendE[1];
.global .align 1 .b8 _ZN34_INTERNAL_fb302b70_4_k_cu_214087b34cuda3std6ranges3__45__cpo7advanceE[1];
.global .align 1 .b8 _ZN34_INTERNAL_fb302b70_4_k_cu_214087b34cuda3std6ranges3__45__cpo9iter_swapE[1];
.global .align 1 .b8 _ZN34_INTERNAL_fb302b70_4_k_cu_214087b34cuda3std6ranges3__45__cpo4nextE[1];
.global .align 1 .b8 _ZN34_INTERNAL_fb302b70_4_k_cu_214087b34cuda3std6ranges3__45__cpo4prevE[1];
.global .align 1 .b8 _ZN34_INTERNAL_fb302b70_4_k_cu_214087b34cuda3std6ranges3__45__cpo4dataE[1];
.global .align 1 .b8 _ZN34_INTERNAL_fb302b70_4_k_cu_214087b34cuda3std6ranges3__45__cpo5cdataE[1];
.global .align 1 .b8 _ZN34_INTERNAL_fb302b70_4_k_cu_214087b34cuda3std6ranges3__45__cpo4sizeE[1];
.global .align 1 .b8 _ZN34_INTERNAL_fb302b70_4_k_cu_214087b34cuda3std6ranges3__45__cpo5ssizeE[1];
.global .align 1 .b8 _ZN34_INTERNAL_fb302b70_4_k_cu_214087b34cuda3std6ranges3__45__cpo8distanceE[1];
.global .align 1 .b8 _ZN34_INTERNAL_fb302b70_4_k_cu_214087b36thrust24THRUST_300001_SM_1000_NS8cuda_cub3parE[1];
.global .align 1 .b8 _ZN34_INTERNAL_fb302b70_4_k_cu_214087b36thrust24THRUST_300001_SM_1000_NS8cuda_cub10par_nosyncE[1];
.global .align 1 .b8 _ZN34_INTERNAL_fb302b70_4_k_cu_214087b36thrust24THRUST_300001_SM_1000_NS6system6detail10sequential3seqE[1];
.global .align 1 .b8 _ZN34_INTERNAL_fb302b70_4_k_cu_214087b36thrust24THRUST_300001_SM_1000_NS12placeholders2_1E[1];
.global .align 1 .b8 _ZN34_INTERNAL_fb302b70_4_k_cu_214087b36thrust24THRUST_300001_SM_1000_NS12placeholders2_2E[1];
.global .align 1 .b8 _ZN34_INTERNAL_fb302b70_4_k_cu_214087b36thrust24THRUST_300001_SM_1000_NS12placeholders2_3E[1];
.global .align 1 .b8 _ZN34_INTERNAL_fb302b70_4_k_cu_214087b36thrust24THRUST_300001_SM_1000_NS12placeholders2_4E[1];
.global .align 1 .b8 _ZN34_INTERNAL_fb302b70_4_k_cu_214087b36thrust24THRUST_300001_SM_1000_NS12placeholders2_5E[1];
.global .align 1 .b8 _ZN34_INTERNAL_fb302b70_4_k_cu_214087b36thrust24THRUST_300001_SM_1000_NS12placeholders2_6E[1];
.global .align 1 .b8 _ZN34_INTERNAL_fb302b70_4_k_cu_214087b36thrust24THRUST_300001_SM_1000_NS12placeholders2_7E[1];
.global .align 1 .b8 _ZN34_INTERNAL_fb302b70_4_k_cu_214087b36thrust24THRUST_300001_SM_1000_NS12placeholders2_8E[1];
.global .align 1 .b8 _ZN34_INTERNAL_fb302b70_4_k_cu_214087b36thrust24THRUST_300001_SM_1000_NS12placeholders2_9E[1];
.global .align 1 .b8 _ZN34_INTERNAL_fb302b70_4_k_cu_214087b36thrust24THRUST_300001_SM_1000_NS12placeholders3_10E[1];
.global .align 1 .b8 _ZN34_INTERNAL_fb302b70_4_k_cu_214087b36thrust24THRUST_300001_SM_1000_NS3seqE[1];
.extern .shared .align 128 .b8 _ZN3cub18CUB_300001_SM_10006detail9transform4smemE[];

.visible .entry _ZN3cub18CUB_300001_SM_10006detail11EmptyKernelIvEEvv()
{


	ret;

}
	// .globl	_ZN3cub18CUB_300001_SM_10006detail9transform16transform_kernelINS2_10policy_hubILb0EN4cuda3std3__45tupleIJN6thrust24THRUST_300001_SM_1000_NS6detail15normal_iteratorINSA_10device_ptrIfEEEESF_EEEE10policy1000EiNS7_5minusIfEESF_JPfSL_EEEvT0_iT1_T2_DpNS2_10kernel_argIT3_EE
.visible .entry _ZN3cub18CUB_300001_SM_10006detail9transform16transform_kernelINS2_10policy_hubILb0EN4cuda3std3__45tupleIJN6thrust24THRUST_300001_SM_1000_NS6detail15normal_iteratorINSA_10device_ptrIfEEEESF_EEEE10policy1000EiNS7_5minusIfEESF_JPfSL_EEEvT0_iT1_T2_DpNS2_10kernel_argIT3_EE(
	.param .u32 _ZN3cub18CUB_300001_SM_10006detail9transform16transform_kernelINS2_10policy_hubILb0EN4cuda3std3__45tupleIJN6thrust24THRUST_300001_SM_1000_NS6detail15normal_iteratorINSA_10device_ptrIfEEEESF_EEEE10policy1000EiNS7_5minusIfEESF_JPfSL_EEEvT0_iT1_T2_DpNS2_10kernel_argIT3_EE_param_0,
	.param .u32 _ZN3cub18CUB_300001_SM_10006detail9transform16transform_kernelINS2_10policy_hubILb0EN4cuda3std3__45tupleIJN6thrust24THRUST_300001_SM_1000_NS6detail15normal_iteratorINSA_10device_ptrIfEEEESF_EEEE10policy1000EiNS7_5minusIfEESF_JPfSL_EEEvT0_iT1_T2_DpNS2_10kernel_argIT3_EE_param_1,
	.param .align 1 .b8 _ZN3cub18CUB_300001_SM_10006detail9transform16transform_kernelINS2_10policy_hubILb0EN4cuda3std3__45tupleIJN6thrust24THRUST_300001_SM_1000_NS6detail15normal_iteratorINSA_10device_ptrIfEEEESF_EEEE10policy1000EiNS7_5minusIfEESF_JPfSL_EEEvT0_iT1_T2_DpNS2_10kernel_argIT3_EE_param_2[1],
	.param .align 8 .b8 _ZN3cub18CUB_300001_SM_10006detail9transform16transform_kernelINS2_10policy_hubILb0EN4cuda3std3__45tupleIJN6thrust24THRUST_300001_SM_1000_NS6detail15normal_iteratorINSA_10device_ptrIfEEEESF_EEEE10policy1000EiNS7_5minusIfEESF_JPfSL_EEEvT0_iT1_T2_DpNS2_10kernel_argIT3_EE_param_3[8],
	.param .align 8 .b8 _ZN3cub18CUB_300001_SM_10006detail9transform16transform_kernelINS2_10policy_hubILb0EN4cuda3std3__45tupleIJN6thrust24THRUST_300001_SM_1000_NS6detail15normal_iteratorINSA_10device_ptrIfEEEESF_EEEE10policy1000EiNS7_5minusIfEESF_JPfSL_EEEvT0_iT1_T2_DpNS2_10kernel_argIT3_EE_param_4[16],
	.param .align 8 .b8 _ZN3cub18CUB_300001_SM_10006detail9transform16transform_kernelINS2_10policy_hubILb0EN4cuda3std3__45tupleIJN6thrust24THRUST_300001_SM_1000_NS6detail15normal_iteratorINSA_10device_ptrIfEEEESF_EEEE10policy1000EiNS7_5minusIfEESF_JPfSL_EEEvT0_iT1_T2_DpNS2_10kernel_argIT3_EE_param_5[16]
)
.maxntid 128
{
	.reg .pred 	%p<28>;
	.reg .b32 	%r<188>;
	.reg .b32 	%f<7>;
	.reg .b64 	%rd<143>;
	// demoted variable
	.shared .align 8 .u64 _ZZN3cub18CUB_300001_SM_10006detail9transform23transform_kernel_ublkcpINS2_19async_copy_policy_tILi128EEEiN4cuda3std3__45minusIfEEN6thrust24THRUST_300001_SM_1000_NS6detail15normal_iteratorINSC_10device_ptrIfEEEEJffEEEvT0_iT1_T2_DpNS2_16aligned_base_ptrIT3_EEE3bar;
	ld.param.u64 	%rd66, [_ZN3cub18CUB_300001_SM_10006detail9transform16transform_kernelINS2_10policy_hubILb0EN4cuda3std3__45tupleIJN6thrust24THRUST_300001_SM_1000_NS6detail15normal_iteratorINSA_10device_ptrIfEEEESF_EEEE10policy1000EiNS7_5minusIfEESF_JPfSL_EEEvT0_iT1_T2_DpNS2_10kernel_argIT3_EE_param_5];
	ld.param.u64 	%rd64, [_ZN3cub18CUB_300001_SM_10006detail9transform16transform_kernelINS2_10policy_hubILb0EN4cuda3std3__45tupleIJN6thrust24THRUST_300001_SM_1000_NS6detail15normal_iteratorINSA_10device_ptrIfEEEESF_EEEE10policy1000EiNS7_5minusIfEESF_JPfSL_EEEvT0_iT1_T2_DpNS2_10kernel_argIT3_EE_param_4];
	ld.param.u32 	%r71, [_ZN3cub18CUB_300001_SM_10006detail9transform16transform_kernelINS2_10policy_hubILb0EN4cuda3std3__45tupleIJN6thrust24THRUST_300001_SM_1000_NS6detail15normal_iteratorINSA_10device_ptrIfEEEESF_EEEE10policy1000EiNS7_5minusIfEESF_JPfSL_EEEvT0_iT1_T2_DpNS2_10kernel_argIT3_EE_param_0];
	ld.param.u64 	%rd67, [_ZN3cub18CUB_300001_SM_10006detail9transform16transform_kernelINS2_10policy_hubILb0EN4cuda3std3__45tupleIJN6thrust24THRUST_300001_SM_1000_NS6detail15normal_iteratorINSA_10device_ptrIfEEEESF_EEEE10policy1000EiNS7_5minusIfEESF_JPfSL_EEEvT0_iT1_T2_DpNS2_10kernel_argIT3_EE_param_5+8];
	ld.param.u64 	%rd65, [_ZN3cub18CUB_300001_SM_10006detail9transform16transform_kernelINS2_10policy_hubILb0EN4cuda3std3__45tupleIJN6thrust24THRUST_300001_SM_1000_NS6detail15normal_iteratorINSA_10device_ptrIfEEEESF_EEEE10policy1000EiNS7_5minusIfEESF_JPfSL_EEEvT0_iT1_T2_DpNS2_10kernel_argIT3_EE_param_4+8];
	ld.param.u64 	%rd68, [_ZN3cub18CUB_300001_SM_10006detail9transform16transform_kernelINS2_10policy_hubILb0EN4cuda3std3__45tupleIJN6thrust24THRUST_300001_SM_1000_NS6detail15normal_iteratorINSA_10device_ptrIfEEEESF_EEEE10policy1000EiNS7_5minusIfEESF_JPfSL_EEEvT0_iT1_T2_DpNS2_10kernel_argIT3_EE_param_3];
	ld.param.u32 	%r70, [_ZN3cub18CUB_300001_SM_10006detail9transform16transform_kernelINS2_10policy_hubILb0EN4cuda3std3__45tupleIJN6thrust24THRUST_300001_SM_1000_NS6detail15normal_iteratorINSA_10device_ptrIfEEEESF_EEEE10policy1000EiNS7_5minusIfEESF_JPfSL_EEEvT0_iT1_T2_DpNS2_10kernel_argIT3_EE_param_1];
	cvta.to.global.u64 	%rd1, %rd68;
	cvt.u32.u64 	%r1, %rd65;
	cvt.u32.u64 	%r2, %rd67;
	shl.b32 	%r3, %r70, 7;
	mov.u32 	%r72, %ctaid.x;
	mul.lo.s32 	%r4, %r3, %r72;
	sub.s32 	%r5, %r71, %r4;
	min.s32 	%r6, %r3, %r5;
	setp.eq.s32 	%p1, %r72, 0;
	add.s32 	%r74, %r72, 2;
	mov.u32 	%r75, %nctaid.x;
	setp.ge.u32 	%p2, %r74, %r75;
	shl.b32 	%r7, %r70, 9;
	or.pred  	%p3, %p1, %p2;
	@%p3 bra 	$L__BB1_5;
	mov.b32 	%r139, -1;
	// begin inline asm
	{
	 .reg .pred P_OUT; 
	elect.sync _|P_OUT, %r139;
	selp.b32 %r138, 1, 0, P_OUT; 
}
	// end inline asm
	mov.u32 	%r140, %tid.x;
	setp.gt.u32 	%p18, %r140, 31;
	setp.eq.s32 	%p19, %r138, 0;
	or.pred  	%p20, %p18, %p19;
	@%p20 bra 	$L__BB1_3;
	mov.u32 	%r141, _ZZN3cub18CUB_300001_SM_10006detail9transform23transform_kernel_ublkcpINS2_19async_copy_policy_tILi128EEEiN4cuda3std3__45minusIfEEN6thrust24THRUST_300001_SM_1000_NS6detail15normal_iteratorINSC_10device_ptrIfEEEEJffEEEvT0_iT1_T2_DpNS2_16aligned_base_ptrIT3_EEE3bar;
	mov.b32 	%r142, 1;
	// begin inline asm
	mbarrier.init.shared.b64 [%r141], %r142;
	// end inline asm
	// begin inline asm
	fence.proxy.async.shared::cta; // 6.
	// end inline asm
	mul.wide.s32 	%rd120, %r4, 4;
	add.s32 	%r151, %r7, 15;
	add.s32 	%r152, %r151, %r1;
	and.b32  	%r144, %r152, -16;
	cvta.to.global.u64 	%rd121, %rd64;
	add.s64 	%rd117, %rd121, %rd120;
	mov.u32 	%r143, _ZN3cub18CUB_300001_SM_10006detail9transform4smemE;
	// begin inline asm
	cp.async.bulk.shared::cluster.global.mbarrier::complete_tx::bytes [%r143], [%rd117], %r144, [%r141];
	// end inline asm
	add.s32 	%r153, %r151, %r2;
	and.b32  	%r147, %r153, -16;
	add.s32 	%r154, %r143, %r7;
	add.s32 	%r146, %r154, 128;
	cvta.to.global.u64 	%rd122, %rd66;
	add.s64 	%rd118, %rd122, %rd120;
	// begin inline asm
	cp.async.bulk.shared::cluster.global.mbarrier::complete_tx::bytes [%r146], [%rd118], %r147, [%r141];
	// end inline asm
	add.s32 	%r150, %r147, %r144;
	// begin inline asm
	mbarrier.arrive.expect_tx.release.cta.shared::cta.b64 %rd119, [%r141], %r150; // 8. 
	// end inline asm
$L__BB1_3:
	bar.sync 	0;
	mov.u32 	%r156, _ZZN3cub18CUB_300001_SM_10006detail9transform23transform_kernel_ublkcpINS2_19async_copy_policy_tILi128EEEiN4cuda3std3__45minusIfEEN6thrust24THRUST_300001_SM_1000_NS6detail15normal_iteratorINSC_10device_ptrIfEEEEJffEEEvT0_iT1_T2_DpNS2_16aligned_base_ptrIT3_EEE3bar;
$L__BB1_4:
	mov.b32 	%r157, 0;
	// begin inline asm
	{
	 .reg .pred P_OUT; 
	mbarrier.try_wait.parity.shared::cta.b64  P_OUT, [%r156], %r157;                                // 7a. 
	selp.b32 %r155, 1, 0, P_OUT; 
}
	// end inline asm
	setp.eq.s32 	%p21, %r155, 0;
	@%p21 bra 	$L__BB1_4;
	bra.uni 	$L__BB1_26;
$L__BB1_5:
	cvt.s64.s32 	%rd4, %r1;
	cvt.s64.s32 	%rd5, %r4;
	shl.b32 	%r77, %r6, 2;
	cvt.s64.s32 	%rd69, %r77;
	shr.u64 	%rd6, %rd69, 2;
	mov.u32 	%r8, %ntid.x;
	mov.u32 	%r9, %ntid.y;
	mul.lo.s32 	%r78, %r8, %r9;
	mov.u32 	%r10, %ntid.z;
	mul.lo.s32 	%r11, %r78, %r10;
	mov.u32 	%r79, %tid.x;
	mov.u32 	%r80, %tid.y;
	mov.u32 	%r81, %tid.z;
	mad.lo.s32 	%r82, %r81, %r9, %r80;
	mad.lo.s32 	%r83, %r82, %r8, %r79;
	cvt.u64.u32 	%rd140, %r83;
	setp.le.u64 	%p4, %rd6, %rd140;
	@%p4 bra 	$L__BB1_15;
	cvt.u32.u64 	%r84, %rd140;
	cvt.u64.u32 	%rd8, %r11;
	add.s32 	%r85, %r84, %r11;
	cvt.u64.u32 	%rd70, %r85;
	max.u64 	%rd71, %rd6, %rd70;
	setp.gt.u64 	%p5, %rd6, %rd70;
	selp.u64 	%rd9, 1, 0, %p5;
	add.s64 	%rd72, %rd9, %rd70;
	sub.s64 	%rd10, %rd71, %rd72;
	and.b64  	%rd73, %rd10, -4294967296;
	setp.ne.s64 	%p6, %rd73, 0;
	@%p6 bra 	$L__BB1_8;
	cvt.u32.u64 	%r86, %rd8;
	cvt.u32.u64 	%r87, %rd10;
	div.u32 	%r88, %r87, %r86;
	cvt.u64.u32 	%rd129, %r88;
	bra.uni 	$L__BB1_9;
$L__BB1_8:
	div.u64 	%rd129, %rd10, %rd8;
$L__BB1_9:
	add.s64 	%rd14, %rd129, %rd9;
	and.b64  	%rd74, %rd14, 3;
	setp.eq.s64 	%p7, %rd74, 3;
	mov.u64 	%rd133, %rd140;
	@%p7 bra 	$L__BB1_12;
	shl.b64 	%rd75, %rd140, 2;
	shl.b64 	%rd76, %rd5, 2;
	add.s64 	%rd77, %rd75, %rd76;
	add.s64 	%rd78, %rd77, %rd4;
	add.s64 	%rd131, %rd64, %rd78;
	mov.u32 	%r90, _ZN3cub18CUB_300001_SM_10006detail9transform4smemE;
	add.s32 	%r91, %r1, %r90;
	shl.b32 	%r92, %r84, 2;
	add.s32 	%r170, %r91, %r92;
	mul.lo.s32 	%r93, %r10, %r9;
	mul.lo.s32 	%r94, %r93, %r8;
	shl.b32 	%r13, %r94, 2;
	add.s64 	%rd79, %rd14, 1;
	and.b64  	%rd80, %rd79, 3;
	neg.s64 	%rd130, %rd80;
	mov.u64 	%rd133, %rd140;
$L__BB1_11:
	.pragma "nounroll";
	// begin inline asm
	cp.async.ca.shared.global [%r170], [%rd131], 4, 4;
	// end inline asm
	add.s64 	%rd133, %rd133, %rd8;
	shl.b64 	%rd82, %rd8, 2;
	add.s64 	%rd131, %rd131, %rd82;
	add.s32 	%r170, %r170, %r13;
	add.s64 	%rd130, %rd130, 1;
	setp.ne.s64 	%p8, %rd130, 0;
	@%p8 bra 	$L__BB1_11;
$L__BB1_12:
	setp.lt.u64 	%p9, %rd14, 3;
	@%p9 bra 	$L__BB1_15;
	shl.b64 	%rd24, %rd8, 2;
	shl.b64 	%rd83, %rd133, 2;
	shl.b64 	%rd84, %rd5, 2;
	add.s64 	%rd25, %rd83, %rd84;
	shl.b64 	%rd85, %rd8, 3;
	add.s64 	%rd26, %rd25, %rd85;
	add.s64 	%rd86, %rd133, %rd5;
	shl.b64 	%rd87, %rd86, 2;
	mad.lo.s64 	%rd27, %rd8, 12, %rd87;
	cvt.u32.u64 	%r96, %rd65;
	mov.u32 	%r97, _ZN3cub18CUB_300001_SM_10006detail9transform4smemE;
	add.s32 	%r98, %r96, %r97;
	mul.lo.s32 	%r99, %r10, %r9;
	mul.lo.s32 	%r100, %r99, %r8;
	shl.b32 	%r101, %r100, 2;
	cvt.u32.u64 	%r102, %rd133;
	shl.b32 	%r103, %r102, 2;
	add.s32 	%r171, %r98, %r103;
	add.s32 	%r174, %r171, %r101;
	shl.b32 	%r104, %r100, 3;
	add.s32 	%r173, %r171, %r104;
	mad.lo.s32 	%r172, %r100, 12, %r171;
	cvt.s64.s32 	%rd88, %rd65;
	add.s64 	%rd134, %rd64, %rd88;
$L__BB1_14:
	add.s64 	%rd89, %rd134, %rd25;
	// begin inline asm
	cp.async.ca.shared.global [%r171], [%rd89], 4, 4;
	// end inline asm
	add.s64 	%rd93, %rd25, %rd24;
	add.s64 	%rd90, %rd134, %rd93;
	// begin inline asm
	cp.async.ca.shared.global [%r174], [%rd90], 4, 4;
	// end inline asm
	add.s64 	%rd91, %rd134, %rd26;
	// begin inline asm
	cp.async.ca.shared.global [%r173], [%rd91], 4, 4;
	// end inline asm
	add.s64 	%rd92, %rd134, %rd27;
	// begin inline asm
	cp.async.ca.shared.global [%r172], [%rd92], 4, 4;
	// end inline asm
	add.s64 	%rd133, %rd133, %rd24;
	mul.wide.u32 	%rd94, %r11, 16;
	add.s64 	%rd134, %rd134, %rd94;
	mul.lo.s32 	%r109, %r10, %r9;
	mul.lo.s32 	%r110, %r109, %r8;
	shl.b32 	%r111, %r110, 4;
	add.s32 	%r174, %r174, %r111;
	add.s32 	%r173, %r173, %r111;
	add.s32 	%r172, %r172, %r111;
	add.s32 	%r171, %r171, %r111;
	setp.lt.u64 	%p10, %rd133, %rd6;
	@%p10 bra 	$L__BB1_14;
$L__BB1_15:
	setp.le.u64 	%p11, %rd6, %rd140;
	// begin inline asm
	cp.async.commit_group;
	// end inline asm
	cvt.s64.s32 	%rd33, %r2;
	@%p11 bra 	$L__BB1_25;
	cvt.u32.u64 	%r112, %rd140;
	cvt.u64.u32 	%rd34, %r11;
	add.s32 	%r113, %r112, %r11;
	cvt.u64.u32 	%rd95, %r113;
	max.u64 	%rd96, %rd6, %rd95;
	setp.gt.u64 	%p12, %rd6, %rd95;
	selp.u64 	%rd35, 1, 0, %p12;
	add.s64 	%rd97, %rd35, %rd95;
	sub.s64 	%rd36, %rd96, %rd97;
	and.b64  	%rd98, %rd36, -4294967296;
	setp.ne.s64 	%p13, %rd98, 0;
	@%p13 bra 	$L__BB1_18;
	cvt.u32.u64 	%r114, %rd34;
	cvt.u32.u64 	%r115, %rd36;
	div.u32 	%r116, %r115, %r114;
	cvt.u64.u32 	%rd136, %r116;
	bra.uni 	$L__BB1_19;
$L__BB1_18:
	div.u64 	%rd136, %rd36, %rd34;
$L__BB1_19:
	add.s64 	%rd40, %rd136, %rd35;
	and.b64  	%rd99, %rd40, 3;
	setp.eq.s64 	%p14, %rd99, 3;
	@%p14 bra 	$L__BB1_22;
	shl.b64 	%rd100, %rd140, 2;
	shl.b64 	%rd101, %rd5, 2;
	add.s64 	%rd102, %rd100, %rd101;
	add.s64 	%rd103, %rd102, %rd33;
	add.s64 	%rd138, %rd66, %rd103;
	shl.b64 	%rd42, %rd34, 2;
	mov.u32 	%r118, _ZN3cub18CUB_300001_SM_10006detail9transform4smemE;
	add.s32 	%r119, %r2, %r118;
	add.s32 	%r120, %r119, %r7;
	shl.b32 	%r121, %r112, 2;
	add.s32 	%r175, %r120, %r121;
	mul.lo.s32 	%r122, %r10, %r9;
	mul.lo.s32 	%r123, %r122, %r8;
	shl.b32 	%r29, %r123, 2;
	add.s64 	%rd104, %rd40, 1;
	and.b64  	%rd105, %rd104, 3;
	neg.s64 	%rd137, %rd105;
$L__BB1_21:
	.pragma "nounroll";
	add.s32 	%r124, %r175, 128;
	// begin inline asm
	cp.async.ca.shared.global [%r124], [%rd138], 4, 4;
	// end inline asm
	add.s64 	%rd140, %rd140, %rd34;
	add.s64 	%rd138, %rd138, %rd42;
	add.s32 	%r175, %r175, %r29;
	add.s64 	%rd137, %rd137, 1;
	setp.ne.s64 	%p15, %rd137, 0;
	@%p15 bra 	$L__BB1_21;
$L__BB1_22:
	setp.lt.u64 	%p16, %rd40, 3;
	@%p16 bra 	$L__BB1_25;
	shl.b64 	%rd51, %rd34, 2;
	shl.b64 	%rd107, %rd140, 2;
	shl.b64 	%rd108, %rd5, 2;
	add.s64 	%rd52, %rd107, %rd108;
	add.s64 	%rd53, %rd52, %rd51;
	shl.b64 	%rd54, %rd34, 4;
	shl.b64 	%rd109, %rd34, 3;
	add.s64 	%rd55, %rd52, %rd109;
	add.s64 	%rd110, %rd140, %rd5;
	shl.b64 	%rd111, %rd110, 2;
	mad.lo.s64 	%rd56, %rd34, 12, %rd111;
	mov.u32 	%r125, _ZN3cub18CUB_300001_SM_10006detail9transform4smemE;
	add.s32 	%r126, %r2, %r125;
	mul.lo.s32 	%r127, %r10, %r9;
	mul.lo.s32 	%r128, %r127, %r8;
	shl.b32 	%r129, %r128, 2;
	cvt.u32.u64 	%r130, %rd140;
	shl.b32 	%r131, %r130, 2;
	add.s32 	%r132, %r126, %r7;
	add.s32 	%r176, %r132, %r131;
	add.s32 	%r179, %r176, %r129;
	shl.b32 	%r33, %r128, 4;
	shl.b32 	%r133, %r128, 3;
	add.s32 	%r178, %r176, %r133;
	mad.lo.s32 	%r177, %r128, 12, %r176;
	add.s64 	%rd141, %rd66, %rd33;
$L__BB1_24:
	add.s64 	%rd113, %rd141, %rd52;
	add.s32 	%r134, %r176, 128;
	// begin inline asm
	cp.async.ca.shared.global [%r134], [%rd113], 4, 4;
	// end inline asm
	add.s64 	%rd114, %rd141, %rd53;
	add.s32 	%r135, %r179, 128;
	// begin inline asm
	cp.async.ca.shared.global [%r135], [%rd114], 4, 4;
	// end inline asm
	add.s64 	%rd115, %rd141, %rd55;
	add.s32 	%r136, %r178, 128;
	// begin inline asm
	cp.async.ca.shared.global [%r136], [%rd115], 4, 4;
	// end inline asm
	add.s64 	%rd116, %rd141, %rd56;
	add.s32 	%r137, %r177, 128;
	// begin inline asm
	cp.async.ca.shared.global [%r137], [%rd116], 4, 4;
	// end inline asm
	add.s64 	%rd140, %rd140, %rd51;
	add.s64 	%rd141, %rd141, %rd54;
	add.s32 	%r179, %r179, %r33;
	add.s32 	%r178, %r178, %r33;
	add.s32 	%r177, %r177, %r33;
	add.s32 	%r176, %r176, %r33;
	setp.lt.u64 	%p17, %rd140, %rd6;
	@%p17 bra 	$L__BB1_24;
$L__BB1_25:
	// begin inline asm
	cp.async.commit_group;
	// end inline asm
	// begin inline asm
	cp.async.wait_group 0;
	// end inline asm
	barrier.sync 	0;
$L__BB1_26:
	cvt.u32.u64 	%r45, %rd65;
	setp.gt.s32 	%p22, %r3, %r5;
	@%p22 bra 	$L__BB1_30;
	setp.lt.s32 	%p23, %r70, 1;
	@%p23 bra 	$L__BB1_35;
	mov.u32 	%r180, %tid.x;
	neg.s32 	%r183, %r70;
	add.s32 	%r158, %r2, %r7;
	shl.b32 	%r159, %r180, 2;
	add.s32 	%r160, %r158, %r159;
	mov.u32 	%r161, _ZN3cub18CUB_300001_SM_10006detail9transform4smemE;
	add.s32 	%r162, %r160, %r161;
	add.s32 	%r182, %r162, 128;
	add.s32 	%r163, %r45, %r159;
	add.s32 	%r181, %r161, %r163;
	mul.wide.s32 	%rd123, %r4, 4;
	add.s64 	%rd62, %rd1, %rd123;
$L__BB1_29:
	.pragma "nounroll";
	mul.wide.s32 	%rd124, %r180, 4;
	add.s64 	%rd125, %rd62, %rd124;
	ld.shared.f32 	%f1, [%r181];
	ld.shared.f32 	%f2, [%r182];
	sub.f32 	%f3, %f1, %f2;
	st.global.f32 	[%rd125], %f3;
	add.s32 	%r183, %r183, 1;
	setp.eq.s32 	%p24, %r183, 0;
	add.s32 	%r182, %r182, 512;
	add.s32 	%r181, %r181, 512;
	add.s32 	%r180, %r180, 128;
	@%p24 bra 	$L__BB1_35;
	bra.uni 	$L__BB1_29;
$L__BB1_30:
	setp.lt.s32 	%p25, %r70, 1;
	@%p25 bra 	$L__BB1_35;
	mov.u32 	%r184, %tid.x;
	neg.s32 	%r187, %r70;
	add.s32 	%r164, %r2, %r7;
	shl.b32 	%r165, %r184, 2;
	add.s32 	%r166, %r164, %r165;
	mov.u32 	%r167, _ZN3cub18CUB_300001_SM_10006detail9transform4smemE;
	add.s32 	%r168, %r166, %r167;
	add.s32 	%r186, %r168, 128;
	add.s32 	%r169, %r45, %r165;
	add.s32 	%r185, %r167, %r169;
	mul.wide.s32 	%rd126, %r4, 4;
	add.s64 	%rd63, %rd1, %rd126;
$L__BB1_32:
	.pragma "nounroll";
	setp.ge.s32 	%p26, %r184, %r6;
	@%p26 bra 	$L__BB1_34;
	ld.shared.f32 	%f4, [%r185];
	ld.shared.f32 	%f5, [%r186];
	sub.f32 	%f6, %f4, %f5;
	mul.wide.s32 	%rd127, %r184, 4;
	add.s64 	%rd128, %rd63, %rd127;
	st.global.f32 	[%rd128], %f6;
$L__BB1_34:
	add.s32 	%r187, %r187, 1;
	setp.ne.s32 	%p27, %r187, 0;
	add.s32 	%r186, %r186, 512;
	add.s32 	%r185, %r185, 512;
	add.s32 	%r184, %r184, 128;
	@%p27 bra 	$L__BB1_32;
$L__BB1_35:
	ret;

}
	// .globl	_ZN3cub18CUB_300001_SM_10006detail9transform16transform_kernelINS2_10policy_hubILb0EN4cuda3std3__45tupleIJN6thrust24THRUST_300001_SM_1000_NS6detail15normal_iteratorINSA_10device_ptrIfEEEESF_EEEE10policy1000ElNS7_5minusIfEESF_JPfSL_EEEvT0_iT1_T2_DpNS2_10kernel_argIT3_EE
.visible .entry _ZN3cub18CUB_300001_SM_10006detail9transform16transform_kernelINS2_10policy_hubILb0EN4cuda3std3__45tupleIJN6thrust24THRUST_300001_SM_1000_NS6detail15normal_iteratorINSA_10device_ptrIfEEEESF_EEEE10policy1000ElNS7_5minusIfEESF_JPfSL_EEEvT0_iT1_T2_DpNS2_10kernel_argIT3_EE(
	.param .u64 _ZN3cub18CUB_300001_SM_10006detail9transform16transform_kernelINS2_10policy_hubILb0EN4cuda3std3__45tupleIJN6thrust24THRUST_300001_SM_1000_NS6detail15normal_iteratorINSA_10device_ptrIfEEEESF_EEEE10policy1000ElNS7_5minusIfEESF_JPfSL_EEEvT0_iT1_T2_DpNS2_10kernel_argIT3_EE_param_0,
	.param .u32 _ZN3cub18CUB_300001_SM_10006detail9transform16transform_kernelINS2_10policy_hubILb0EN4cuda3std3__45tupleIJN6thrust24THRUST_300001_SM_1000_NS6detail15normal_iteratorINSA_10device_ptrIfEEEESF_EEEE10policy1000ElNS7_5minusIfEESF_JPfSL_EEEvT0_iT1_T2_DpNS2_10kernel_argIT3_EE_param_1,
	.param .align 1 .b8 _ZN3cub18CUB_300001_SM_10006detail9transform16transform_kernelINS2_10policy_hubILb0EN4cuda3std3__45tupleIJN6thrust24THRUST_300001_SM_1000_NS6detail15normal_iteratorINSA_10device_ptrIfEEEESF_EEEE10policy1000ElNS7_5minusIfEESF_JPfSL_EEEvT0_iT1_T2_DpNS2_10kernel_argIT3_EE_param_2[1],
	.param .align 8 .b8 _ZN3cub18CUB_300001_SM_10006detail9transform16transform_kernelINS2_10policy_hubILb0EN4cuda3std3__45tupleIJN6thrust24THRUST_300001_SM_1000_NS6detail15normal_iteratorINSA_10device_ptrIfEEEESF_EEEE10policy1000ElNS7_5minusIfEESF_JPfSL_EEEvT0_iT1_T2_DpNS2_10kernel_argIT3_EE_param_3[8],
	.param .align 8 .b8 _ZN3cub18CUB_300001_SM_10006detail9transform16transform_kernelINS2_10policy_hubILb0EN4cuda3std3__45tupleIJN6thrust24THRUST_300001_SM_1000_NS6detail15normal_iteratorINSA_10device_ptrIfEEEESF_EEEE10policy1000ElNS7_5minusIfEESF_JPfSL_EEEvT0_iT1_T2_DpNS2_10kernel_argIT3_EE_param_4[16],
	.param .align 8 .b8 _ZN3cub18CUB_300001_SM_10006detail9transform16transform_kernelINS2_10policy_hubILb0EN4cuda3std3__45tupleIJN6thrust24THRUST_300001_SM_1000_NS6detail15normal_iteratorINSA_10device_ptrIfEEEESF_EEEE10policy1000ElNS7_5minusIfEESF_JPfSL_EEEvT0_iT1_T2_DpNS2_10kernel_argIT3_EE_param_5[16]
)
.maxntid 128
{
	.reg .pred 	%p<28>;
	.reg .b32 	%r<181>;
	.reg .b32 	%f<7>;
	.reg .b64 	%rd<147>;
	// demoted variable
	.shared .align 8 .u64 _ZZN3cub18CUB_300001_SM_10006detail9transform23transform_kernel_ublkcpINS2_19async_copy_policy_tILi128EEElN4cuda3std3__45minusIfEEN6thrust24THRUST_300001_SM_1000_NS6detail15normal_iteratorINSC_10device_ptrIfEEEEJffEEEvT0_iT1_T2_DpNS2_16aligned_base_ptrIT3_EEE3bar;
	ld.param.u64 	%rd68, [_ZN3cub18CUB_300001_SM_10006detail9transform16transform_kernelINS2_10policy_hubILb0EN4cuda3std3__45tupleIJN6thrust24THRUST_300001_SM_1000_NS6detail15normal_iteratorINSA_10device_ptrIfEEEESF_EEEE10policy1000ElNS7_5minusIfEESF_JPfSL_EEEvT0_iT1_T2_DpNS2_10kernel_argIT3_EE_param_5];
	ld.param.u64 	%rd66, [_ZN3cub18CUB_300001_SM_10006detail9transform16transform_kernelINS2_10policy_hubILb0EN4cuda3std3__45tupleIJN6thrust24THRUST_300001_SM_1000_NS6detail15normal_iteratorINSA_10device_ptrIfEEEESF_EEEE10policy1000ElNS7_5minusIfEESF_JPfSL_EEEvT0_iT1_T2_DpNS2_10kernel_argIT3_EE_param_4];
	ld.param.u64 	%rd70, [_ZN3cub18CUB_300001_SM_10006detail9transform16transform_kernelINS2_10policy_hubILb0EN4cuda3std3__45tupleIJN6thrust24THRUST_300001_SM_1000_NS6detail15normal_iteratorINSA_10device_ptrIfEEEESF_EEEE10policy1000ElNS7_5minusIfEESF_JPfSL_EEEvT0_iT1_T2_DpNS2_10kernel_argIT3_EE_param_0];
	ld.param.u64 	%rd69, [_ZN3cub18CUB_300001_SM_10006detail9transform16transform_kernelINS2_10policy_hubILb0EN4cuda3std3__45tupleIJN6thrust24THRUST_300001_SM_1000_NS6detail15normal_iteratorINSA_10device_ptrIfEEEESF_EEEE10policy1000ElNS7_5minusIfEESF_JPfSL_EEEvT0_iT1_T2_DpNS2_10kernel_argIT3_EE_param_5+8];
	ld.param.u64 	%rd67, [_ZN3cub18CUB_300001_SM_10006detail9transform16transform_kernelINS2_10policy_hubILb0EN4cuda3std3__45tupleIJN6thrust24THRUST_300001_SM_1000_NS6detail15normal_iteratorINSA_10device_ptrIfEEEESF_EEEE10policy1000ElNS7_5minusIfEESF_JPfSL_EEEvT0_iT1_T2_DpNS2_10kernel_argIT3_EE_param_4+8];
	ld.param.u64 	%rd71, [_ZN3cub18CUB_300001_SM_10006detail9transform16transform_kernelINS2_10policy_hubILb0EN4cuda3std3__45tupleIJN6thrust24THRUST_300001_SM_1000_NS6detail15normal_iteratorINSA_10device_ptrIfEEEESF_EEEE10policy1000ElNS7_5minusIfEESF_JPfSL_EEEvT0_iT1_T2_DpNS2_10kernel_argIT3_EE_param_3];
	ld.param.u32 	%r68, [_ZN3cub18CUB_300001_SM_10006detail9transform16transform_kernelINS2_10policy_hubILb0EN4cuda3std3__45tupleIJN6thrust24THRUST_300001_SM_1000_NS6detail15normal_iteratorINSA_10device_ptrIfEEEESF_EEEE10policy1000ElNS7_5minusIfEESF_JPfSL_EEEvT0_iT1_T2_DpNS2_10kernel_argIT3_EE_param_1];
	cvta.to.global.u64 	%rd1, %rd71;
	cvt.u32.u64 	%r1, %rd67;
	cvt.u32.u64 	%r2, %rd69;
	shl.b32 	%r3, %r68, 7;
	mov.u32 	%r69, %ctaid.x;
	cvt.u64.u32 	%rd72, %r69;
	cvt.s64.s32 	%rd73, %r3;
	mul.lo.s64 	%rd4, %rd73, %rd72;
	sub.s64 	%rd74, %rd70, %rd4;
	min.s64 	%rd75, %rd74, %rd73;
	cvt.u32.u64 	%r4, %rd75;
	setp.eq.s32 	%p1, %r69, 0;
	add.s32 	%r71, %r69, 2;
	mov.u32 	%r72, %nctaid.x;
	setp.ge.u32 	%p2, %r71, %r72;
	shl.b32 	%r5, %r68, 9;
	or.pred  	%p3, %p1, %p2;
	@%p3 bra 	$L__BB2_5;
	mov.b32 	%r132, -1;
	// begin inline asm
	{
	 .reg .pred P_OUT; 
	elect.sync _|P_OUT, %r132;
	selp.b32 %r131, 1, 0, P_OUT; 
}
	// end inline asm
	mov.u32 	%r133, %tid.x;
	setp.gt.u32 	%p18, %r133, 31;
	setp.eq.s32 	%p19, %r131, 0;
	or.pred  	%p20, %p18, %p19;
	@%p20 bra 	$L__BB2_3;
	mov.u32 	%r134, _ZZN3cub18CUB_300001_SM_10006detail9transform23transform_kernel_ublkcpINS2_19async_copy_policy_tILi128EEElN4cuda3std3__45minusIfEEN6thrust24THRUST_300001_SM_1000_NS6detail15normal_iteratorINSC_10device_ptrIfEEEEJffEEEvT0_iT1_T2_DpNS2_16aligned_base_ptrIT3_EEE3bar;
	mov.b32 	%r135, 1;
	// begin inline asm
	mbarrier.init.shared.b64 [%r134], %r135;
	// end inline asm
	// begin inline asm
	fence.proxy.async.shared::cta; // 6.
	// end inline asm
	shl.b64 	%rd124, %rd4, 2;
	add.s32 	%r144, %r5, 15;
	add.s32 	%r145, %r144, %r1;
	and.b32  	%r137, %r145, -16;
	cvta.to.global.u64 	%rd125, %rd66;
	add.s64 	%rd121, %rd125, %rd124;
	mov.u32 	%r136, _ZN3cub18CUB_300001_SM_10006detail9transform4smemE;
	// begin inline asm
	cp.async.bulk.shared::cluster.global.mbarrier::complete_tx::bytes [%r136], [%rd121], %r137, [%r134];
	// end inline asm
	add.s32 	%r146, %r144, %r2;
	and.b32  	%r140, %r146, -16;
	add.s32 	%r147, %r136, %r5;
	add.s32 	%r139, %r147, 128;
	cvta.to.global.u64 	%rd126, %rd68;
	add.s64 	%rd122, %rd126, %rd124;
	// begin inline asm
	cp.async.bulk.shared::cluster.global.mbarrier::complete_tx::bytes [%r139], [%rd122], %r140, [%r134];
	// end inline asm
	add.s32 	%r143, %r140, %r137;
	// begin inline asm
	mbarrier.arrive.expect_tx.release.cta.shared::cta.b64 %rd123, [%r134], %r143; // 8. 
	// end inline asm
$L__BB2_3:
	bar.sync 	0;
	mov.u32 	%r149, _ZZN3cub18CUB_300001_SM_10006detail9transform23transform_kernel_ublkcpINS2_19async_copy_policy_tILi128EEElN4cuda3std3__45minusIfEEN6thrust24THRUST_300001_SM_1000_NS6detail15normal_iteratorINSC_10device_ptrIfEEEEJffEEEvT0_iT1_T2_DpNS2_16aligned_base_ptrIT3_EEE3bar;
$L__BB2_4:
	mov.b32 	%r150, 0;
	// begin inline asm
	{
	 .reg .pred P_OUT; 
	mbarrier.try_wait.parity.shared::cta.b64  P_OUT, [%r149], %r150;                                // 7a. 
	selp.b32 %r148, 1, 0, P_OUT; 
}
	// end inline asm
	setp.eq.s32 	%p21, %r148, 0;
	@%p21 bra 	$L__BB2_4;
	bra.uni 	$L__BB2_26;
$L__BB2_5:
	cvt.s64.s32 	%rd5, %r1;
	shl.b32 	%r74, %r4, 2;
	cvt.s64.s32 	%rd76, %r74;
	shr.u64 	%rd6, %rd76, 2;
	mov.u32 	%r6, %ntid.x;
	mov.u32 	%r7, %ntid.y;
	mul.lo.s32 	%r75, %r6, %r7;
	mov.u32 	%r8, %ntid.z;
	mul.lo.s32 	%r9, %r75, %r8;
	mov.u32 	%r76, %tid.x;
	mov.u32 	%r77, %tid.y;
	mov.u32 	%r78, %tid.z;
	mad.lo.s32 	%r79, %r78, %r7, %r77;
	mad.lo.s32 	%r80, %r79, %r6, %r76;
	cvt.u64.u32 	%rd144, %r80;
	setp.le.u64 	%p4, %rd6, %rd144;
	@%p4 bra 	$L__BB2_15;
	cvt.u32.u64 	%r81, %rd144;
	cvt.u64.u32 	%rd8, %r9;
	add.s32 	%r82, %r81, %r9;
	cvt.u64.u32 	%rd77, %r82;
	max.u64 	%rd78, %rd6, %rd77;
	setp.gt.u64 	%p5, %rd6, %rd77;
	selp.u64 	%rd9, 1, 0, %p5;
	add.s64 	%rd79, %rd9, %rd77;
	sub.s64 	%rd10, %rd78, %rd79;
	and.b64  	%rd80, %rd10, -4294967296;
	setp.ne.s64 	%p6, %rd80, 0;
	@%p6 bra 	$L__BB2_8;
	cvt.u32.u64 	%r83, %rd8;
	cvt.u32.u64 	%r84, %rd10;
	div.u32 	%r85, %r84, %r83;
	cvt.u64.u32 	%rd133, %r85;
	bra.uni 	$L__BB2_9;
$L__BB2_8:
	div.u64 	%rd133, %rd10, %rd8;
$L__BB2_9:
	add.s64 	%rd14, %rd133, %rd9;
	and.b64  	%rd81, %rd14, 3;
	setp.eq.s64 	%p7, %rd81, 3;
	mov.u64 	%rd137, %rd144;
	@%p7 bra 	$L__BB2_12;
	shl.b64 	%rd82, %rd4, 2;
	shl.b64 	%rd83, %rd144, 2;
	add.s64 	%rd84, %rd82, %rd83;
	add.s64 	%rd85, %rd84, %rd5;
	add.s64 	%rd135, %rd66, %rd85;
	shl.b64 	%rd16, %rd8, 2;
	mov.u32 	%r87, _ZN3cub18CUB_300001_SM_10006detail9transform4smemE;
	add.s32 	%r88, %r1, %r87;
	shl.b32 	%r89, %r81, 2;
	add.s32 	%r163, %r88, %r89;
	mul.lo.s32 	%r90, %r8, %r7;
	mul.lo.s32 	%r91, %r90, %r6;
	shl.b32 	%r11, %r91, 2;
	add.s64 	%rd86, %rd14, 1;
	and.b64  	%rd87, %rd86, 3;
	neg.s64 	%rd134, %rd87;
	mov.u64 	%rd137, %rd144;
$L__BB2_11:
	.pragma "nounroll";
	// begin inline asm
	cp.async.ca.shared.global [%r163], [%rd135], 4, 4;
	// end inline asm
	add.s64 	%rd137, %rd137, %rd8;
	add.s64 	%rd135, %rd135, %rd16;
	add.s32 	%r163, %r163, %r11;
	add.s64 	%rd134, %rd134, 1;
	setp.ne.s64 	%p8, %rd134, 0;
	@%p8 bra 	$L__BB2_11;
$L__BB2_12:
	setp.lt.u64 	%p9, %rd14, 3;
	@%p9 bra 	$L__BB2_15;
	shl.b64 	%rd25, %rd8, 2;
	shl.b64 	%rd89, %rd4, 2;
	shl.b64 	%rd90, %rd137, 2;
	add.s64 	%rd26, %rd89, %rd90;
	shl.b64 	%rd27, %rd8, 4;
	shl.b64 	%rd91, %rd8, 3;
	add.s64 	%rd28, %rd26, %rd91;
	add.s64 	%rd92, %rd137, %rd4;
	shl.b64 	%rd93, %rd92, 2;
	mad.lo.s64 	%rd29, %rd8, 12, %rd93;
	mov.u32 	%r93, _ZN3cub18CUB_300001_SM_10006detail9transform4smemE;
	add.s32 	%r94, %r1, %r93;
	mul.lo.s32 	%r95, %r8, %r7;
	mul.lo.s32 	%r96, %r95, %r6;
	shl.b32 	%r97, %r96, 2;
	cvt.u32.u64 	%r98, %rd137;
	shl.b32 	%r99, %r98, 2;
	add.s32 	%r164, %r94, %r99;
	add.s32 	%r167, %r164, %r97;
	shl.b32 	%r15, %r96, 4;
	shl.b32 	%r100, %r96, 3;
	add.s32 	%r166, %r164, %r100;
	mad.lo.s32 	%r165, %r96, 12, %r164;
	cvt.s64.s32 	%rd94, %r1;
	add.s64 	%rd138, %rd66, %rd94;
$L__BB2_14:
	add.s64 	%rd95, %rd138, %rd26;
	// begin inline asm
	cp.async.ca.shared.global [%r164], [%rd95], 4, 4;
	// end inline asm
	add.s64 	%rd99, %rd26, %rd25;
	add.s64 	%rd96, %rd138, %rd99;
	// begin inline asm
	cp.async.ca.shared.global [%r167], [%rd96], 4, 4;
	// end inline asm
	add.s64 	%rd97, %rd138, %rd28;
	// begin inline asm
	cp.async.ca.shared.global [%r166], [%rd97], 4, 4;
	// end inline asm
	add.s64 	%rd98, %rd138, %rd29;
	// begin inline asm
	cp.async.ca.shared.global [%r165], [%rd98], 4, 4;
	// end inline asm
	add.s64 	%rd137, %rd137, %rd25;
	add.s64 	%rd138, %rd138, %rd27;
	add.s32 	%r167, %r167, %r15;
	add.s32 	%r166, %r166, %r15;
	add.s32 	%r165, %r165, %r15;
	add.s32 	%r164, %r164, %r15;
	setp.lt.u64 	%p10, %rd137, %rd6;
	@%p10 bra 	$L__BB2_14;
$L__BB2_15:
	setp.le.u64 	%p11, %rd6, %rd144;
	// begin inline asm
	cp.async.commit_group;
	// end inline asm
	cvt.s64.s32 	%rd35, %r2;
	@%p11 bra 	$L__BB2_25;
	cvt.u32.u64 	%r105, %rd144;
	cvt.u64.u32 	%rd36, %r9;
	add.s32 	%r106, %r105, %r9;
	cvt.u64.u32 	%rd100, %r106;
	max.u64 	%rd101, %rd6, %rd100;
	setp.gt.u64 	%p12, %rd6, %rd100;
	selp.u64 	%rd37, 1, 0, %p12;
	add.s64 	%rd102, %rd37, %rd100;
	sub.s64 	%rd38, %rd101, %rd102;
	and.b64  	%rd103, %rd38, -4294967296;
	setp.ne.s64 	%p13, %rd103, 0;
	@%p13 bra 	$L__BB2_18;
	cvt.u32.u64 	%r107, %rd36;
	cvt.u32.u64 	%r108, %rd38;
	div.u32 	%r109, %r108, %r107;
	cvt.u64.u32 	%rd140, %r109;
	bra.uni 	$L__BB2_19;
$L__BB2_18:
	div.u64 	%rd140, %rd38, %rd36;
$L__BB2_19:
	add.s64 	%rd42, %rd140, %rd37;
	and.b64  	%rd104, %rd42, 3;
	setp.eq.s64 	%p14, %rd104, 3;
	@%p14 bra 	$L__BB2_22;
	shl.b64 	%rd105, %rd4, 2;
	shl.b64 	%rd106, %rd144, 2;
	add.s64 	%rd107, %rd105, %rd106;
	add.s64 	%rd108, %rd107, %rd35;
	add.s64 	%rd142, %rd68, %rd108;
	shl.b64 	%rd44, %rd36, 2;
	mov.u32 	%r111, _ZN3cub18CUB_300001_SM_10006detail9transform4smemE;
	add.s32 	%r112, %r2, %r111;
	add.s32 	%r113, %r112, %r5;
	shl.b32 	%r114, %r105, 2;
	add.s32 	%r168, %r113, %r114;
	mul.lo.s32 	%r115, %r8, %r7;
	mul.lo.s32 	%r116, %r115, %r6;
	shl.b32 	%r28, %r116, 2;
	add.s64 	%rd109, %rd42, 1;
	and.b64  	%rd110, %rd109, 3;
	neg.s64 	%rd141, %rd110;
$L__BB2_21:
	.pragma "nounroll";
	add.s32 	%r117, %r168, 128;
	// begin inline asm
	cp.async.ca.shared.global [%r117], [%rd142], 4, 4;
	// end inline asm
	add.s64 	%rd144, %rd144, %rd36;
	add.s64 	%rd142, %rd142, %rd44;
	add.s32 	%r168, %r168, %r28;
	add.s64 	%rd141, %rd141, 1;
	setp.ne.s64 	%p15, %rd141, 0;
	@%p15 bra 	$L__BB2_21;
$L__BB2_22:
	setp.lt.u64 	%p16, %rd42, 3;
	@%p16 bra 	$L__BB2_25;
	shl.b64 	%rd53, %rd36, 2;
	shl.b64 	%rd112, %rd4, 2;
	shl.b64 	%rd113, %rd144, 2;
	add.s64 	%rd54, %rd112, %rd113;
	add.s64 	%rd55, %rd54, %rd53;
	shl.b64 	%rd56, %rd36, 4;
	shl.b64 	%rd114, %rd36, 3;
	add.s64 	%rd57, %rd54, %rd114;
	add.s64 	%rd115, %rd144, %rd4;
	shl.b64 	%rd116, %rd115, 2;
	mad.lo.s64 	%rd58, %rd36, 12, %rd116;
	mov.u32 	%r118, _ZN3cub18CUB_300001_SM_10006detail9transform4smemE;
	add.s32 	%r119, %r2, %r118;
	mul.lo.s32 	%r120, %r8, %r7;
	mul.lo.s32 	%r121, %r120, %r6;
	shl.b32 	%r122, %r121, 2;
	cvt.u32.u64 	%r123, %rd144;
	shl.b32 	%r124, %r123, 2;
	add.s32 	%r125, %r119, %r5;
	add.s32 	%r169, %r125, %r124;
	add.s32 	%r172, %r169, %r122;
	shl.b32 	%r32, %r121, 4;
	shl.b32 	%r126, %r121, 3;
	add.s32 	%r171, %r169, %r126;
	mad.lo.s32 	%r170, %r121, 12, %r169;
	add.s64 	%rd145, %rd68, %rd35;
$L__BB2_24:
	add.s64 	%rd117, %rd145, %rd54;
	add.s32 	%r127, %r169, 128;
	// begin inline asm
	cp.async.ca.shared.global [%r127], [%rd117], 4, 4;
	// end inline asm
	add.s64 	%rd118, %rd145, %rd55;
	add.s32 	%r128, %r172, 128;
	// begin inline asm
	cp.async.ca.shared.global [%r128], [%rd118], 4, 4;
	// end inline asm
	add.s64 	%rd119, %rd145, %rd57;
	add.s32 	%r129, %r171, 128;
	// begin inline asm
	cp.async.ca.shared.global [%r129], [%rd119], 4, 4;
	// end inline asm
	add.s64 	%rd120, %rd145, %rd58;
	add.s32 	%r130, %r170, 128;
	// begin inline asm
	cp.async.ca.shared.global [%r130], [%rd120], 4, 4;
	// end inline asm
	add.s64 	%rd144, %rd144, %rd53;
	add.s64 	%rd145, %rd145, %rd56;
	add.s32 	%r172, %r172, %r32;
	add.s32 	%r171, %r171, %r32;
	add.s32 	%r170, %r170, %r32;
	add.s32 	%r169, %r169, %r32;
	setp.lt.u64 	%p17, %rd144, %rd6;
	@%p17 bra 	$L__BB2_24;
$L__BB2_25:
	// begin inline asm
	cp.async.commit_group;
	// end inline asm
	// begin inline asm
	cp.async.wait_group 0;
	// end inline asm
	barrier.sync 	0;
$L__BB2_26:
	setp.eq.s32 	%p22, %r3, %r4;
	@%p22 bra 	$L__BB2_32;
	setp.lt.s32 	%p23, %r68, 1;
	@%p23 bra 	$L__BB2_35;
	mov.u32 	%r177, %tid.x;
	neg.s32 	%r180, %r68;
	add.s32 	%r151, %r2, %r5;
	shl.b32 	%r152, %r177, 2;
	add.s32 	%r153, %r151, %r152;
	mov.u32 	%r154, _ZN3cub18CUB_300001_SM_10006detail9transform4smemE;
	add.s32 	%r155, %r153, %r154;
	add.s32 	%r179, %r155, 128;
	add.s32 	%r156, %r1, %r152;
	add.s32 	%r178, %r154, %r156;
	shl.b64 	%rd127, %rd4, 2;
	add.s64 	%rd64, %rd1, %rd127;
$L__BB2_29:
	.pragma "nounroll";
	setp.ge.s32 	%p24, %r177, %r4;
	@%p24 bra 	$L__BB2_31;
	ld.shared.f32 	%f1, [%r178];
	ld.shared.f32 	%f2, [%r179];
	sub.f32 	%f3, %f1, %f2;
	mul.wide.s32 	%rd128, %r177, 4;
	add.s64 	%rd129, %rd64, %rd128;
	st.global.f32 	[%rd129], %f3;
$L__BB2_31:
	add.s32 	%r180, %r180, 1;
	setp.ne.s32 	%p25, %r180, 0;
	add.s32 	%r179, %r179, 512;
	add.s32 	%r178, %r178, 512;
	add.s32 	%r177, %r177, 128;
	@%p25 bra 	$L__BB2_29;
	bra.uni 	$L__BB2_35;
$L__BB2_32:
	setp.lt.s32 	%p26, %r68, 1;
	@%p26 bra 	$L__BB2_35;
	mov.u32 	%r173, %tid.x;
	neg.s32 	%r176, %r68;
	add.s32 	%r157, %r2, %r5;
	shl.b32 	%r158, %r173, 2;
	add.s32 	%r159, %r157, %r158;
	mov.u32 	%r160, _ZN3cub18CUB_300001_SM_10006detail9transform4smemE;
	add.s32 	%r161, %r159, %r160;
	add.s32 	%r175, %r161, 128;
	add.s32 	%r162, %r1, %r158;
	add.s32 	%r174, %r160, %r162;
	shl.b64 	%rd130, %rd4, 2;
	add.s64 	%rd65, %rd1, %rd130;
$L__BB2_34:
	.pragma "nounroll";
	mul.wide.s32 	%rd131, %r173, 4;
	add.s64 	%rd132, %rd65, %rd131;
	ld.shared.f32 	%f4, [%r174];
	ld.shared.f32 	%f5, [%r175];
	sub.f32 	%f6, %f4, %f5;
	st.global.f32 	[%rd132], %f6;
	add.s32 	%r176, %r176, 1;
	setp.eq.s32 	%p27, %r176, 0;
	add.s32 	%r175, %r175, 512;
	add.s32 	%r174, %r174, 512;
	add.s32 	%r173, %r173, 128;
	@%p27 bra 	$L__BB2_35;
	bra.uni 	$L__BB2_34;
$L__BB2_35:
	ret;

}
	// .globl	_ZN3cub18CUB_300001_SM_10006detail9transform16transform_kernelINS2_10policy_hubILb1EN4cuda3std3__45tupleIJN6thrust24THRUST_300001_SM_1000_NS6detail15normal_iteratorINSA_10device_ptrIfEEEESF_EEEE10policy1000Ei5saxpySF_JPfSK_EEEvT0_iT1_T2_DpNS2_10kernel_argIT3_EE
.visible .entry _ZN3cub18CUB_300001_SM_10006detail9transform16transform_kernelINS2_10policy_hubILb1EN4cuda3std3__45tupleIJN6thrust24THRUST_300001_SM_1000_NS6detail15normal_iteratorINSA_10device_ptrIfEEEESF_EEEE10policy1000Ei5saxpySF_JPfSK_EEEvT0_iT1_T2_DpNS2_10kernel_argIT3_EE(
	.param .u32 _ZN3cub18CUB_300001_SM_10006detail9transform16transform_kernelINS2_10policy_hubILb1EN4cuda3std3__45tupleIJN6thrust24THRUST_300001_SM_1000_NS6detail15normal_iteratorINSA_10device_ptrIfEEEESF_EEEE10policy1000Ei5saxpySF_JPfSK_EEEvT0_iT1_T2_DpNS2_10kernel_argIT3_EE_param_0,
	.param .u32 _ZN3cub18CUB_300001_SM_10006detail9transform16transform_kernelINS2_10policy_hubILb1EN4cuda3std3__45tupleIJN6thrust24THRUST_300001_SM_1000_NS6detail15normal_iteratorINSA_10device_ptrIfEEEESF_EEEE10policy1000Ei5saxpySF_JPfSK_EEEvT0_iT1_T2_DpNS2_10kernel_argIT3_EE_param_1,
	.param .align 4 .b8 _ZN3cub18CUB_300001_SM_10006detail9transform16transform_kernelINS2_10policy_hubILb1EN4cuda3std3__45tupleIJN6thrust24THRUST_300001_SM_1000_NS6detail15normal_iteratorINSA_10device_ptrIfEEEESF_EEEE10policy1000Ei5saxpySF_JPfSK_EEEvT0_iT1_T2_DpNS2_10kernel_argIT3_EE_param_2[4],
	.param .align 8 .b8 _ZN3cub18CUB_300001_SM_10006detail9transform16transform_kernelINS2_10policy_hubILb1EN4cuda3std3__45tupleIJN6thrust24THRUST_300001_SM_1000_NS6detail15normal_iteratorINSA_10device_ptrIfEEEESF_EEEE10policy1000Ei5saxpySF_JPfSK_EEEvT0_iT1_T2_DpNS2_10kernel_argIT3_EE_param_3[8],
	.param .align 8 .b8 _ZN3cub18CUB_300001_SM_10006detail9transform16transform_kernelINS2_10policy_hubILb1EN4cuda3std3__45tupleIJN6thrust24THRUST_300001_SM_1000_NS6detail15normal_iteratorINSA_10device_ptrIfEEEESF_EEEE10policy1000Ei5saxpySF_JPfSK_EEEvT0_iT1_T2_DpNS2_10kernel_argIT3_EE_param_4[16],
	.param .align 8 .b8 _ZN3cub18CUB_300001_SM_10006detail9transform16transform_kernelINS2_10policy_hubILb1EN4cuda3std3__45tupleIJN6thrust24THRUST_300001_SM_1000_NS6detail15normal_iteratorINSA_10device_ptrIfEEEESF_EEEE10policy1000Ei5saxpySF_JPfSK_EEEvT0_iT1_T2_DpNS2_10kernel_argIT3_EE_param_5[16]
)
.maxntid 128
{
	.reg .pred 	%p<38>;
	.reg .b32 	%r<81>;
	.reg .b32 	%f<93>;
	.reg .b64 	%rd<97>;

	ld.param.f32 	%f2, [_ZN3cub18CUB_300001_SM_10006detail9transform16transform_kernelINS2_10policy_hubILb1EN4cuda3std3__45tupleIJN6thrust24THRUST_300001_SM_1000_NS6detail15normal_iteratorINSA_10device_ptrIfEEEESF_EEEE10policy1000Ei5saxpySF_JPfSK_EEEvT0_iT1_T2_DpNS2_10kernel_argIT3_EE_param_2];
	ld.param.u32 	%r45, [_ZN3cub18CUB_300001_SM_10006detail9transform16transform_kernelINS2_10policy_hubILb1EN4cuda3std3__45tupleIJN6thrust24THRUST_300001_SM_1000_NS6detail15normal_iteratorINSA_10device_ptrIfEEEESF_EEEE10policy1000Ei5saxpySF_JPfSK_EEEvT0_iT1_T2_DpNS2_10kernel_argIT3_EE_param_0];
	ld.param.u64 	%rd27, [_ZN3cub18CUB_300001_SM_10006detail9transform16transform_kernelINS2_10policy_hubILb1EN4cuda3std3__45tupleIJN6thrust24THRUST_300001_SM_1000_NS6detail15normal_iteratorINSA_10device_ptrIfEEEESF_EEEE10policy1000Ei5saxpySF_JPfSK_EEEvT0_iT1_T2_DpNS2_10kernel_argIT3_EE_param_5];
	ld.param.u64 	%rd25, [_ZN3cub18CUB_300001_SM_10006detail9transform16transform_kernelINS2_10policy_hubILb1EN4cuda3std3__45tupleIJN6thrust24THRUST_300001_SM_1000_NS6detail15normal_iteratorINSA_10device_ptrIfEEEESF_EEEE10policy1000Ei5saxpySF_JPfSK_EEEvT0_iT1_T2_DpNS2_10kernel_argIT3_EE_param_4];
	ld.param.u64 	%rd29, [_ZN3cub18CUB_300001_SM_10006detail9transform16transform_kernelINS2_10policy_hubILb1EN4cuda3std3__45tupleIJN6thrust24THRUST_300001_SM_1000_NS6detail15normal_iteratorINSA_10device_ptrIfEEEESF_EEEE10policy1000Ei5saxpySF_JPfSK_EEEvT0_iT1_T2_DpNS2_10kernel_argIT3_EE_param_3];
	ld.param.u32 	%r44, [_ZN3cub18CUB_300001_SM_10006detail9transform16transform_kernelINS2_10policy_hubILb1EN4cuda3std3__45tupleIJN6thrust24THRUST_300001_SM_1000_NS6detail15normal_iteratorINSA_10device_ptrIfEEEESF_EEEE10policy1000Ei5saxpySF_JPfSK_EEEvT0_iT1_T2_DpNS2_10kernel_argIT3_EE_param_1];
	cvta.to.global.u64 	%rd1, %rd29;
	cvta.to.global.u64 	%rd2, %rd25;
	cvta.to.global.u64 	%rd3, %rd27;
	shl.b32 	%r1, %r44, 7;
	mov.u32 	%r46, %ctaid.x;
	mul.lo.s32 	%r2, %r1, %r46;
	sub.s32 	%r3, %r45, %r2;
	min.s32 	%r4, %r1, %r3;
	shl.b32 	%r5, %r4, 2;
	mov.u32 	%r6, %tid.x;
	shl.b32 	%r71, %r6, 7;
	setp.ge.s32 	%p1, %r71, %r5;
	@%p1 bra 	$L__BB3_5;
	mul.wide.u32 	%rd4, %r6, 128;
	add.s64 	%rd30, %rd2, %rd4;
	mul.wide.s32 	%rd5, %r2, 4;
	add.s64 	%rd94, %rd30, %rd5;
	mov.u32 	%r70, %r71;
$L__BB3_2:
	.pragma "nounroll";
	// begin inline asm
	prefetch.global.L2 [%rd94];
	// end inline asm
	add.s32 	%r70, %r70, 16384;
	add.s64 	%rd94, %rd94, 16384;
	setp.lt.s32 	%p2, %r70, %r5;
	@%p2 bra 	$L__BB3_2;
	add.s64 	%rd32, %rd3, %rd4;
	add.s64 	%rd95, %rd32, %rd5;
$L__BB3_4:
	.pragma "nounroll";
	// begin inline asm
	prefetch.global.L2 [%rd95];
	// end inline asm
	add.s32 	%r71, %r71, 16384;
	add.s64 	%rd95, %rd95, 16384;
	setp.lt.s32 	%p3, %r71, %r5;
	@%p3 bra 	$L__BB3_4;
$L__BB3_5:
	mul.wide.s32 	%rd96, %r2, 4;
	add.s64 	%rd12, %rd2, %rd96;
	add.s64 	%rd13, %rd3, %rd96;
	add.s64 	%rd14, %rd1, %rd96;
	setp.gt.s32 	%p4, %r1, %r3;
	@%p4 bra 	$L__BB3_18;
	setp.lt.s32 	%p5, %r44, 1;
	@%p5 bra 	$L__BB3_59;
	setp.lt.u32 	%p6, %r44, 8;
	mov.b32 	%r79, 0;
	@%p6 bra 	$L__BB3_10;
	and.b32  	%r48, %r44, 2147483640;
	neg.s32 	%r73, %r48;
	mul.wide.u32 	%rd35, %r6, 4;
	add.s64 	%rd15, %rd1, %rd35;
	add.s64 	%rd36, %rd96, 1536;
	add.s64 	%rd17, %rd2, %rd36;
	add.s32 	%r72, %r6, 128;
	add.s64 	%rd18, %rd3, %rd36;
	add.s64 	%rd19, %rd1, %rd36;
$L__BB3_9:
	.pragma "nounroll";
	and.b32  	%r79, %r44, 2147483640;
	mul.wide.s32 	%rd37, %r72, 4;
	add.s64 	%rd38, %rd17, %rd37;
	add.s64 	%rd39, %rd18, %rd37;
	add.s64 	%rd40, %rd19, %rd37;
	cvta.to.global.u64 	%rd41, %rd25;
	mul.wide.u32 	%rd42, %r6, 4;
	add.s64 	%rd43, %rd41, %rd42;
	add.s64 	%rd44, %rd43, %rd96;
	cvta.to.global.u64 	%rd45, %rd27;
	add.s64 	%rd46, %rd45, %rd42;
	add.s64 	%rd47, %rd46, %rd96;
	ld.global.f32 	%f3, [%rd44];
	ld.global.f32 	%f4, [%rd47];
	fma.rn.f32 	%f5, %f2, %f3, %f4;
	add.s64 	%rd48, %rd15, %rd96;
	st.global.f32 	[%rd48], %f5;
	ld.global.f32 	%f6, [%rd38+-1536];
	ld.global.f32 	%f7, [%rd39+-1536];
	fma.rn.f32 	%f8, %f2, %f6, %f7;
	st.global.f32 	[%rd40+-1536], %f8;
	ld.global.f32 	%f9, [%rd38+-1024];
	ld.global.f32 	%f10, [%rd39+-1024];
	fma.rn.f32 	%f11, %f2, %f9, %f10;
	st.global.f32 	[%rd40+-1024], %f11;
	ld.global.f32 	%f12, [%rd38+-512];
	ld.global.f32 	%f13, [%rd39+-512];
	fma.rn.f32 	%f14, %f2, %f12, %f13;
	st.global.f32 	[%rd40+-512], %f14;
	ld.global.f32 	%f15, [%rd38];
	ld.global.f32 	%f16, [%rd39];
	fma.rn.f32 	%f17, %f2, %f15, %f16;
	st.global.f32 	[%rd40], %f17;
	ld.global.f32 	%f18, [%rd38+512];
	ld.global.f32 	%f19, [%rd39+512];
	fma.rn.f32 	%f20, %f2, %f18, %f19;
	st.global.f32 	[%rd40+512], %f20;
	ld.global.f32 	%f21, [%rd38+1024];
	ld.global.f32 	%f22, [%rd39+1024];
	fma.rn.f32 	%f23, %f2, %f21, %f22;
	st.global.f32 	[%rd40+1024], %f23;
	ld.global.f32 	%f24, [%rd38+1536];
	ld.global.f32 	%f25, [%rd39+1536];
	fma.rn.f32 	%f26, %f2, %f24, %f25;
	st.global.f32 	[%rd40+1536], %f26;
	add.s32 	%r73, %r73, 8;
	add.s64 	%rd96, %rd96, 4096;
	add.s32 	%r72, %r72, 1024;
	setp.eq.s32 	%p7, %r73, 0;
	@%p7 bra 	$L__BB3_10;
	bra.uni 	$L__BB3_9;
$L__BB3_10:
	and.b32  	%r38, %r44, 7;
	setp.eq.s32 	%p8, %r38, 0;
	@%p8 bra 	$L__BB3_59;
	and.b32  	%r39, %r44, 3;
	setp.lt.u32 	%p9, %r38, 4;
	@%p9 bra 	$L__BB3_13;
	shl.b32 	%r49, %r79, 7;
	add.s32 	%r50, %r49, %r6;
	mul.wide.s32 	%rd49, %r50, 4;
	add.s64 	%rd50, %rd12, %rd49;
	add.s64 	%rd51, %rd13, %rd49;
	ld.global.f32 	%f27, [%rd50];
	ld.global.f32 	%f28, [%rd51];
	fma.rn.f32 	%f29, %f2, %f27, %f28;
	add.s64 	%rd52, %rd14, %rd49;
	st.global.f32 	[%rd52], %f29;
	ld.global.f32 	%f30, [%rd50+512];
	ld.global.f32 	%f31, [%rd51+512];
	fma.rn.f32 	%f32, %f2, %f30, %f31;
	st.global.f32 	[%rd52+512], %f32;
	ld.global.f32 	%f33, [%rd50+1024];
	ld.global.f32 	%f34, [%rd51+1024];
	fma.rn.f32 	%f35, %f2, %f33, %f34;
	st.global.f32 	[%rd52+1024], %f35;
	ld.global.f32 	%f36, [%rd50+1536];
	ld.global.f32 	%f37, [%rd51+1536];
	fma.rn.f32 	%f38, %f2, %f36, %f37;
	st.global.f32 	[%rd52+1536], %f38;
	add.s32 	%r79, %r79, 4;
$L__BB3_13:
	setp.eq.s32 	%p10, %r39, 0;
	@%p10 bra 	$L__BB3_59;
	setp.eq.s32 	%p11, %r39, 1;
	@%p11 bra 	$L__BB3_16;
	shl.b32 	%r51, %r79, 7;
	add.s32 	%r52, %r51, %r6;
	mul.wide.s32 	%rd53, %r52, 4;
	add.s64 	%rd54, %rd12, %rd53;
	add.s64 	%rd55, %rd13, %rd53;
	ld.global.f32 	%f39, [%rd54];
	ld.global.f32 	%f40, [%rd55];
	fma.rn.f32 	%f41, %f2, %f39, %f40;
	add.s64 	%rd56, %rd14, %rd53;
	st.global.f32 	[%rd56], %f41;
	ld.global.f32 	%f42, [%rd54+512];
	ld.global.f32 	%f43, [%rd55+512];
	fma.rn.f32 	%f44, %f2, %f42, %f43;
	st.global.f32 	[%rd56+512], %f44;
	add.s32 	%r79, %r79, 2;
$L__BB3_16:
	and.b32  	%r53, %r44, 1;
	setp.eq.b32 	%p12, %r53, 1;
	not.pred 	%p13, %p12;
	@%p13 bra 	$L__BB3_59;
	shl.b32 	%r54, %r79, 7;
	add.s32 	%r55, %r54, %r6;
	mul.wide.s32 	%rd57, %r55, 4;
	add.s64 	%rd58, %rd12, %rd57;
	add.s64 	%rd59, %rd13, %rd57;
	ld.global.f32 	%f45, [%rd58];
	ld.global.f32 	%f46, [%rd59];
	fma.rn.f32 	%f47, %f2, %f45, %f46;
	add.s64 	%rd60, %rd14, %rd57;
	st.global.f32 	[%rd60], %f47;
	bra.uni 	$L__BB3_59;
$L__BB3_18:
	setp.lt.s32 	%p14, %r44, 1;
	@%p14 bra 	$L__BB3_59;
	and.b32  	%r14, %r44, 7;
	setp.lt.u32 	%p15, %r44, 8;
	mov.b32 	%r75, 0;
	@%p15 bra 	$L__BB3_38;
	and.b32  	%r75, %r44, 2147483640;
	mov.b32 	%r74, 0;
$L__BB3_21:
	.pragma "nounroll";
	shl.b32 	%r58, %r74, 7;
	add.s32 	%r22, %r58, %r6;
	setp.ge.s32 	%p16, %r22, %r4;
	@%p16 bra 	$L__BB3_23;
	mul.wide.u32 	%rd61, %r22, 4;
	add.s64 	%rd62, %rd12, %rd61;
	add.s64 	%rd63, %rd13, %rd61;
	ld.global.f32 	%f48, [%rd62];
	ld.global.f32 	%f49, [%rd63];
	fma.rn.f32 	%f50, %f2, %f48, %f49;
	add.s64 	%rd64, %rd14, %rd61;
	st.global.f32 	[%rd64], %f50;
$L__BB3_23:
	add.s32 	%r59, %r22, 128;
	setp.ge.s32 	%p17, %r59, %r4;
	mul.wide.s32 	%rd65, %r59, 4;
	add.s64 	%rd22, %rd12, %rd65;
	add.s64 	%rd23, %rd13, %rd65;
	add.s64 	%rd24, %rd14, %rd65;
	@%p17 bra 	$L__BB3_25;
	ld.global.f32 	%f51, [%rd22];
	ld.global.f32 	%f52, [%rd23];
	fma.rn.f32 	%f53, %f2, %f51, %f52;
	st.global.f32 	[%rd24], %f53;
$L__BB3_25:
	add.s32 	%r60, %r22, 256;
	setp.ge.s32 	%p18, %r60, %r4;
	@%p18 bra 	$L__BB3_27;
	ld.global.f32 	%f54, [%rd22+512];
	ld.global.f32 	%f55, [%rd23+512];
	fma.rn.f32 	%f56, %f2, %f54, %f55;
	st.global.f32 	[%rd24+512], %f56;
$L__BB3_27:
	add.s32 	%r61, %r22, 384;
	setp.ge.s32 	%p19, %r61, %r4;
	@%p19 bra 	$L__BB3_29;
	ld.global.f32 	%f57, [%rd22+1024];
	ld.global.f32 	%f58, [%rd23+1024];
	fma.rn.f32 	%f59, %f2, %f57, %f58;
	st.global.f32 	[%rd24+1024], %f59;
$L__BB3_29:
	add.s32 	%r62, %r22, 512;
	setp.ge.s32 	%p20, %r62, %r4;
	@%p20 bra 	$L__BB3_31;
	ld.global.f32 	%f60, [%rd22+1536];
	ld.global.f32 	%f61, [%rd23+1536];
	fma.rn.f32 	%f62, %f2, %f60, %f61;
	st.global.f32 	[%rd24+1536], %f62;
$L__BB3_31:
	add.s32 	%r63, %r22, 640;
	setp.ge.s32 	%p21, %r63, %r4;
	@%p21 bra 	$L__BB3_33;
	ld.global.f32 	%f63, [%rd22+2048];
	ld.global.f32 	%f64, [%rd23+2048];
	fma.rn.f32 	%f65, %f2, %f63, %f64;
	st.global.f32 	[%rd24+2048], %f65;
$L__BB3_33:
	add.s32 	%r64, %r22, 768;
	setp.ge.s32 	%p22, %r64, %r4;
	@%p22 bra 	$L__BB3_35;
	ld.global.f32 	%f66, [%rd22+2560];
	ld.global.f32 	%f67, [%rd23+2560];
	fma.rn.f32 	%f68, %f2, %f66, %f67;
	st.global.f32 	[%rd24+2560], %f68;
$L__BB3_35:
	add.s32 	%r65, %r22, 896;
	setp.ge.s32 	%p23, %r65, %r4;
	@%p23 bra 	$L__BB3_37;
	ld.global.f32 	%f69, [%rd22+3072];
	ld.global.f32 	%f70, [%rd23+3072];
	fma.rn.f32 	%f71, %f2, %f69, %f70;
	st.global.f32 	[%rd24+3072], %f71;
$L__BB3_37:
	add.s32 	%r74, %r74, 8;
	setp.ne.s32 	%p24, %r74, %r75;
	@%p24 bra 	$L__BB3_21;
$L__BB3_38:
	setp.eq.s32 	%p25, %r14, 0;
	@%p25 bra 	$L__BB3_59;
	and.b32  	%r25, %r44, 3;
	setp.lt.u32 	%p26, %r14, 4;
	@%p26 bra 	$L__BB3_49;
	shl.b32 	%r66, %r75, 7;
	add.s32 	%r26, %r66, %r6;
	setp.ge.s32 	%p27, %r26, %r4;
	@%p27 bra 	$L__BB3_42;
	mul.wide.s32 	%rd66, %r26, 4;
	add.s64 	%rd67, %rd12, %rd66;
	add.s64 	%rd68, %rd13, %rd66;
	ld.global.f32 	%f72, [%rd67];
	ld.global.f32 	%f73, [%rd68];
	fma.rn.f32 	%f74, %f2, %f72, %f73;
	add.s64 	%rd69, %rd14, %rd66;
	st.global.f32 	[%rd69], %f74;
$L__BB3_42:
	add.s32 	%r27, %r26, 128;
	setp.ge.s32 	%p28, %r27, %r4;
	@%p28 bra 	$L__BB3_44;
	mul.wide.s32 	%rd70, %r27, 4;
	add.s64 	%rd71, %rd12, %rd70;
	add.s64 	%rd72, %rd13, %rd70;
	ld.global.f32 	%f75, [%rd71];
	ld.global.f32 	%f76, [%rd72];
	fma.rn.f32 	%f77, %f2, %f75, %f76;
	add.s64 	%rd73, %rd14, %rd70;
	st.global.f32 	[%rd73], %f77;
$L__BB3_44:
	add.s32 	%r28, %r26, 256;
	setp.ge.s32 	%p29, %r28, %r4;
	@%p29 bra 	$L__BB3_46;
	mul.wide.s32 	%rd74, %r28, 4;
	add.s64 	%rd75, %rd12, %rd74;
	add.s64 	%rd76, %rd13, %rd74;
	ld.global.f32 	%f78, [%rd75];
	ld.global.f32 	%f79, [%rd76];
	fma.rn.f32 	%f80, %f2, %f78, %f79;
	add.s64 	%rd77, %rd14, %rd74;
	st.global.f32 	[%rd77], %f80;
$L__BB3_46:
	add.s32 	%r29, %r26, 384;
	setp.ge.s32 	%p30, %r29, %r4;
	@%p30 bra 	$L__BB3_48;
	mul.wide.s32 	%rd78, %r29, 4;
	add.s64 	%rd79, %rd12, %rd78;
	add.s64 	%rd80, %rd13, %rd78;
	ld.global.f32 	%f81, [%rd79];
	ld.global.f32 	%f82, [%rd80];
	fma.rn.f32 	%f83, %f2, %f81, %f82;
	add.s64 	%rd81, %rd14, %rd78;
	st.global.f32 	[%rd81], %f83;
$L__BB3_48:
	add.s32 	%r75, %r75, 4;
$L__BB3_49:
	setp.eq.s32 	%p31, %r25, 0;
	@%p31 bra 	$L__BB3_59;
	setp.eq.s32 	%p32, %r25, 1;
	@%p32 bra 	$L__BB3_56;
	shl.b32 	%r67, %r75, 7;
	add.s32 	%r32, %r67, %r6;
	setp.ge.s32 	%p33, %r32, %r4;
	@%p33 bra 	$L__BB3_53;
	mul.wide.s32 	%rd82, %r32, 4;
	add.s64 	%rd83, %rd12, %rd82;
	add.s64 	%rd84, %rd13, %rd82;
	ld.global.f32 	%f84, [%rd83];
	ld.global.f32 	%f85, [%rd84];
	fma.rn.f32 	%f86, %f2, %f84, %f85;
	add.s64 	%rd85, %rd14, %rd82;
	st.global.f32 	[%rd85], %f86;
$L__BB3_53:
	add.s32 	%r33, %r32, 128;
	setp.ge.s32 	%p34, %r33, %r4;
	@%p34 bra 	$L__BB3_55;
	mul.wide.s32 	%rd86, %r33, 4;
	add.s64 	%rd87, %rd12, %rd86;
	add.s64 	%rd88, %rd13, %rd86;
	ld.global.f32 	%f87, [%rd87];
	ld.global.f32 	%f88, [%rd88];
	fma.rn.f32 	%f89, %f2, %f87, %f88;
	add.s64 	%rd89, %rd14, %rd86;
	st.global.f32 	[%rd89], %f89;
$L__BB3_55:
	add.s32 	%r75, %r75, 2;
$L__BB3_56:
	and.b32  	%r68, %r44, 1;
	setp.eq.b32 	%p35, %r68, 1;
	not.pred 	%p36, %p35;
	@%p36 bra 	$L__BB3_59;
	shl.b32 	%r69, %r75, 7;
	add.s32 	%r36, %r69, %r6;
	setp.ge.s32 	%p37, %r36, %r4;
	@%p37 bra 	$L__BB3_59;
	mul.wide.s32 	%rd90, %r36, 4;
	add.s64 	%rd91, %rd12, %rd90;
	add.s64 	%rd92, %rd13, %rd90;
	ld.global.f32 	%f90, [%rd91];
	ld.global.f32 	%f91, [%rd92];
	fma.rn.f32 	%f92, %f2, %f90, %f91;
	add.s64 	%rd93, %rd14, %rd90;
	st.global.f32 	[%rd93], %f92;
$L__BB3_59:
	ret;

}
	// .globl	_ZN3cub18CUB_300001_SM_10006detail9transform16transform_kernelINS2_10policy_hubILb1EN4cuda3std3__45tupleIJN6thrust24THRUST_300001_SM_1000_NS6detail15normal_iteratorINSA_10device_ptrIfEEEESF_EEEE10policy1000El5saxpySF_JPfSK_EEEvT0_iT1_T2_DpNS2_10kernel_argIT3_EE
.visible .entry _ZN3cub18CUB_300001_SM_10006detail9transform16transform_kernelINS2_10policy_hubILb1EN4cuda3std3__45tupleIJN6thrust24THRUST_300001_SM_1000_NS6detail15normal_iteratorINSA_10device_ptrIfEEEESF_EEEE10policy1000El5saxpySF_JPfSK_EEEvT0_iT1_T2_DpNS2_10kernel_argIT3_EE(
	.param .u64 _ZN3cub18CUB_300001_SM_10006detail9transform16transform_kernelINS2_10policy_hubILb1EN4cuda3std3__45tupleIJN6thrust24THRUST_300001_SM_1000_NS6detail15normal_iteratorINSA_10device_ptrIfEEEESF_EEEE10policy1000El5saxpySF_JPfSK_EEEvT0_iT1_T2_DpNS2_10kernel_argIT3_EE_param_0,
	.param .u32 _ZN3cub18CUB_300001_SM_10006detail9transform16transform_kernelINS2_10policy_hubILb1EN4cuda3std3__45tupleIJN6thrust24THRUST_300001_SM_1000_NS6detail15normal_iteratorINSA_10device_ptrIfEEEESF_EEEE10policy1000El5saxpySF_JPfSK_EEEvT0_iT1_T2_DpNS2_10kernel_argIT3_EE_param_1,
	.param .align 4 .b8 _ZN3cub18CUB_300001_SM_10006detail9transform16transform_kernelINS2_10policy_hubILb1EN4cuda3std3__45tupleIJN6thrust24THRUST_300001_SM_1000_NS6detail15normal_iteratorINSA_10device_ptrIfEEEESF_EEEE10policy1000El5saxpySF_JPfSK_EEEvT0_iT1_T2_DpNS2_10kernel_argIT3_EE_param_2[4],
	.param .align 8 .b8 _ZN3cub18CUB_300001_SM_10006detail9transform16transform_kernelINS2_10policy_hubILb1EN4cuda3std3__45tupleIJN6thrust24THRUST_300001_SM_1000_NS6detail15normal_iteratorINSA_10device_ptrIfEEEESF_EEEE10policy1000El5saxpySF_JPfSK_EEEvT0_iT1_T2_DpNS2_10kernel_argIT3_EE_param_3[8],
	.param .align 8 .b8 _ZN3cub18CUB_300001_SM_10006detail9transform16transform_kernelINS2_10policy_hubILb1EN4cuda3std3__45tupleIJN6thrust24THRUST_300001_SM_1000_NS6detail15normal_iteratorINSA_10device_ptrIfEEEESF_EEEE10policy1000El5saxpySF_JPfSK_EEEvT0_iT1_T2_DpNS2_10kernel_argIT3_EE_param_4[16],
	.param .align 8 .b8 _ZN3cub18CUB_300001_SM_10006detail9transform16transform_kernelINS2_10policy_hubILb1EN4cuda3std3__45tupleIJN6thrust24THRUST_300001_SM_1000_NS6detail15normal_iteratorINSA_10device_ptrIfEEEESF_EEEE10policy1000El5saxpySF_JPfSK_EEEvT0_iT1_T2_DpNS2_10kernel_argIT3_EE_param_5[16]
)
.maxntid 128
{
	.reg .pred 	%p<38>;
	.reg .b32 	%r<78>;
	.reg .b32 	%f<93>;
	.reg .b64 	%rd<103>;

	ld.param.f32 	%f2, [_ZN3cub18CUB_300001_SM_10006detail9transform16transform_kernelINS2_10policy_hubILb1EN4cuda3std3__45tupleIJN6thrust24THRUST_300001_SM_1000_NS6detail15normal_iteratorINSA_10device_ptrIfEEEESF_EEEE10policy1000El5saxpySF_JPfSK_EEEvT0_iT1_T2_DpNS2_10kernel_argIT3_EE_param_2];
	ld.param.u64 	%rd30, [_ZN3cub18CUB_300001_SM_10006detail9transform16transform_kernelINS2_10policy_hubILb1EN4cuda3std3__45tupleIJN6thrust24THRUST_300001_SM_1000_NS6detail15normal_iteratorINSA_10device_ptrIfEEEESF_EEEE10policy1000El5saxpySF_JPfSK_EEEvT0_iT1_T2_DpNS2_10kernel_argIT3_EE_param_0];
	ld.param.u64 	%rd28, [_ZN3cub18CUB_300001_SM_10006detail9transform16transform_kernelINS2_10policy_hubILb1EN4cuda3std3__45tupleIJN6thrust24THRUST_300001_SM_1000_NS6detail15normal_iteratorINSA_10device_ptrIfEEEESF_EEEE10policy1000El5saxpySF_JPfSK_EEEvT0_iT1_T2_DpNS2_10kernel_argIT3_EE_param_5];
	ld.param.u64 	%rd26, [_ZN3cub18CUB_300001_SM_10006detail9transform16transform_kernelINS2_10policy_hubILb1EN4cuda3std3__45tupleIJN6thrust24THRUST_300001_SM_1000_NS6detail15normal_iteratorINSA_10device_ptrIfEEEESF_EEEE10policy1000El5saxpySF_JPfSK_EEEvT0_iT1_T2_DpNS2_10kernel_argIT3_EE_param_4];
	ld.param.u64 	%rd31, [_ZN3cub18CUB_300001_SM_10006detail9transform16transform_kernelINS2_10policy_hubILb1EN4cuda3std3__45tupleIJN6thrust24THRUST_300001_SM_1000_NS6detail15normal_iteratorINSA_10device_ptrIfEEEESF_EEEE10policy1000El5saxpySF_JPfSK_EEEvT0_iT1_T2_DpNS2_10kernel_argIT3_EE_param_3];
	ld.param.u32 	%r42, [_ZN3cub18CUB_300001_SM_10006detail9transform16transform_kernelINS2_10policy_hubILb1EN4cuda3std3__45tupleIJN6thrust24THRUST_300001_SM_1000_NS6detail15normal_iteratorINSA_10device_ptrIfEEEESF_EEEE10policy1000El5saxpySF_JPfSK_EEEvT0_iT1_T2_DpNS2_10kernel_argIT3_EE_param_1];
	cvta.to.global.u64 	%rd1, %rd31;
	cvta.to.global.u64 	%rd2, %rd26;
	cvta.to.global.u64 	%rd3, %rd28;
	shl.b32 	%r1, %r42, 7;
	mov.u32 	%r43, %ctaid.x;
	cvt.u64.u32 	%rd32, %r43;
	cvt.s64.s32 	%rd33, %r1;
	mul.lo.s64 	%rd4, %rd33, %rd32;
	sub.s64 	%rd34, %rd30, %rd4;
	min.s64 	%rd35, %rd34, %rd33;
	cvt.u32.u64 	%r2, %rd35;
	shl.b32 	%r3, %r2, 2;
	mov.u32 	%r4, %tid.x;
	shl.b32 	%r68, %r4, 7;
	setp.ge.s32 	%p1, %r68, %r3;
	@%p1 bra 	$L__BB4_5;
	shl.b64 	%rd5, %rd4, 2;
	add.s64 	%rd36, %rd2, %rd5;
	mul.wide.u32 	%rd6, %r4, 128;
	add.s64 	%rd100, %rd36, %rd6;
	mov.u32 	%r67, %r68;
$L__BB4_2:
	.pragma "nounroll";
	// begin inline asm
	prefetch.global.L2 [%rd100];
	// end inline asm
	add.s32 	%r67, %r67, 16384;
	add.s64 	%rd100, %rd100, 16384;
	setp.lt.s32 	%p2, %r67, %r3;
	@%p2 bra 	$L__BB4_2;
	add.s64 	%rd38, %rd3, %rd5;
	add.s64 	%rd101, %rd38, %rd6;
$L__BB4_4:
	.pragma "nounroll";
	// begin inline asm
	prefetch.global.L2 [%rd101];
	// end inline asm
	add.s32 	%r68, %r68, 16384;
	add.s64 	%rd101, %rd101, 16384;
	setp.lt.s32 	%p3, %r68, %r3;
	@%p3 bra 	$L__BB4_4;
$L__BB4_5:
	shl.b64 	%rd102, %rd4, 2;
	add.s64 	%rd13, %rd2, %rd102;
	add.s64 	%rd14, %rd3, %rd102;
	add.s64 	%rd15, %rd1, %rd102;
	setp.eq.s32 	%p4, %r1, %r2;
	@%p4 bra 	$L__BB4_47;
	setp.lt.s32 	%p5, %r42, 1;
	@%p5 bra 	$L__BB4_59;
	and.b32  	%r10, %r42, 7;
	setp.lt.u32 	%p6, %r42, 8;
	mov.b32 	%r75, 0;
	@%p6 bra 	$L__BB4_26;
	and.b32  	%r75, %r42, 2147483640;
	mov.b32 	%r71, 0;
$L__BB4_9:
	.pragma "nounroll";
	shl.b32 	%r46, %r71, 7;
	add.s32 	%r20, %r46, %r4;
	setp.ge.s32 	%p7, %r20, %r2;
	@%p7 bra 	$L__BB4_11;
	mul.wide.u32 	%rd41, %r20, 4;
	add.s64 	%rd42, %rd13, %rd41;
	add.s64 	%rd43, %rd14, %rd41;
	ld.global.f32 	%f3, [%rd42];
	ld.global.f32 	%f4, [%rd43];
	fma.rn.f32 	%f5, %f2, %f3, %f4;
	add.s64 	%rd44, %rd15, %rd41;
	st.global.f32 	[%rd44], %f5;
$L__BB4_11:
	add.s32 	%r47, %r20, 128;
	setp.ge.s32 	%p8, %r47, %r2;
	mul.wide.s32 	%rd45, %r47, 4;
	add.s64 	%rd23, %rd13, %rd45;
	add.s64 	%rd24, %rd14, %rd45;
	add.s64 	%rd25, %rd15, %rd45;
	@%p8 bra 	$L__BB4_13;
	ld.global.f32 	%f6, [%rd23];
	ld.global.f32 	%f7, [%rd24];
	fma.rn.f32 	%f8, %f2, %f6, %f7;
	st.global.f32 	[%rd25], %f8;
$L__BB4_13:
	add.s32 	%r48, %r20, 256;
	setp.ge.s32 	%p9, %r48, %r2;
	@%p9 bra 	$L__BB4_15;
	ld.global.f32 	%f9, [%rd23+512];
	ld.global.f32 	%f10, [%rd24+512];
	fma.rn.f32 	%f11, %f2, %f9, %f10;
	st.global.f32 	[%rd25+512], %f11;
$L__BB4_15:
	add.s32 	%r49, %r20, 384;
	setp.ge.s32 	%p10, %r49, %r2;
	@%p10 bra 	$L__BB4_17;
	ld.global.f32 	%f12, [%rd23+1024];
	ld.global.f32 	%f13, [%rd24+1024];
	fma.rn.f32 	%f14, %f2, %f12, %f13;
	st.global.f32 	[%rd25+1024], %f14;
$L__BB4_17:
	add.s32 	%r50, %r20, 512;
	setp.ge.s32 	%p11, %r50, %r2;
	@%p11 bra 	$L__BB4_19;
	ld.global.f32 	%f15, [%rd23+1536];
	ld.global.f32 	%f16, [%rd24+1536];
	fma.rn.f32 	%f17, %f2, %f15, %f16;
	st.global.f32 	[%rd25+1536], %f17;
$L__BB4_19:
	add.s32 	%r51, %r20, 640;
	setp.ge.s32 	%p12, %r51, %r2;
	@%p12 bra 	$L__BB4_21;
	ld.global.f32 	%f18, [%rd23+2048];
	ld.global.f32 	%f19, [%rd24+2048];
	fma.rn.f32 	%f20, %f2, %f18, %f19;
	st.global.f32 	[%rd25+2048], %f20;
$L__BB4_21:
	add.s32 	%r52, %r20, 768;
	setp.ge.s32 	%p13, %r52, %r2;
	@%p13 bra 	$L__BB4_23;
	ld.global.f32 	%f21, [%rd23+2560];
	ld.global.f32 	%f22, [%rd24+2560];
	fma.rn.f32 	%f23, %f2, %f21, %f22;
	st.global.f32 	[%rd25+2560], %f23;
$L__BB4_23:
	add.s32 	%r53, %r20, 896;
	setp.ge.s32 	%p14, %r53, %r2;
	@%p14 bra 	$L__BB4_25;
	ld.global.f32 	%f24, [%rd23+3072];
	ld.global.f32 	%f25, [%rd24+3072];
	fma.rn.f32 	%f26, %f2, %f24, %f25;
	st.global.f32 	[%rd25+3072], %f26;
$L__BB4_25:
	add.s32 	%r71, %r71, 8;
	setp.eq.s32 	%p15, %r71, %r75;
	@%p15 bra 	$L__BB4_26;
	bra.uni 	$L__BB4_9;
$L__BB4_26:
	setp.eq.s32 	%p16, %r10, 0;
	@%p16 bra 	$L__BB4_59;
	and.b32  	%r30, %r42, 3;
	setp.lt.u32 	%p17, %r10, 4;
	@%p17 bra 	$L__BB4_37;
	shl.b32 	%r54, %r75, 7;
	add.s32 	%r31, %r54, %r4;
	setp.ge.s32 	%p18, %r31, %r2;
	@%p18 bra 	$L__BB4_30;
	mul.wide.s32 	%rd46, %r31, 4;
	add.s64 	%rd47, %rd13, %rd46;
	add.s64 	%rd48, %rd14, %rd46;
	ld.global.f32 	%f27, [%rd47];
	ld.global.f32 	%f28, [%rd48];
	fma.rn.f32 	%f29, %f2, %f27, %f28;
	add.s64 	%rd49, %rd15, %rd46;
	st.global.f32 	[%rd49], %f29;
$L__BB4_30:
	add.s32 	%r32, %r31, 128;
	setp.ge.s32 	%p19, %r32, %r2;
	@%p19 bra 	$L__BB4_32;
	mul.wide.s32 	%rd50, %r32, 4;
	add.s64 	%rd51, %rd13, %rd50;
	add.s64 	%rd52, %rd14, %rd50;
	ld.global.f32 	%f30, [%rd51];
	ld.global.f32 	%f31, [%rd52];
	fma.rn.f32 	%f32, %f2, %f30, %f31;
	add.s64 	%rd53, %rd15, %rd50;
	st.global.f32 	[%rd53], %f32;
$L__BB4_32:
	add.s32 	%r33, %r31, 256;
	setp.ge.s32 	%p20, %r33, %r2;
	@%p20 bra 	$L__BB4_34;
	mul.wide.s32 	%rd54, %r33, 4;
	add.s64 	%rd55, %rd13, %rd54;
	add.s64 	%rd56, %rd14, %rd54;
	ld.global.f32 	%f33, [%rd55];
	ld.global.f32 	%f34, [%rd56];
	fma.rn.f32 	%f35, %f2, %f33, %f34;
	add.s64 	%rd57, %rd15, %rd54;
	st.global.f32 	[%rd57], %f35;
$L__BB4_34:
	add.s32 	%r34, %r31, 384;
	setp.ge.s32 	%p21, %r34, %r2;
	@%p21 bra 	$L__BB4_36;
	mul.wide.s32 	%rd58, %r34, 4;
	add.s64 	%rd59, %rd13, %rd58;
	add.s64 	%rd60, %rd14, %rd58;
	ld.global.f32 	%f36, [%rd59];
	ld.global.f32 	%f37, [%rd60];
	fma.rn.f32 	%f38, %f2, %f36, %f37;
	add.s64 	%rd61, %rd15, %rd58;
	st.global.f32 	[%rd61], %f38;
$L__BB4_36:
	add.s32 	%r75, %r75, 4;
$L__BB4_37:
	setp.eq.s32 	%p22, %r30, 0;
	@%p22 bra 	$L__BB4_59;
	setp.eq.s32 	%p23, %r30, 1;
	@%p23 bra 	$L__BB4_44;
	shl.b32 	%r55, %r75, 7;
	add.s32 	%r37, %r55, %r4;
	setp.ge.s32 	%p24, %r37, %r2;
	@%p24 bra 	$L__BB4_41;
	mul.wide.s32 	%rd62, %r37, 4;
	add.s64 	%rd63, %rd13, %rd62;
	add.s64 	%rd64, %rd14, %rd62;
	ld.global.f32 	%f39, [%rd63];
	ld.global.f32 	%f40, [%rd64];
	fma.rn.f32 	%f41, %f2, %f39, %f40;
	add.s64 	%rd65, %rd15, %rd62;
	st.global.f32 	[%rd65], %f41;
$L__BB4_41:
	add.s32 	%r38, %r37, 128;
	setp.ge.s32 	%p25, %r38, %r2;
	@%p25 bra 	$L__BB4_43;
	mul.wide.s32 	%rd66, %r38, 4;
	add.s64 	%rd67, %rd13, %rd66;
	add.s64 	%rd68, %rd14, %rd66;
	ld.global.f32 	%f42, [%rd67];
	ld.global.f32 	%f43, [%rd68];
	fma.rn.f32 	%f44, %f2, %f42, %f43;
	add.s64 	%rd69, %rd15, %rd66;
	st.global.f32 	[%rd69], %f44;
$L__BB4_43:
	add.s32 	%r75, %r75, 2;
$L__BB4_44:
	and.b32  	%r56, %r42, 1;
	setp.eq.b32 	%p26, %r56, 1;
	not.pred 	%p27, %p26;
	@%p27 bra 	$L__BB4_59;
	shl.b32 	%r57, %r75, 7;
	add.s32 	%r41, %r57, %r4;
	setp.ge.s32 	%p28, %r41, %r2;
	@%p28 bra 	$L__BB4_59;
	mul.wide.s32 	%rd70, %r41, 4;
	add.s64 	%rd71, %rd13, %rd70;
	add.s64 	%rd72, %rd14, %rd70;
	ld.global.f32 	%f45, [%rd71];
	ld.global.f32 	%f46, [%rd72];
	fma.rn.f32 	%f47, %f2, %f45, %f46;
	add.s64 	%rd73, %rd15, %rd70;
	st.global.f32 	[%rd73], %f47;
	bra.uni 	$L__BB4_59;
$L__BB4_47:
	setp.lt.s32 	%p29, %r42, 1;
	@%p29 bra 	$L__BB4_59;
	setp.lt.u32 	%p30, %r42, 8;
	mov.b32 	%r73, 0;
	@%p30 bra 	$L__BB4_51;
	and.b32  	%r73, %r42, 2147483640;
	neg.s32 	%r70, %r73;
	mul.wide.u32 	%rd74, %r4, 4;
	add.s64 	%rd16, %rd1, %rd74;
	add.s64 	%rd75, %rd102, 1536;
	add.s64 	%rd18, %rd2, %rd75;
	add.s32 	%r69, %r4, 128;
	add.s64 	%rd19, %rd3, %rd75;
	add.s64 	%rd20, %rd1, %rd75;
$L__BB4_50:
	.pragma "nounroll";
	mul.wide.s32 	%rd76, %r69, 4;
	add.s64 	%rd77, %rd18, %rd76;
	add.s64 	%rd78, %rd19, %rd76;
	add.s64 	%rd79, %rd20, %rd76;
	cvta.to.global.u64 	%rd80, %rd26;
	mul.wide.u32 	%rd81, %r4, 4;
	add.s64 	%rd82, %rd80, %rd81;
	add.s64 	%rd83, %rd82, %rd102;
	cvta.to.global.u64 	%rd84, %rd28;
	add.s64 	%rd85, %rd84, %rd81;
	add.s64 	%rd86, %rd85, %rd102;
	ld.global.f32 	%f48, [%rd83];
	ld.global.f32 	%f49, [%rd86];
	fma.rn.f32 	%f50, %f2, %f48, %f49;
	add.s64 	%rd87, %rd16, %rd102;
	st.global.f32 	[%rd87], %f50;
	ld.global.f32 	%f51, [%rd77+-1536];
	ld.global.f32 	%f52, [%rd78+-1536];
	fma.rn.f32 	%f53, %f2, %f51, %f52;
	st.global.f32 	[%rd79+-1536], %f53;
	ld.global.f32 	%f54, [%rd77+-1024];
	ld.global.f32 	%f55, [%rd78+-1024];
	fma.rn.f32 	%f56, %f2, %f54, %f55;
	st.global.f32 	[%rd79+-1024], %f56;
	ld.global.f32 	%f57, [%rd77+-512];
	ld.global.f32 	%f58, [%rd78+-512];
	fma.rn.f32 	%f59, %f2, %f57, %f58;
	st.global.f32 	[%rd79+-512], %f59;
	ld.global.f32 	%f60, [%rd77];
	ld.global.f32 	%f61, [%rd78];
	fma.rn.f32 	%f62, %f2, %f60, %f61;
	st.global.f32 	[%rd79], %f62;
	ld.global.f32 	%f63, [%rd77+512];
	ld.global.f32 	%f64, [%rd78+512];
	fma.rn.f32 	%f65, %f2, %f63, %f64;
	st.global.f32 	[%rd79+512], %f65;
	ld.global.f32 	%f66, [%rd77+1024];
	ld.global.f32 	%f67, [%rd78+1024];
	fma.rn.f32 	%f68, %f2, %f66, %f67;
	st.global.f32 	[%rd79+1024], %f68;
	ld.global.f32 	%f69, [%rd77+1536];
	ld.global.f32 	%f70, [%rd78+1536];
	fma.rn.f32 	%f71, %f2, %f69, %f70;
	st.global.f32 	[%rd79+1536], %f71;
	add.s32 	%r70, %r70, 8;
	add.s64 	%rd102, %rd102, 4096;
	add.s32 	%r69, %r69, 1024;
	setp.eq.s32 	%p31, %r70, 0;
	@%p31 bra 	$L__BB4_51;
	bra.uni 	$L__BB4_50;
$L__BB4_51:
	and.b32  	%r23, %r42, 7;
	setp.eq.s32 	%p32, %r23, 0;
	@%p32 bra 	$L__BB4_59;
	and.b32  	%r24, %r42, 3;
	setp.lt.u32 	%p33, %r23, 4;
	@%p33 bra 	$L__BB4_54;
	shl.b32 	%r60, %r73, 7;
	add.s32 	%r61, %r60, %r4;
	mul.wide.s32 	%rd88, %r61, 4;
	add.s64 	%rd89, %rd13, %rd88;
	add.s64 	%rd90, %rd14, %rd88;
	ld.global.f32 	%f72, [%rd89];
	ld.global.f32 	%f73, [%rd90];
	fma.rn.f32 	%f74, %f2, %f72, %f73;
	add.s64 	%rd91, %rd15, %rd88;
	st.global.f32 	[%rd91], %f74;
	ld.global.f32 	%f75, [%rd89+512];
	ld.global.f32 	%f76, [%rd90+512];
	fma.rn.f32 	%f77, %f2, %f75, %f76;
	st.global.f32 	[%rd91+512], %f77;
	ld.global.f32 	%f78, [%rd89+1024];
	ld.global.f32 	%f79, [%rd90+1024];
	fma.rn.f32 	%f80, %f2, %f78, %f79;
	st.global.f32 	[%rd91+1024], %f80;
	ld.global.f32 	%f81, [%rd89+1536];
	ld.global.f32 	%f82, [%rd90+1536];
	fma.rn.f32 	%f83, %f2, %f81, %f82;
	st.global.f32 	[%rd91+1536], %f83;
	add.s32 	%r73, %r73, 4;
$L__BB4_54:
	setp.eq.s32 	%p34, %r24, 0;
	@%p34 bra 	$L__BB4_59;
	setp.eq.s32 	%p35, %r24, 1;
	@%p35 bra 	$L__BB4_57;
	shl.b32 	%r62, %r73, 7;
	add.s32 	%r63, %r62, %r4;
	mul.wide.s32 	%rd92, %r63, 4;
	add.s64 	%rd93, %rd13, %rd92;
	add.s64 	%rd94, %rd14, %rd92;
	ld.global.f32 	%f84, [%rd93];
	ld.global.f32 	%f85, [%rd94];
	fma.rn.f32 	%f86, %f2, %f84, %f85;
	add.s64 	%rd95, %rd15, %rd92;
	st.global.f32 	[%rd95], %f86;
	ld.global.f32 	%f87, [%rd93+512];
	ld.global.f32 	%f88, [%rd94+512];
	fma.rn.f32 	%f89, %f2, %f87, %f88;
	st.global.f32 	[%rd95+512], %f89;
	add.s32 	%r73, %r73, 2;
$L__BB4_57:
	and.b32  	%r64, %r42, 1;
	setp.eq.b32 	%p36, %r64, 1;
	not.pred 	%p37, %p36;
	@%p37 bra 	$L__BB4_59;
	shl.b32 	%r65, %r73, 7;
	add.s32 	%r66, %r65, %r4;
	mul.wide.s32 	%rd96, %r66, 4;
	add.s64 	%rd97, %rd13, %rd96;
	add.s64 	%rd98, %rd14, %rd96;
	ld.global.f32 	%f90, [%rd97];
	ld.global.f32 	%f91, [%rd98];
	fma.rn.f32 	%f92, %f2, %f90, %f91;
	add.s64 	%rd99, %rd15, %rd96;
	st.global.f32 	[%rd99], %f92;
$L__BB4_59:
	ret;

}
	// .globl	_ZN3cub18CUB_300001_SM_10006detail9transform16transform_kernelINS2_10policy_hubILb1EN4cuda3std3__45tupleIJN6thrust24THRUST_300001_SM_1000_NS6detail15normal_iteratorINSA_10device_ptrIfEEEEEEEE10policy1000Ei14soft_thresholdSF_JPfEEEvT0_iT1_T2_DpNS2_10kernel_argIT3_EE
.visible .entry _ZN3cub18CUB_300001_SM_10006detail9transform16transform_kernelINS2_10policy_hubILb1EN4cuda3std3__45tupleIJN6thrust24THRUST_300001_SM_1000_NS6detail15normal_iteratorINSA_10device_ptrIfEEEEEEEE10policy1000Ei14soft_thresholdSF_JPfEEEvT0_iT1_T2_DpNS2_10kernel_argIT3_EE(
	.param .u32 _ZN3cub18CUB_300001_SM_10006detail9transform16transform_kernelINS2_10policy_hubILb1EN4cuda3std3__45tupleIJN6thrust24THRUST_300001_SM_1000_NS6detail15normal_iteratorINSA_10device_ptrIfEEEEEEEE10policy1000Ei14soft_thresholdSF_JPfEEEvT0_iT1_T2_DpNS2_10kernel_argIT3_EE_param_0,
	.param .u32 _ZN3cub18CUB_300001_SM_10006detail9transform16transform_kernelINS2_10policy_hubILb1EN4cuda3std3__45tupleIJN6thrust24THRUST_300001_SM_1000_NS6detail15normal_iteratorINSA_10device_ptrIfEEEEEEEE10policy1000Ei14soft_thresholdSF_JPfEEEvT0_iT1_T2_DpNS2_10kernel_argIT3_EE_param_1,
	.param .align 4 .b8 _ZN3cub18CUB_300001_SM_10006detail9transform16transform_kernelINS2_10policy_hubILb1EN4cuda3std3__45tupleIJN6thrust24THRUST_300001_SM_1000_NS6detail15normal_iteratorINSA_10device_ptrIfEEEEEEEE10policy1000Ei14soft_thresholdSF_JPfEEEvT0_iT1_T2_DpNS2_10kernel_argIT3_EE_param_2[4],
	.param .align 8 .b8 _ZN3cub18CUB_300001_SM_10006detail9transform16transform_kernelINS2_10policy_hubILb1EN4cuda3std3__45tupleIJN6thrust24THRUST_300001_SM_1000_NS6detail15normal_iteratorINSA_10device_ptrIfEEEEEEEE10policy1000Ei14soft_thresholdSF_JPfEEEvT0_iT1_T2_DpNS2_10kernel_argIT3_EE_param_3[8],
	.param .align 8 .b8 _ZN3cub18CUB_300001_SM_10006detail9transform16transform_kernelINS2_10policy_hubILb1EN4cuda3std3__45tupleIJN6thrust24THRUST_300001_SM_1000_NS6detail15normal_iteratorINSA_10device_ptrIfEEEEEEEE10policy1000Ei14soft_thresholdSF_JPfEEEvT0_iT1_T2_DpNS2_10kernel_argIT3_EE_param_4[16]
)
.maxntid 128
{
	.reg .pred 	%p<59>;
	.reg .b32 	%r<58>;
	.reg .b32 	%f<65>;
	.reg .b64 	%rd<51>;

	ld.param.f32 	%f44, [_ZN3cub18CUB_300001_SM_10006detail9transform16transform_kernelINS2_10policy_hubILb1EN4cuda3std3__45tupleIJN6thrust24THRUST_300001_SM_1000_NS6detail15normal_iteratorINSA_10device_ptrIfEEEEEEEE10policy1000Ei14soft_thresholdSF_JPfEEEvT0_iT1_T2_DpNS2_10kernel_argIT3_EE_param_2];
	ld.param.u32 	%r40, [_ZN3cub18CUB_300001_SM_10006detail9transform16transform_kernelINS2_10policy_hubILb1EN4cuda3std3__45tupleIJN6thrust24THRUST_300001_SM_1000_NS6detail15normal_iteratorINSA_10device_ptrIfEEEEEEEE10policy1000Ei14soft_thresholdSF_JPfEEEvT0_iT1_T2_DpNS2_10kernel_argIT3_EE_param_0];
	ld.param.u64 	%rd20, [_ZN3cub18CUB_300001_SM_10006detail9transform16transform_kernelINS2_10policy_hubILb1EN4cuda3std3__45tupleIJN6thrust24THRUST_300001_SM_1000_NS6detail15normal_iteratorINSA_10device_ptrIfEEEEEEEE10policy1000Ei14soft_thresholdSF_JPfEEEvT0_iT1_T2_DpNS2_10kernel_argIT3_EE_param_4];
	ld.param.u64 	%rd21, [_ZN3cub18CUB_300001_SM_10006detail9transform16transform_kernelINS2_10policy_hubILb1EN4cuda3std3__45tupleIJN6thrust24THRUST_300001_SM_1000_NS6detail15normal_iteratorINSA_10device_ptrIfEEEEEEEE10policy1000Ei14soft_thresholdSF_JPfEEEvT0_iT1_T2_DpNS2_10kernel_argIT3_EE_param_3];
	ld.param.u32 	%r39, [_ZN3cub18CUB_300001_SM_10006detail9transform16transform_kernelINS2_10policy_hubILb1EN4cuda3std3__45tupleIJN6thrust24THRUST_300001_SM_1000_NS6detail15normal_iteratorINSA_10device_ptrIfEEEEEEEE10policy1000Ei14soft_thresholdSF_JPfEEEvT0_iT1_T2_DpNS2_10kernel_argIT3_EE_param_1];
	cvta.to.global.u64 	%rd1, %rd21;
	cvta.to.global.u64 	%rd2, %rd20;
	shl.b32 	%r1, %r39, 7;
	mov.u32 	%r41, %ctaid.x;
	mul.lo.s32 	%r2, %r1, %r41;
	sub.s32 	%r3, %r40, %r2;
	min.s32 	%r4, %r1, %r3;
	shl.b32 	%r5, %r4, 2;
	mov.u32 	%r6, %tid.x;
	shl.b32 	%r48, %r6, 7;
	setp.ge.s32 	%p1, %r48, %r5;
	@%p1 bra 	$L__BB5_3;
	mul.wide.u32 	%rd22, %r6, 128;
	add.s64 	%rd23, %rd2, %rd22;
	mul.wide.s32 	%rd24, %r2, 4;
	add.s64 	%rd50, %rd23, %rd24;
$L__BB5_2:
	.pragma "nounroll";
	// begin inline asm
	prefetch.global.L2 [%rd50];
	// end inline asm
	add.s32 	%r48, %r48, 16384;
	add.s64 	%rd50, %rd50, 16384;
	setp.lt.s32 	%p2, %r48, %r5;
	@%p2 bra 	$L__BB5_2;
$L__BB5_3:
	setp.gt.s32 	%p3, %r1, %r3;
	@%p3 bra 	$L__BB5_10;
	setp.lt.s32 	%p4, %r39, 1;
	@%p4 bra 	$L__BB5_68;
	neg.f32 	%f2, %f44;
	and.b32  	%r10, %r39, 3;
	setp.lt.u32 	%p5, %r39, 4;
	mov.b32 	%r55, 0;
	@%p5 bra 	$L__BB5_31;
	and.b32  	%r55, %r39, 2147483644;
	neg.s32 	%r50, %r55;
	mul.wide.s32 	%rd26, %r2, 4;
	add.s64 	%rd27, %rd26, 1024;
	add.s64 	%rd6, %rd2, %rd27;
	add.s64 	%rd7, %rd1, %rd27;
	mov.u32 	%r49, %r6;
$L__BB5_7:
	mul.wide.s32 	%rd10, %r49, 4;
	add.s64 	%rd11, %rd6, %rd10;
	ld.global.f32 	%f4, [%rd11+-1024];
	setp.gt.f32 	%p6, %f4, %f2;
	setp.lt.f32 	%p7, %f4, %f44;
	and.pred  	%p8, %p6, %p7;
	mov.f32 	%f55, 0f00000000;
	@%p8 bra 	$L__BB5_18;
	setp.leu.f32 	%p9, %f4, %f44;
	@%p9 bra 	$L__BB5_17;
	sub.f32 	%f55, %f4, %f44;
	bra.uni 	$L__BB5_18;
$L__BB5_10:
	setp.lt.s32 	%p29, %r39, 1;
	@%p29 bra 	$L__BB5_68;
	neg.f32 	%f3, %f44;
	and.b32  	%r13, %r39, 3;
	setp.lt.u32 	%p30, %r39, 4;
	mov.b32 	%r52, 0;
	@%p30 bra 	$L__BB5_57;
	mul.wide.s32 	%rd31, %r2, 4;
	add.s64 	%rd8, %rd2, %rd31;
	add.s64 	%rd9, %rd1, %rd31;
	and.b32  	%r52, %r39, 2147483644;
	mov.b32 	%r51, 0;
$L__BB5_13:
	shl.b32 	%r46, %r51, 7;
	add.s32 	%r20, %r46, %r6;
	setp.ge.s32 	%p31, %r20, %r4;
	@%p31 bra 	$L__BB5_38;
	mul.wide.s32 	%rd32, %r20, 4;
	add.s64 	%rd33, %rd8, %rd32;
	ld.global.f32 	%f20, [%rd33];
	setp.gt.f32 	%p32, %f20, %f3;
	setp.lt.f32 	%p33, %f20, %f44;
	and.pred  	%p34, %p32, %p33;
	mov.f32 	%f59, 0f00000000;
	@%p34 bra 	$L__BB5_37;
	setp.leu.f32 	%p35, %f20, %f44;
	@%p35 bra 	$L__BB5_36;
	sub.f32 	%f59, %f20, %f44;
	bra.uni 	$L__BB5_37;
$L__BB5_17:
	add.f32 	%f55, %f44, %f4;
$L__BB5_18:
	add.s64 	%rd12, %rd7, %rd10;
	st.global.f32 	[%rd12+-1024], %f55;
	ld.global.f32 	%f8, [%rd11+-512];
	setp.gt.f32 	%p10, %f8, %f2;
	setp.lt.f32 	%p11, %f8, %f44;
	and.pred  	%p12, %p10, %p11;
	mov.f32 	%f56, 0f00000000;
	@%p12 bra 	$L__BB5_22;
	setp.gt.f32 	%p13, %f8, %f44;
	@%p13 bra 	$L__BB5_21;
	add.f32 	%f56, %f44, %f8;
	bra.uni 	$L__BB5_22;
$L__BB5_21:
	sub.f32 	%f56, %f8, %f44;
$L__BB5_22:
	st.global.f32 	[%rd12+-512], %f56;
	ld.global.f32 	%f12, [%rd11];
	setp.gt.f32 	%p14, %f12, %f2;
	setp.lt.f32 	%p15, %f12, %f44;
	and.pred  	%p16, %p14, %p15;
	mov.f32 	%f57, 0f00000000;
	@%p16 bra 	$L__BB5_26;
	setp.gt.f32 	%p17, %f12, %f44;
	@%p17 bra 	$L__BB5_25;
	add.f32 	%f57, %f44, %f12;
	bra.uni 	$L__BB5_26;
$L__BB5_25:
	sub.f32 	%f57, %f12, %f44;
$L__BB5_26:
	st.global.f32 	[%rd12], %f57;
	ld.global.f32 	%f16, [%rd11+512];
	setp.gt.f32 	%p18, %f16, %f2;
	setp.lt.f32 	%p19, %f16, %f44;
	and.pred  	%p20, %p18, %p19;
	mov.f32 	%f58, 0f00000000;
	@%p20 bra 	$L__BB5_30;
	setp.gt.f32 	%p21, %f16, %f44;
	@%p21 bra 	$L__BB5_29;
	add.f32 	%f58, %f44, %f16;
	bra.uni 	$L__BB5_30;
$L__BB5_29:
	sub.f32 	%f58, %f16, %f44;
$L__BB5_30:
	st.global.f32 	[%rd12+512], %f58;
	add.s32 	%r50, %r50, 4;
	add.s32 	%r49, %r49, 512;
	setp.eq.s32 	%p22, %r50, 0;
	@%p22 bra 	$L__BB5_31;
	bra.uni 	$L__BB5_7;
$L__BB5_31:
	setp.eq.s32 	%p23, %r10, 0;
	@%p23 bra 	$L__BB5_68;
	mul.wide.s32 	%rd28, %r2, 4;
	add.s64 	%rd17, %rd1, %rd28;
	shl.b32 	%r43, %r55, 7;
	add.s32 	%r57, %r6, %r43;
	add.s64 	%rd18, %rd2, %rd28;
	neg.s32 	%r56, %r10;
$L__BB5_33:
	.pragma "nounroll";
	mul.wide.s32 	%rd19, %r57, 4;
	add.s64 	%rd29, %rd18, %rd19;
	ld.global.f32 	%f40, [%rd29];
	setp.gt.f32 	%p24, %f40, %f2;
	setp.lt.f32 	%p25, %f40, %f44;
	and.pred  	%p26, %p24, %p25;
	mov.f32 	%f64, 0f00000000;
	@%p26 bra 	$L__BB5_67;
	setp.gt.f32 	%p27, %f40, %f44;
	@%p27 bra 	$L__BB5_66;
	add.f32 	%f64, %f44, %f40;
	bra.uni 	$L__BB5_67;
$L__BB5_36:
	add.f32 	%f59, %f44, %f20;
$L__BB5_37:
	add.s64 	%rd35, %rd9, %rd32;
	st.global.f32 	[%rd35], %f59;
$L__BB5_38:
	add.s32 	%r21, %r20, 128;
	setp.ge.s32 	%p36, %r21, %r4;
	@%p36 bra 	$L__BB5_44;
	mul.wide.s32 	%rd36, %r21, 4;
	add.s64 	%rd37, %rd8, %rd36;
	ld.global.f32 	%f24, [%rd37];
	setp.gt.f32 	%p37, %f24, %f3;
	setp.lt.f32 	%p38, %f24, %f44;
	and.pred  	%p39, %p37, %p38;
	mov.f32 	%f60, 0f00000000;
	@%p39 bra 	$L__BB5_43;
	setp.gt.f32 	%p40, %f24, %f44;
	@%p40 bra 	$L__BB5_42;
	add.f32 	%f60, %f44, %f24;
	bra.uni 	$L__BB5_43;
$L__BB5_42:
	sub.f32 	%f60, %f24, %f44;
$L__BB5_43:
	add.s64 	%rd39, %rd9, %rd36;
	st.global.f32 	[%rd39], %f60;
$L__BB5_44:
	add.s32 	%r22, %r20, 256;
	setp.ge.s32 	%p41, %r22, %r4;
	@%p41 bra 	$L__BB5_50;
	mul.wide.s32 	%rd40, %r22, 4;
	add.s64 	%rd41, %rd8, %rd40;
	ld.global.f32 	%f28, [%rd41];
	setp.gt.f32 	%p42, %f28, %f3;
	setp.lt.f32 	%p43, %f28, %f44;
	and.pred  	%p44, %p42, %p43;
	mov.f32 	%f61, 0f00000000;
	@%p44 bra 	$L__BB5_49;
	setp.gt.f32 	%p45, %f28, %f44;
	@%p45 bra 	$L__BB5_48;
	add.f32 	%f61, %f44, %f28;
	bra.uni 	$L__BB5_49;
$L__BB5_48:
	sub.f32 	%f61, %f28, %f44;
$L__BB5_49:
	add.s64 	%rd43, %rd9, %rd40;
	st.global.f32 	[%rd43], %f61;
$L__BB5_50:
	add.s32 	%r23, %r20, 384;
	setp.ge.s32 	%p46, %r23, %r4;
	@%p46 bra 	$L__BB5_56;
	mul.wide.s32 	%rd44, %r23, 4;
	add.s64 	%rd45, %rd8, %rd44;
	ld.global.f32 	%f32, [%rd45];
	setp.gt.f32 	%p47, %f32, %f3;
	setp.lt.f32 	%p48, %f32, %f44;
	and.pred  	%p49, %p47, %p48;
	mov.f32 	%f62, 0f00000000;
	@%p49 bra 	$L__BB5_55;
	setp.gt.f32 	%p50, %f32, %f44;
	@%p50 bra 	$L__BB5_54;
	add.f32 	%f62, %f44, %f32;
	bra.uni 	$L__BB5_55;
$L__BB5_54:
	sub.f32 	%f62, %f32, %f44;
$L__BB5_55:
	add.s64 	%rd47, %rd9, %rd44;
	st.global.f32 	[%rd47], %f62;
$L__BB5_56:
	add.s32 	%r51, %r51, 4;
	setp.ne.s32 	%p51, %r51, %r52;
	@%p51 bra 	$L__BB5_13;
$L__BB5_57:
	setp.eq.s32 	%p52, %r13, 0;
	@%p52 bra 	$L__BB5_68;
	mul.wide.s32 	%rd48, %r2, 4;
	add.s64 	%rd13, %rd1, %rd48;
	shl.b32 	%r47, %r52, 7;
	add.s32 	%r54, %r6, %r47;
	add.s64 	%rd14, %rd2, %rd48;
	neg.s32 	%r53, %r13;
$L__BB5_59:
	.pragma "nounroll";
	mul.wide.s32 	%rd15, %r54, 4;
	add.s64 	%rd16, %rd13, %rd15;
	setp.ge.s32 	%p53, %r54, %r4;
	@%p53 bra 	$L__BB5_65;
	add.s64 	%rd49, %rd14, %rd15;
	ld.global.f32 	%f36, [%rd49];
	setp.gt.f32 	%p54, %f36, %f3;
	setp.lt.f32 	%p55, %f36, %f44;
	and.pred  	%p56, %p54, %p55;
	mov.f32 	%f63, 0f00000000;
	@%p56 bra 	$L__BB5_64;
	setp.gt.f32 	%p57, %f36, %f44;
	@%p57 bra 	$L__BB5_63;
	add.f32 	%f63, %f44, %f36;
	bra.uni 	$L__BB5_64;
$L__BB5_63:
	sub.f32 	%f63, %f36, %f44;
$L__BB5_64:
	st.global.f32 	[%rd16], %f63;
$L__BB5_65:
	add.s32 	%r54, %r54, 128;
	add.s32 	%r53, %r53, 1;
	setp.eq.s32 	%p58, %r53, 0;
	@%p58 bra 	$L__BB5_68;
	bra.uni 	$L__BB5_59;
$L__BB5_66:
	sub.f32 	%f64, %f40, %f44;
$L__BB5_67:
	add.s64 	%rd30, %rd17, %rd19;
	st.global.f32 	[%rd30], %f64;
	add.s32 	%r57, %r57, 128;
	add.s32 	%r56, %r56, 1;
	setp.ne.s32 	%p28, %r56, 0;
	@%p28 bra 	$L__BB5_33;
$L__BB5_68:
	ret;

}
	// .globl	_ZN3cub18CUB_300001_SM_10006detail9transform16transform_kernelINS2_10policy_hubILb1EN4cuda3std3__45tupleIJN6thrust24THRUST_300001_SM_1000_NS6detail15normal_iteratorINSA_10device_ptrIfEEEEEEEE10policy1000El14soft_thresholdSF_JPfEEEvT0_iT1_T2_DpNS2_10kernel_argIT3_EE
.visible .entry _ZN3cub18CUB_300001_SM_10006detail9transform16transform_kernelINS2_10policy_hubILb1EN4cuda3std3__45tupleIJN6thrust24THRUST_300001_SM_1000_NS6detail15normal_iteratorINSA_10device_ptrIfEEEEEEEE10policy1000El14soft_thresholdSF_JPfEEEvT0_iT1_T2_DpNS2_10kernel_argIT3_EE(
	.param .u64 _ZN3cub18CUB_300001_SM_10006detail9transform16transform_kernelINS2_10policy_hubILb1EN4cuda3std3__45tupleIJN6thrust24THRUST_300001_SM_1000_NS6detail15normal_iteratorINSA_10device_ptrIfEEEEEEEE10policy1000El14soft_thresholdSF_JPfEEEvT0_iT1_T2_DpNS2_10kernel_argIT3_EE_param_0,
	.param .u32 _ZN3cub18CUB_300001_SM_10006detail9transform16transform_kernelINS2_10policy_hubILb1EN4cuda3std3__45tupleIJN6thrust24THRUST_300001_SM_1000_NS6detail15normal_iteratorINSA_10device_ptrIfEEEEEEEE10policy1000El14soft_thresholdSF_JPfEEEvT0_iT1_T2_DpNS2_10kernel_argIT3_EE_param_1,
	.param .align 4 .b8 _ZN3cub18CUB_300001_SM_10006detail9transform16transform_kernelINS2_10policy_hubILb1EN4cuda3std3__45tupleIJN6thrust24THRUST_300001_SM_1000_NS6detail15normal_iteratorINSA_10device_ptrIfEEEEEEEE10policy1000El14soft_thresholdSF_JPfEEEvT0_iT1_T2_DpNS2_10kernel_argIT3_EE_param_2[4],
	.param .align 8 .b8 _ZN3cub18CUB_300001_SM_10006detail9transform16transform_kernelINS2_10policy_hubILb1EN4cuda3std3__45tupleIJN6thrust24THRUST_300001_SM_1000_NS6detail15normal_iteratorINSA_10device_ptrIfEEEEEEEE10policy1000El14soft_thresholdSF_JPfEEEvT0_iT1_T2_DpNS2_10kernel_argIT3_EE_param_3[8],
	.param .align 8 .b8 _ZN3cub18CUB_300001_SM_10006detail9transform16transform_kernelINS2_10policy_hubILb1EN4cuda3std3__45tupleIJN6thrust24THRUST_300001_SM_1000_NS6detail15normal_iteratorINSA_10device_ptrIfEEEEEEEE10policy1000El14soft_thresholdSF_JPfEEEvT0_iT1_T2_DpNS2_10kernel_argIT3_EE_param_4[16]
)
.maxntid 128
{
	.reg .pred 	%p<59>;
	.reg .b32 	%r<55>;
	.reg .b32 	%f<65>;
	.reg .b64 	%rd<57>;

	ld.param.f32 	%f44, [_ZN3cub18CUB_300001_SM_10006detail9transform16transform_kernelINS2_10policy_hubILb1EN4cuda3std3__45tupleIJN6thrust24THRUST_300001_SM_1000_NS6detail15normal_iteratorINSA_10device_ptrIfEEEEEEEE10policy1000El14soft_thresholdSF_JPfEEEvT0_iT1_T2_DpNS2_10kernel_argIT3_EE_param_2];
	ld.param.u64 	%rd21, [_ZN3cub18CUB_300001_SM_10006detail9transform16transform_kernelINS2_10policy_hubILb1EN4cuda3std3__45tupleIJN6thrust24THRUST_300001_SM_1000_NS6detail15normal_iteratorINSA_10device_ptrIfEEEEEEEE10policy1000El14soft_thresholdSF_JPfEEEvT0_iT1_T2_DpNS2_10kernel_argIT3_EE_param_0];
	ld.param.u64 	%rd22, [_ZN3cub18CUB_300001_SM_10006detail9transform16transform_kernelINS2_10policy_hubILb1EN4cuda3std3__45tupleIJN6thrust24THRUST_300001_SM_1000_NS6detail15normal_iteratorINSA_10device_ptrIfEEEEEEEE10policy1000El14soft_thresholdSF_JPfEEEvT0_iT1_T2_DpNS2_10kernel_argIT3_EE_param_4];
	ld.param.u64 	%rd23, [_ZN3cub18CUB_300001_SM_10006detail9transform16transform_kernelINS2_10policy_hubILb1EN4cuda3std3__45tupleIJN6thrust24THRUST_300001_SM_1000_NS6detail15normal_iteratorINSA_10device_ptrIfEEEEEEEE10policy1000El14soft_thresholdSF_JPfEEEvT0_iT1_T2_DpNS2_10kernel_argIT3_EE_param_3];
	ld.param.u32 	%r37, [_ZN3cub18CUB_300001_SM_10006detail9transform16transform_kernelINS2_10policy_hubILb1EN4cuda3std3__45tupleIJN6thrust24THRUST_300001_SM_1000_NS6detail15normal_iteratorINSA_10device_ptrIfEEEEEEEE10policy1000El14soft_thresholdSF_JPfEEEvT0_iT1_T2_DpNS2_10kernel_argIT3_EE_param_1];
	cvta.to.global.u64 	%rd1, %rd23;
	cvta.to.global.u64 	%rd2, %rd22;
	shl.b32 	%r1, %r37, 7;
	mov.u32 	%r38, %ctaid.x;
	cvt.u64.u32 	%rd24, %r38;
	cvt.s64.s32 	%rd25, %r1;
	mul.lo.s64 	%rd3, %rd25, %rd24;
	sub.s64 	%rd26, %rd21, %rd3;
	min.s64 	%rd27, %rd26, %rd25;
	cvt.u32.u64 	%r2, %rd27;
	shl.b32 	%r3, %r2, 2;
	mov.u32 	%r4, %tid.x;
	shl.b32 	%r45, %r4, 7;
	setp.ge.s32 	%p1, %r45, %r3;
	@%p1 bra 	$L__BB6_3;
	shl.b64 	%rd28, %rd3, 2;
	add.s64 	%rd29, %rd2, %rd28;
	mul.wide.u32 	%rd30, %r4, 128;
	add.s64 	%rd56, %rd29, %rd30;
$L__BB6_2:
	.pragma "nounroll";
	// begin inline asm
	prefetch.global.L2 [%rd56];
	// end inline asm
	add.s32 	%r45, %r45, 16384;
	add.s64 	%rd56, %rd56, 16384;
	setp.lt.s32 	%p2, %r45, %r3;
	@%p2 bra 	$L__BB6_2;
$L__BB6_3:
	setp.eq.s32 	%p3, %r1, %r2;
	@%p3 bra 	$L__BB6_11;
	setp.lt.s32 	%p4, %r37, 1;
	@%p4 bra 	$L__BB6_68;
	neg.f32 	%f2, %f44;
	and.b32  	%r8, %r37, 3;
	setp.lt.u32 	%p5, %r37, 4;
	mov.b32 	%r52, 0;
	@%p5 bra 	$L__BB6_57;
	shl.b64 	%rd32, %rd3, 2;
	add.s64 	%rd7, %rd2, %rd32;
	add.s64 	%rd8, %rd1, %rd32;
	and.b32  	%r52, %r37, 2147483644;
	mov.b32 	%r48, 0;
$L__BB6_7:
	shl.b32 	%r41, %r48, 7;
	add.s32 	%r18, %r41, %r4;
	setp.ge.s32 	%p6, %r18, %r2;
	@%p6 bra 	$L__BB6_38;
	mul.wide.s32 	%rd33, %r18, 4;
	add.s64 	%rd34, %rd7, %rd33;
	ld.global.f32 	%f20, [%rd34];
	setp.gt.f32 	%p7, %f20, %f2;
	setp.lt.f32 	%p8, %f20, %f44;
	and.pred  	%p9, %p7, %p8;
	mov.f32 	%f59, 0f00000000;
	@%p9 bra 	$L__BB6_37;
	setp.leu.f32 	%p10, %f20, %f44;
	@%p10 bra 	$L__BB6_36;
	sub.f32 	%f59, %f20, %f44;
	bra.uni 	$L__BB6_37;
$L__BB6_11:
	setp.lt.s32 	%p34, %r37, 1;
	@%p34 bra 	$L__BB6_68;
	neg.f32 	%f3, %f44;
	and.b32  	%r10, %r37, 3;
	setp.lt.u32 	%p35, %r37, 4;
	mov.b32 	%r49, 0;
	@%p35 bra 	$L__BB6_31;
	and.b32  	%r49, %r37, 2147483644;
	neg.s32 	%r47, %r49;
	shl.b64 	%rd51, %rd3, 2;
	add.s64 	%rd52, %rd51, 1024;
	add.s64 	%rd9, %rd2, %rd52;
	add.s64 	%rd10, %rd1, %rd52;
	mov.u32 	%r46, %r4;
$L__BB6_14:
	mul.wide.s32 	%rd11, %r46, 4;
	add.s64 	%rd12, %rd9, %rd11;
	ld.global.f32 	%f4, [%rd12+-1024];
	setp.gt.f32 	%p36, %f4, %f3;
	setp.lt.f32 	%p37, %f4, %f44;
	and.pred  	%p38, %p36, %p37;
	mov.f32 	%f55, 0f00000000;
	@%p38 bra 	$L__BB6_18;
	setp.leu.f32 	%p39, %f4, %f44;
	@%p39 bra 	$L__BB6_17;
	sub.f32 	%f55, %f4, %f44;
	bra.uni 	$L__BB6_18;
$L__BB6_17:
	add.f32 	%f55, %f44, %f4;
$L__BB6_18:
	add.s64 	%rd13, %rd10, %rd11;
	st.global.f32 	[%rd13+-1024], %f55;
	ld.global.f32 	%f8, [%rd12+-512];
	setp.gt.f32 	%p40, %f8, %f3;
	setp.lt.f32 	%p41, %f8, %f44;
	and.pred  	%p42, %p40, %p41;
	mov.f32 	%f56, 0f00000000;
	@%p42 bra 	$L__BB6_22;
	setp.gt.f32 	%p43, %f8, %f44;
	@%p43 bra 	$L__BB6_21;
	add.f32 	%f56, %f44, %f8;
	bra.uni 	$L__BB6_22;
$L__BB6_21:
	sub.f32 	%f56, %f8, %f44;
$L__BB6_22:
	st.global.f32 	[%rd13+-512], %f56;
	ld.global.f32 	%f12, [%rd12];
	setp.gt.f32 	%p44, %f12, %f3;
	setp.lt.f32 	%p45, %f12, %f44;
	and.pred  	%p46, %p44, %p45;
	mov.f32 	%f57, 0f00000000;
	@%p46 bra 	$L__BB6_26;
	setp.gt.f32 	%p47, %f12, %f44;
	@%p47 bra 	$L__BB6_25;
	add.f32 	%f57, %f44, %f12;
	bra.uni 	$L__BB6_26;
$L__BB6_25:
	sub.f32 	%f57, %f12, %f44;
$L__BB6_26:
	st.global.f32 	[%rd13], %f57;
	ld.global.f32 	%f16, [%rd12+512];
	setp.gt.f32 	%p48, %f16, %f3;
	setp.lt.f32 	%p49, %f16, %f44;
	and.pred  	%p50, %p48, %p49;
	mov.f32 	%f58, 0f00000000;
	@%p50 bra 	$L__BB6_30;
	setp.gt.f32 	%p51, %f16, %f44;
	@%p51 bra 	$L__BB6_29;
	add.f32 	%f58, %f44, %f16;
	bra.uni 	$L__BB6_30;
$L__BB6_29:
	sub.f32 	%f58, %f16, %f44;
$L__BB6_30:
	st.global.f32 	[%rd13+512], %f58;
	add.s32 	%r47, %r47, 4;
	add.s32 	%r46, %r46, 512;
	setp.eq.s32 	%p52, %r47, 0;
	@%p52 bra 	$L__BB6_31;
	bra.uni 	$L__BB6_14;
$L__BB6_31:
	setp.eq.s32 	%p53, %r10, 0;
	@%p53 bra 	$L__BB6_68;
	shl.b64 	%rd53, %rd3, 2;
	add.s64 	%rd14, %rd1, %rd53;
	shl.b32 	%r44, %r49, 7;
	add.s32 	%r51, %r4, %r44;
	add.s64 	%rd15, %rd2, %rd53;
	neg.s32 	%r50, %r10;
$L__BB6_33:
	.pragma "nounroll";
	mul.wide.s32 	%rd16, %r51, 4;
	add.s64 	%rd54, %rd15, %rd16;
	ld.global.f32 	%f36, [%rd54];
	setp.gt.f32 	%p54, %f36, %f3;
	setp.lt.f32 	%p55, %f36, %f44;
	and.pred  	%p56, %p54, %p55;
	mov.f32 	%f63, 0f00000000;
	@%p56 bra 	$L__BB6_64;
	setp.gt.f32 	%p57, %f36, %f44;
	@%p57 bra 	$L__BB6_63;
	add.f32 	%f63, %f44, %f36;
	bra.uni 	$L__BB6_64;
$L__BB6_36:
	add.f32 	%f59, %f44, %f20;
$L__BB6_37:
	add.s64 	%rd36, %rd8, %rd33;
	st.global.f32 	[%rd36], %f59;
$L__BB6_38:
	add.s32 	%r19, %r18, 128;
	setp.ge.s32 	%p11, %r19, %r2;
	@%p11 bra 	$L__BB6_44;
	mul.wide.s32 	%rd37, %r19, 4;
	add.s64 	%rd38, %rd7, %rd37;
	ld.global.f32 	%f24, [%rd38];
	setp.gt.f32 	%p12, %f24, %f2;
	setp.lt.f32 	%p13, %f24, %f44;
	and.pred  	%p14, %p12, %p13;
	mov.f32 	%f60, 0f00000000;
	@%p14 bra 	$L__BB6_43;
	setp.gt.f32 	%p15, %f24, %f44;
	@%p15 bra 	$L__BB6_42;
	add.f32 	%f60, %f44, %f24;
	bra.uni 	$L__BB6_43;
$L__BB6_42:
	sub.f32 	%f60, %f24, %f44;
$L__BB6_43:
	add.s64 	%rd40, %rd8, %rd37;
	st.global.f32 	[%rd40], %f60;
$L__BB6_44:
	add.s32 	%r20, %r18, 256;
	setp.ge.s32 	%p16, %r20, %r2;
	@%p16 bra 	$L__BB6_50;
	mul.wide.s32 	%rd41, %r20, 4;
	add.s64 	%rd42, %rd7, %rd41;
	ld.global.f32 	%f28, [%rd42];
	setp.gt.f32 	%p17, %f28, %f2;
	setp.lt.f32 	%p18, %f28, %f44;
	and.pred  	%p19, %p17, %p18;
	mov.f32 	%f61, 0f00000000;
	@%p19 bra 	$L__BB6_49;
	setp.gt.f32 	%p20, %f28, %f44;
	@%p20 bra 	$L__BB6_48;
	add.f32 	%f61, %f44, %f28;
	bra.uni 	$L__BB6_49;
$L__BB6_48:
	sub.f32 	%f61, %f28, %f44;
$L__BB6_49:
	add.s64 	%rd44, %rd8, %rd41;
	st.global.f32 	[%rd44], %f61;
$L__BB6_50:
	add.s32 	%r21, %r18, 384;
	setp.ge.s32 	%p21, %r21, %r2;
	@%p21 bra 	$L__BB6_56;
	mul.wide.s32 	%rd45, %r21, 4;
	add.s64 	%rd46, %rd7, %rd45;
	ld.global.f32 	%f32, [%rd46];
	setp.gt.f32 	%p22, %f32, %f2;
	setp.lt.f32 	%p23, %f32, %f44;
	and.pred  	%p24, %p22, %p23;
	mov.f32 	%f62, 0f00000000;
	@%p24 bra 	$L__BB6_55;
	setp.gt.f32 	%p25, %f32, %f44;
	@%p25 bra 	$L__BB6_54;
	add.f32 	%f62, %f44, %f32;
	bra.uni 	$L__BB6_55;
$L__BB6_54:
	sub.f32 	%f62, %f32, %f44;
$L__BB6_55:
	add.s64 	%rd48, %rd8, %rd45;
	st.global.f32 	[%rd48], %f62;
$L__BB6_56:
	add.s32 	%r48, %r48, 4;
	setp.eq.s32 	%p26, %r48, %r52;
	@%p26 bra 	$L__BB6_57;
	bra.uni 	$L__BB6_7;
$L__BB6_57:
	setp.eq.s32 	%p27, %r8, 0;
	@%p27 bra 	$L__BB6_68;
	shl.b64 	%rd49, %rd3, 2;
	add.s64 	%rd17, %rd1, %rd49;
	shl.b32 	%r42, %r52, 7;
	add.s32 	%r54, %r4, %r42;
	add.s64 	%rd18, %rd2, %rd49;
	neg.s32 	%r53, %r8;
$L__BB6_59:
	.pragma "nounroll";
	mul.wide.s32 	%rd19, %r54, 4;
	add.s64 	%rd20, %rd17, %rd19;
	setp.ge.s32 	%p28, %r54, %r2;
	@%p28 bra 	$L__BB6_67;
	add.s64 	%rd50, %rd18, %rd19;
	ld.global.f32 	%f40, [%rd50];
	setp.gt.f32 	%p29, %f40, %f2;
	setp.lt.f32 	%p30, %f40, %f44;
	and.pred  	%p31, %p29, %p30;
	mov.f32 	%f64, 0f00000000;
	@%p31 bra 	$L__BB6_66;
	setp.gt.f32 	%p32, %f40, %f44;
	@%p32 bra 	$L__BB6_65;
	add.f32 	%f64, %f44, %f40;
	bra.uni 	$L__BB6_66;
$L__BB6_63:
	sub.f32 	%f63, %f36, %f44;
$L__BB6_64:
	add.s64 	%rd55, %rd14, %rd16;
	st.global.f32 	[%rd55], %f63;
	add.s32 	%r51, %r51, 128;
	add.s32 	%r50, %r50, 1;
	setp.eq.s32 	%p58, %r50, 0;
	@%p58 bra 	$L__BB6_68;
	bra.uni 	$L__BB6_33;
$L__BB6_65:
	sub.f32 	%f64, %f40, %f44;
$L__BB6_66:
	st.global.f32 	[%rd20], %f64;
$L__BB6_67:
	add.s32 	%r54, %r54, 128;
	add.s32 	%r53, %r53, 1;
	setp.ne.s32 	%p33, %r53, 0;
	@%p33 bra 	$L__BB6_59;
$L__BB6_68:
	ret;

}
	// .globl	_ZN3cub18CUB_300001_SM_10006detail6reduce28DeviceReduceSingleTileKernelINS2_10policy_hubIfjN4cuda3__47maximumIfEEE10Policy1000EN6thrust24THRUST_300001_SM_1000_NS6detail15normal_iteratorINSC_10device_ptrIfEEEEPdjS8_df14absolute_valueEEvT0_T1_T2_T3_T4_T6_
.visible .entry _ZN3cub18CUB_300001_SM_10006detail6reduce28DeviceReduceSingleTileKernelINS2_10policy_hubIfjN4cuda3__47maximumIfEEE10Policy1000EN6thrust24THRUST_300001_SM_1000_NS6detail15normal_iteratorINSC_10device_ptrIfEEEEPdjS8_df14absolute_valueEEvT0_T1_T2_T3_T4_T6_(
	.param .align 8 .b8 _ZN3cub18CUB_300001_SM_10006detail6reduce28DeviceReduceSingleTileKernelINS2_10policy_hubIfjN4cuda3__47maximumIfEEE10Policy1000EN6thrust24THRUST_300001_SM_1000_NS6detail15normal_iteratorINSC_10device_ptrIfEEEEPdjS8_df14absolute_valueEEvT0_T1_T2_T3_T4_T6__param_0[8],
	.param .u64 .ptr .align 1 _ZN3cub18CUB_300001_SM_10006detail6reduce28DeviceReduceSingleTileKernelINS2_10policy_hubIfjN4cuda3__47maximumIfEEE10Policy1000EN6thrust24THRUST_300001_SM_1000_NS6detail15normal_iteratorINSC_10device_ptrIfEEEEPdjS8_df14absolute_valueEEvT0_T1_T2_T3_T4_T6__param_1,
	.param .u32 _ZN3cub18CUB_300001_SM_10006detail6reduce28DeviceReduceSingleTileKernelINS2_10policy_hubIfjN4cuda3__47maximumIfEEE10Policy1000EN6thrust24THRUST_300001_SM_1000_NS6detail15normal_iteratorINSC_10device_ptrIfEEEEPdjS8_df14absolute_valueEEvT0_T1_T2_T3_T4_T6__param_2,
	.param .align 1 .b8 _ZN3cub18CUB_300001_SM_10006detail6reduce28DeviceReduceSingleTileKernelINS2_10policy_hubIfjN4cuda3__47maximumIfEEE10Policy1000EN6thrust24THRUST_300001_SM_1000_NS6detail15normal_iteratorINSC_10device_ptrIfEEEEPdjS8_df14absolute_valueEEvT0_T1_T2_T3_T4_T6__param_3[1],
	.param .f64 _ZN3cub18CUB_300001_SM_10006detail6reduce28DeviceReduceSingleTileKernelINS2_10policy_hubIfjN4cuda3__47maximumIfEEE10Policy1000EN6thrust24THRUST_300001_SM_1000_NS6detail15normal_iteratorINSC_10device_ptrIfEEEEPdjS8_df14absolute_valueEEvT0_T1_T2_T3_T4_T6__param_4,
	.param .align 1 .b8 _ZN3cub18CUB_300001_SM_10006detail6reduce28DeviceReduceSingleTileKernelINS2_10policy_hubIfjN4cuda3__47maximumIfEEE10Policy1000EN6thrust24THRUST_300001_SM_1000_NS6detail15normal_iteratorINSC_10device_ptrIfEEEEPdjS8_df14absolute_valueEEvT0_T1_T2_T3_T4_T6__param_5[1]
)
.maxntid 256
.minnctapersm 1
{
	.reg .pred 	%p<276>;
	.reg .b32 	%r<211>;
	.reg .b32 	%f<523>;
	.reg .b64 	%rd<84>;
	.reg .b64 	%fd<3>;
	// demoted variable
	.shared .align 4 .b8 _ZZN3cub18CUB_300001_SM_10006detail6reduce28DeviceReduceSingleTileKernelINS2_10policy_hubIfjN4cuda3__47maximumIfEEE10Policy1000EN6thrust24THRUST_300001_SM_1000_NS6detail15normal_iteratorINSC_10device_ptrIfEEEEPdjS8_df14absolute_valueEEvT0_T1_T2_T3_T4_T6_E12temp_storage[44];
	ld.param.u64 	%rd9, [_ZN3cub18CUB_300001_SM_10006detail6reduce28DeviceReduceSingleTileKernelINS2_10policy_hubIfjN4cuda3__47maximumIfEEE10Policy1000EN6thrust24THRUST_300001_SM_1000_NS6detail15normal_iteratorINSC_10device_ptrIfEEEEPdjS8_df14absolute_valueEEvT0_T1_T2_T3_T4_T6__param_0];
	ld.param.u64 	%rd10, [_ZN3cub18CUB_300001_SM_10006detail6reduce28DeviceReduceSingleTileKernelINS2_10policy_hubIfjN4cuda3__47maximumIfEEE10Policy1000EN6thrust24THRUST_300001_SM_1000_NS6detail15normal_iteratorINSC_10device_ptrIfEEEEPdjS8_df14absolute_valueEEvT0_T1_T2_T3_T4_T6__param_1];
	ld.param.u32 	%r51, [_ZN3cub18CUB_300001_SM_10006detail6reduce28DeviceReduceSingleTileKernelINS2_10policy_hubIfjN4cuda3__47maximumIfEEE10Policy1000EN6thrust24THRUST_300001_SM_1000_NS6detail15normal_iteratorINSC_10device_ptrIfEEEEPdjS8_df14absolute_valueEEvT0_T1_T2_T3_T4_T6__param_2];
	ld.param.f64 	%fd1, [_ZN3cub18CUB_300001_SM_10006detail6reduce28DeviceReduceSingleTileKernelINS2_10policy_hubIfjN4cuda3__47maximumIfEEE10Policy1000EN6thrust24THRUST_300001_SM_1000_NS6detail15normal_iteratorINSC_10device_ptrIfEEEEPdjS8_df14absolute_valueEEvT0_T1_T2_T3_T4_T6__param_4];
	cvta.to.global.u64 	%rd1, %rd10;
	setp.ne.s32 	%p1, %r51, 0;
	@%p1 bra 	$L__BB7_3;
	mov.u32 	%r193, %tid.x;
	setp.ne.s32 	%p275, %r193, 0;
	@%p275 bra 	$L__BB7_52;
	st.global.f64 	[%rd1], %fd1;
	bra.uni 	$L__BB7_52;
$L__BB7_3:
	cvta.to.global.u64 	%rd2, %rd9;
	setp.gt.u32 	%p2, %r51, 4095;
	@%p2 bra 	$L__BB7_28;
	mov.u32 	%r1, %tid.x;
	setp.ge.u32 	%p157, %r1, %r51;
	mov.f32 	%f510, 0f00000000;
	mov.u32 	%r197, %r1;
	@%p157 bra 	$L__BB7_6;
	mul.wide.u32 	%rd73, %r1, 4;
	add.s64 	%rd74, %rd2, %rd73;
	ld.global.f32 	%f309, [%rd74];
	setp.lt.f32 	%p158, %f309, 0f00000000;
	neg.f32 	%f310, %f309;
	selp.f32 	%f510, %f310, %f309, %p158;
	add.s32 	%r197, %r1, 256;
$L__BB7_6:
	setp.ge.u32 	%p159, %r197, %r51;
	@%p159 bra 	$L__BB7_19;
	not.b32 	%r120, %r197;
	add.s32 	%r121, %r51, %r120;
	shr.u32 	%r122, %r121, 8;
	add.s32 	%r4, %r122, 1;
	and.b32  	%r5, %r4, 15;
	setp.lt.u32 	%p160, %r121, 3840;
	@%p160 bra 	$L__BB7_10;
	and.b32  	%r123, %r4, 33554416;
	neg.s32 	%r195, %r123;
	mul.wide.u32 	%rd75, %r197, 4;
	add.s64 	%rd76, %rd75, %rd2;
	add.s64 	%rd82, %rd76, 8192;
$L__BB7_9:
	.pragma "nounroll";
	ld.global.f32 	%f312, [%rd82+-8192];
	setp.lt.f32 	%p161, %f312, 0f00000000;
	neg.f32 	%f313, %f312;
	selp.f32 	%f314, %f313, %f312, %p161;
	setp.lt.f32 	%p162, %f510, %f314;
	selp.f32 	%f315, %f314, %f510, %p162;
	ld.global.f32 	%f316, [%rd82+-7168];
	setp.lt.f32 	%p163, %f316, 0f00000000;
	neg.f32 	%f317, %f316;
	selp.f32 	%f318, %f317, %f316, %p163;
	setp.lt.f32 	%p164, %f315, %f318;
	selp.f32 	%f319, %f318, %f315, %p164;
	ld.global.f32 	%f320, [%rd82+-6144];
	setp.lt.f32 	%p165, %f320, 0f00000000;
	neg.f32 	%f321, %f320;
	selp.f32 	%f322, %f321, %f320, %p165;
	setp.lt.f32 	%p166, %f319, %f322;
	selp.f32 	%f323, %f322, %f319, %p166;
	ld.global.f32 	%f324, [%rd82+-5120];
	setp.lt.f32 	%p167, %f324, 0f00000000;
	neg.f32 	%f325, %f324;
	selp.f32 	%f326, %f325, %f324, %p167;
	setp.lt.f32 	%p168, %f323, %f326;
	selp.f32 	%f327, %f326, %f323, %p168;
	ld.global.f32 	%f328, [%rd82+-4096];
	setp.lt.f32 	%p169, %f328, 0f00000000;
	neg.f32 	%f329, %f328;
	selp.f32 	%f330, %f329, %f328, %p169;
	setp.lt.f32 	%p170, %f327, %f330;
	selp.f32 	%f331, %f330, %f327, %p170;
	ld.global.f32 	%f332, [%rd82+-3072];
	setp.lt.f32 	%p171, %f332, 0f00000000;
	neg.f32 	%f333, %f332;
	selp.f32 	%f334, %f333, %f332, %p171;
	setp.lt.f32 	%p172, %f331, %f334;
	selp.f32 	%f335, %f334, %f331, %p172;
	ld.global.f32 	%f336, [%rd82+-2048];
	setp.lt.f32 	%p173, %f336, 0f00000000;
	neg.f32 	%f337, %f336;
	selp.f32 	%f338, %f337, %f336, %p173;
	setp.lt.f32 	%p174, %f335, %f338;
	selp.f32 	%f339, %f338, %f335, %p174;
	ld.global.f32 	%f340, [%rd82+-1024];
	setp.lt.f32 	%p175, %f340, 0f00000000;
	neg.f32 	%f341, %f340;
	selp.f32 	%f342, %f341, %f340, %p175;
	setp.lt.f32 	%p176, %f339, %f342;
	selp.f32 	%f343, %f342, %f339, %p176;
	ld.global.f32 	%f344, [%rd82];
	setp.lt.f32 	%p177, %f344, 0f00000000;
	neg.f32 	%f345, %f344;
	selp.f32 	%f346, %f345, %f344, %p177;
	setp.lt.f32 	%p178, %f343, %f346;
	selp.f32 	%f347, %f346, %f343, %p178;
	ld.global.f32 	%f348, [%rd82+1024];
	setp.lt.f32 	%p179, %f348, 0f00000000;
	neg.f32 	%f349, %f348;
	selp.f32 	%f350, %f349, %f348, %p179;
	setp.lt.f32 	%p180, %f347, %f350;
	selp.f32 	%f351, %f350, %f347, %p180;
	ld.global.f32 	%f352, [%rd82+2048];
	setp.lt.f32 	%p181, %f352, 0f00000000;
	neg.f32 	%f353, %f352;
	selp.f32 	%f354, %f353, %f352, %p181;
	setp.lt.f32 	%p182, %f351, %f354;
	selp.f32 	%f355, %f354, %f351, %p182;
	ld.global.f32 	%f356, [%rd82+3072];
	setp.lt.f32 	%p183, %f356, 0f00000000;
	neg.f32 	%f357, %f356;
	selp.f32 	%f358, %f357, %f356, %p183;
	setp.lt.f32 	%p184, %f355, %f358;
	selp.f32 	%f359, %f358, %f355, %p184;
	ld.global.f32 	%f360, [%rd82+4096];
	setp.lt.f32 	%p185, %f360, 0f00000000;
	neg.f32 	%f361, %f360;
	selp.f32 	%f362, %f361, %f360, %p185;
	setp.lt.f32 	%p186, %f359, %f362;
	selp.f32 	%f363, %f362, %f359, %p186;
	ld.global.f32 	%f364, [%rd82+5120];
	setp.lt.f32 	%p187, %f364, 0f00000000;
	neg.f32 	%f365, %f364;
	selp.f32 	%f366, %f365, %f364, %p187;
	setp.lt.f32 	%p188, %f363, %f366;
	selp.f32 	%f367, %f366, %f363, %p188;
	ld.global.f32 	%f368, [%rd82+6144];
	setp.lt.f32 	%p189, %f368, 0f00000000;
	neg.f32 	%f369, %f368;
	selp.f32 	%f370, %f369, %f368, %p189;
	setp.lt.f32 	%p190, %f367, %f370;
	selp.f32 	%f371, %f370, %f367, %p190;
	ld.global.f32 	%f372, [%rd82+7168];
	setp.lt.f32 	%p191, %f372, 0f00000000;
	neg.f32 	%f373, %f372;
	selp.f32 	%f374, %f373, %f372, %p191;
	setp.lt.f32 	%p192, %f371, %f374;
	selp.f32 	%f510, %f374, %f371, %p192;
	add.s32 	%r197, %r197, 4096;
	add.s32 	%r195, %r195, 16;
	add.s64 	%rd82, %rd82, 16384;
	setp.ne.s32 	%p193, %r195, 0;
	@%p193 bra 	$L__BB7_9;
$L__BB7_10:
	setp.eq.s32 	%p194, %r5, 0;
	@%p194 bra 	$L__BB7_19;
	and.b32  	%r12, %r4, 7;
	setp.lt.u32 	%p195, %r5, 8;
	@%p195 bra 	$L__BB7_13;
	mul.wide.u32 	%rd77, %r197, 4;
	add.s64 	%rd78, %rd2, %rd77;
	ld.global.f32 	%f376, [%rd78];
	setp.lt.f32 	%p196, %f376, 0f00000000;
	neg.f32 	%f377, %f376;
	selp.f32 	%f378, %f377, %f376, %p196;
	setp.lt.f32 	%p197, %f510, %f378;
	selp.f32 	%f379, %f378, %f510, %p197;
	ld.global.f32 	%f380, [%rd78+1024];
	setp.lt.f32 	%p198, %f380, 0f00000000;
	neg.f32 	%f381, %f380;
	selp.f32 	%f382, %f381, %f380, %p198;
	setp.lt.f32 	%p199, %f379, %f382;
	selp.f32 	%f383, %f382, %f379, %p199;
	ld.global.f32 	%f384, [%rd78+2048];
	setp.lt.f32 	%p200, %f384, 0f00000000;
	neg.f32 	%f385, %f384;
	selp.f32 	%f386, %f385, %f384, %p200;
	setp.lt.f32 	%p201, %f383, %f386;
	selp.f32 	%f387, %f386, %f383, %p201;
	ld.global.f32 	%f388, [%rd78+3072];
	setp.lt.f32 	%p202, %f388, 0f00000000;
	neg.f32 	%f389, %f388;
	selp.f32 	%f390, %f389, %f388, %p202;
	setp.lt.f32 	%p203, %f387, %f390;
	selp.f32 	%f391, %f390, %f387, %p203;
	ld.global.f32 	%f392, [%rd78+4096];
	setp.lt.f32 	%p204, %f392, 0f00000000;
	neg.f32 	%f393, %f392;
	selp.f32 	%f394, %f393, %f392, %p204;
	setp.lt.f32 	%p205, %f391, %f394;
	selp.f32 	%f395, %f394, %f391, %p205;
	ld.global.f32 	%f396, [%rd78+5120];
	setp.lt.f32 	%p206, %f396, 0f00000000;
	neg.f32 	%f397, %f396;
	selp.f32 	%f398, %f397, %f396, %p206;
	setp.lt.f32 	%p207, %f395, %f398;
	selp.f32 	%f399, %f398, %f395, %p207;
	ld.global.f32 	%f400, [%rd78+6144];
	setp.lt.f32 	%p208, %f400, 0f00000000;
	neg.f32 	%f401, %f400;
	selp.f32 	%f402, %f401, %f400, %p208;
	setp.lt.f32 	%p209, %f399, %f402;
	selp.f32 	%f403, %f402, %f399, %p209;
	ld.global.f32 	%f404, [%rd78+7168];
	setp.lt.f32 	%p210, %f404, 0f00000000;
	neg.f32 	%f405, %f404;
	selp.f32 	%f406, %f405, %f404, %p210;
	setp.lt.f32 	%p211, %f403, %f406;
	selp.f32 	%f510, %f406, %f403, %p211;
	add.s32 	%r197, %r197, 2048;
$L__BB7_13:
	setp.eq.s32 	%p212, %r12, 0;
	@%p212 bra 	$L__BB7_19;
	and.b32  	%r15, %r4, 3;
	setp.lt.u32 	%p213, %r12, 4;
	@%p213 bra 	$L__BB7_16;
	mul.wide.u32 	%rd79, %r197, 4;
	add.s64 	%rd80, %rd2, %rd79;
	ld.global.f32 	%f408, [%rd80];
	setp.lt.f32 	%p214, %f408, 0f00000000;
	neg.f32 	%f409, %f408;
	selp.f32 	%f410, %f409, %f408, %p214;
	setp.lt.f32 	%p215, %f510, %f410;
	selp.f32 	%f411, %f410, %f510, %p215;
	ld.global.f32 	%f412, [%rd80+1024];
	setp.lt.f32 	%p216, %f412, 0f00000000;
	neg.f32 	%f413, %f412;
	selp.f32 	%f414, %f413, %f412, %p216;
	setp.lt.f32 	%p217, %f411, %f414;
	selp.f32 	%f415, %f414, %f411, %p217;
	ld.global.f32 	%f416, [%rd80+2048];
	setp.lt.f32 	%p218, %f416, 0f00000000;
	neg.f32 	%f417, %f416;
	selp.f32 	%f418, %f417, %f416, %p218;
	setp.lt.f32 	%p219, %f415, %f418;
	selp.f32 	%f419, %f418, %f415, %p219;
	ld.global.f32 	%f420, [%rd80+3072];
	setp.lt.f32 	%p220, %f420, 0f00000000;
	neg.f32 	%f421, %f420;
	selp.f32 	%f422, %f421, %f420, %p220;
	setp.lt.f32 	%p221, %f419, %f422;
	selp.f32 	%f510, %f422, %f419, %p221;
	add.s32 	%r197, %r197, 1024;
$L__BB7_16:
	setp.eq.s32 	%p222, %r15, 0;
	@%p222 bra 	$L__BB7_19;
	mul.wide.u32 	%rd81, %r197, 4;
	add.s64 	%rd83, %rd2, %rd81;
	neg.s32 	%r200, %r15;
$L__BB7_18:
	.pragma "nounroll";
	ld.global.f32 	%f423, [%rd83];
	setp.lt.f32 	%p223, %f423, 0f00000000;
	neg.f32 	%f424, %f423;
	selp.f32 	%f425, %f424, %f423, %p223;
	setp.lt.f32 	%p224, %f510, %f425;
	selp.f32 	%f510, %f425, %f510, %p224;
	add.s64 	%rd83, %rd83, 1024;
	add.s32 	%r200, %r200, 1;
	setp.ne.s32 	%p225, %r200, 0;
	@%p225 bra 	$L__BB7_18;
$L__BB7_19:
	setp.lt.u32 	%p226, %r51, 256;
	@%p226 bra 	$L__BB7_24;
	// begin inline asm
	mov.u32 %r162, %laneid;
	// end inline asm
	mov.b32 	%r164, %f510;
	mov.b32 	%r165, 1;
	mov.b32 	%r186, 31;
	mov.b32 	%r187, -1;
	// begin inline asm
	shfl.sync.down.b32 %r163, %r164, %r165, %r186, %r187;
	// end inline asm
	mov.b32 	%f473, %r163;
	setp.gt.s32 	%p254, %r162, 30;
	setp.lt.f32 	%p255, %f510, %f473;
	selp.f32 	%f474, %f473, %f510, %p255;
	selp.f32 	%f475, %f510, %f474, %p254;
	mov.b32 	%r169, %f475;
	mov.b32 	%r170, 2;
	// begin inline asm
	shfl.sync.down.b32 %r168, %r169, %r170, %r186, %r187;
	// end inline asm
	mov.b32 	%f476, %r168;
	setp.gt.s32 	%p256, %r162, 29;
	setp.lt.f32 	%p257, %f475, %f476;
	selp.f32 	%f477, %f476, %f475, %p257;
	selp.f32 	%f478, %f475, %f477, %p256;
	mov.b32 	%r174, %f478;
	mov.b32 	%r175, 4;
	// begin inline asm
	shfl.sync.down.b32 %r173, %r174, %r175, %r186, %r187;
	// end inline asm
	mov.b32 	%f479, %r173;
	setp.gt.s32 	%p258, %r162, 27;
	setp.lt.f32 	%p259, %f478, %f479;
	selp.f32 	%f480, %f479, %f478, %p259;
	selp.f32 	%f481, %f478, %f480, %p258;
	mov.b32 	%r179, %f481;
	mov.b32 	%r180, 8;
	// begin inline asm
	shfl.sync.down.b32 %r178, %r179, %r180, %r186, %r187;
	// end inline asm
	mov.b32 	%f482, %r178;
	setp.gt.s32 	%p260, %r162, 23;
	setp.lt.f32 	%p261, %f481, %f482;
	selp.f32 	%f483, %f482, %f481, %p261;
	selp.f32 	%f484, %f481, %f483, %p260;
	mov.b32 	%r184, %f484;
	mov.b32 	%r185, 16;
	// begin inline asm
	shfl.sync.down.b32 %r183, %r184, %r185, %r186, %r187;
	// end inline asm
	mov.b32 	%f485, %r183;
	setp.gt.s32 	%p262, %r162, 15;
	setp.lt.f32 	%p263, %f484, %f485;
	selp.f32 	%f16, %f485, %f484, %p263;
	selp.f32 	%f522, %f484, %f16, %p262;
	setp.ne.s32 	%p264, %r162, 0;
	@%p264 bra 	$L__BB7_22;
	shr.u32 	%r188, %r1, 3;
	and.b32  	%r189, %r188, 124;
	mov.u32 	%r190, _ZZN3cub18CUB_300001_SM_10006detail6reduce28DeviceReduceSingleTileKernelINS2_10policy_hubIfjN4cuda3__47maximumIfEEE10Policy1000EN6thrust24THRUST_300001_SM_1000_NS6detail15normal_iteratorINSC_10device_ptrIfEEEEPdjS8_df14absolute_valueEEvT0_T1_T2_T3_T4_T6_E12temp_storage;
	add.s32 	%r191, %r190, %r189;
	st.shared.f32 	[%r191+8], %f16;
$L__BB7_22:
	bar.sync 	0;
	setp.ne.s32 	%p265, %r1, 0;
	@%p265 bra 	$L__BB7_50;
	ld.shared.f32 	%f486, [_ZZN3cub18CUB_300001_SM_10006detail6reduce28DeviceReduceSingleTileKernelINS2_10policy_hubIfjN4cuda3__47maximumIfEEE10Policy1000EN6thrust24THRUST_300001_SM_1000_NS6detail15normal_iteratorINSC_10device_ptrIfEEEEPdjS8_df14absolute_valueEEvT0_T1_T2_T3_T4_T6_E12temp_storage+12];
	setp.lt.f32 	%p266, %f522, %f486;
	selp.f32 	%f487, %f486, %f522, %p266;
	ld.shared.f32 	%f488, [_ZZN3cub18CUB_300001_SM_10006detail6reduce28DeviceReduceSingleTileKernelINS2_10policy_hubIfjN4cuda3__47maximumIfEEE10Policy1000EN6thrust24THRUST_300001_SM_1000_NS6detail15normal_iteratorINSC_10device_ptrIfEEEEPdjS8_df14absolute_valueEEvT0_T1_T2_T3_T4_T6_E12temp_storage+16];
	setp.lt.f32 	%p267, %f487, %f488;
	selp.f32 	%f489, %f488, %f487, %p267;
	ld.shared.f32 	%f490, [_ZZN3cub18CUB_300001_SM_10006detail6reduce28DeviceReduceSingleTileKernelINS2_10policy_hubIfjN4cuda3__47maximumIfEEE10Policy1000EN6thrust24THRUST_300001_SM_1000_NS6detail15normal_iteratorINSC_10device_ptrIfEEEEPdjS8_df14absolute_valueEEvT0_T1_T2_T3_T4_T6_E12temp_storage+20];
	setp.lt.f32 	%p268, %f489, %f490;
	selp.f32 	%f491, %f490, %f489, %p268;
	ld.shared.f32 	%f492, [_ZZN3cub18CUB_300001_SM_10006detail6reduce28DeviceReduceSingleTileKernelINS2_10policy_hubIfjN4cuda3__47maximumIfEEE10Policy1000EN6thrust24THRUST_300001_SM_1000_NS6detail15normal_iteratorINSC_10device_ptrIfEEEEPdjS8_df14absolute_valueEEvT0_T1_T2_T3_T4_T6_E12temp_storage+24];
	setp.lt.f32 	%p269, %f491, %f492;
	selp.f32 	%f493, %f492, %f491, %p269;
	ld.shared.f32 	%f494, [_ZZN3cub18CUB_300001_SM_10006detail6reduce28DeviceReduceSingleTileKernelINS2_10policy_hubIfjN4cuda3__47maximumIfEEE10Policy1000EN6thrust24THRUST_300001_SM_1000_NS6detail15normal_iteratorINSC_10device_ptrIfEEEEPdjS8_df14absolute_valueEEvT0_T1_T2_T3_T4_T6_E12temp_storage+28];
	setp.lt.f32 	%p270, %f493, %f494;
	selp.f32 	%f495, %f494, %f493, %p270;
	ld.shared.f32 	%f496, [_ZZN3cub18CUB_300001_SM_10006detail6reduce28DeviceReduceSingleTileKernelINS2_10policy_hubIfjN4cuda3__47maximumIfEEE10Policy1000EN6thrust24THRUST_300001_SM_1000_NS6detail15normal_iteratorINSC_10device_ptrIfEEEEPdjS8_df14absolute_valueEEvT0_T1_T2_T3_T4_T6_E12temp_storage+32];
	setp.lt.f32 	%p271, %f495, %f496;
	selp.f32 	%f497, %f496, %f495, %p271;
	ld.shared.f32 	%f498, [_ZZN3cub18CUB_300001_SM_10006detail6reduce28DeviceReduceSingleTileKernelINS2_10policy_hubIfjN4cuda3__47maximumIfEEE10Policy1000EN6thrust24THRUST_300001_SM_1000_NS6detail15normal_iteratorINSC_10device_ptrIfEEEEPdjS8_df14absolute_valueEEvT0_T1_T2_T3_T4_T6_E12temp_storage+36];
	setp.lt.f32 	%p272, %f497, %f498;
	selp.f32 	%f522, %f498, %f497, %p272;
	bra.uni 	$L__BB7_50;
$L__BB7_24:
	// begin inline asm
	mov.u32 %r124, %laneid;
	// end inline asm
	and.b32  	%r150, %r1, 992;
	add.s32 	%r151, %r150, 32;
	setp.gt.u32 	%p227, %r151, %r51;
	not.b32 	%r152, %r150;
	add.s32 	%r153, %r51, %r152;
	selp.b32 	%r148, %r153, 31, %p227;
	mov.b32 	%r126, %f510;
	mov.b32 	%r127, 1;
	mov.b32 	%r149, -1;
	// begin inline asm
	shfl.sync.down.b32 %r125, %r126, %r127, %r148, %r149;
	// end inline asm
	mov.b32 	%f426, %r125;
	setp.lt.s32 	%p228, %r124, %r148;
	setp.lt.f32 	%p229, %f510, %f426;
	selp.f32 	%f427, %f426, %f510, %p229;
	selp.f32 	%f428, %f427, %f510, %p228;
	mov.b32 	%r131, %f428;
	mov.b32 	%r132, 2;
	// begin inline asm
	shfl.sync.down.b32 %r130, %r131, %r132, %r148, %r149;
	// end inline asm
	mov.b32 	%f429, %r130;
	add.s32 	%r154, %r124, 2;
	setp.gt.s32 	%p230, %r154, %r148;
	setp.lt.f32 	%p231, %f428, %f429;
	selp.f32 	%f430, %f429, %f428, %p231;
	selp.f32 	%f431, %f428, %f430, %p230;
	mov.b32 	%r136, %f431;
	mov.b32 	%r137, 4;
	// begin inline asm
	shfl.sync.down.b32 %r135, %r136, %r137, %r148, %r149;
	// end inline asm
	mov.b32 	%f432, %r135;
	add.s32 	%r155, %r124, 4;
	setp.gt.s32 	%p232, %r155, %r148;
	setp.lt.f32 	%p233, %f431, %f432;
	selp.f32 	%f433, %f432, %f431, %p233;
	selp.f32 	%f434, %f431, %f433, %p232;
	mov.b32 	%r141, %f434;
	mov.b32 	%r142, 8;
	// begin inline asm
	shfl.sync.down.b32 %r140, %r141, %r142, %r148, %r149;
	// end inline asm
	mov.b32 	%f435, %r140;
	add.s32 	%r156, %r124, 8;
	setp.gt.s32 	%p234, %r156, %r148;
	setp.lt.f32 	%p235, %f434, %f435;
	selp.f32 	%f436, %f435, %f434, %p235;
	selp.f32 	%f437, %f434, %f436, %p234;
	mov.b32 	%r146, %f437;
	mov.b32 	%r147, 16;
	// begin inline asm
	shfl.sync.down.b32 %r145, %r146, %r147, %r148, %r149;
	// end inline asm
	mov.b32 	%f438, %r145;
	add.s32 	%r157, %r124, 16;
	setp.gt.s32 	%p236, %r157, %r148;
	setp.lt.f32 	%p237, %f437, %f438;
	selp.f32 	%f439, %f438, %f437, %p237;
	selp.f32 	%f522, %f437, %f439, %p236;
	setp.ne.s32 	%p238, %r124, 0;
	@%p238 bra 	$L__BB7_26;
	shr.u32 	%r158, %r1, 3;
	and.b32  	%r159, %r158, 124;
	mov.u32 	%r160, _ZZN3cub18CUB_300001_SM_10006detail6reduce28DeviceReduceSingleTileKernelINS2_10policy_hubIfjN4cuda3__47maximumIfEEE10Policy1000EN6thrust24THRUST_300001_SM_1000_NS6detail15normal_iteratorINSC_10device_ptrIfEEEEPdjS8_df14absolute_valueEEvT0_T1_T2_T3_T4_T6_E12temp_storage;
	add.s32 	%r161, %r160, %r159;
	st.shared.f32 	[%r161+8], %f522;
$L__BB7_26:
	bar.sync 	0;
	setp.ne.s32 	%p239, %r1, 0;
	@%p239 bra 	$L__BB7_50;
	setp.gt.u32 	%p240, %r51, 32;
	ld.shared.f32 	%f440, [_ZZN3cub18CUB_300001_SM_10006detail6reduce28DeviceReduceSingleTileKernelINS2_10policy_hubIfjN4cuda3__47maximumIfEEE10Policy1000EN6thrust24THRUST_300001_SM_1000_NS6detail15normal_iteratorINSC_10device_ptrIfEEEEPdjS8_df14absolute_valueEEvT0_T1_T2_T3_T4_T6_E12temp_storage+12];
	setp.lt.f32 	%p241, %f522, %f440;
	selp.f32 	%f442, %f440, %f522, %p241;
	selp.f32 	%f443, %f442, %f522, %p240;
	setp.gt.u32 	%p242, %r51, 64;
	ld.shared.f32 	%f445, [_ZZN3cub18CUB_300001_SM_10006detail6reduce28DeviceReduceSingleTileKernelINS2_10policy_hubIfjN4cuda3__47maximumIfEEE10Policy1000EN6thrust24THRUST_300001_SM_1000_NS6detail15normal_iteratorINSC_10device_ptrIfEEEEPdjS8_df14absolute_valueEEvT0_T1_T2_T3_T4_T6_E12temp_storage+16];
	setp.lt.f32 	%p243, %f443, %f445;
	selp.f32 	%f447, %f445, %f443, %p243;
	selp.f32 	%f448, %f447, %f443, %p242;
	setp.gt.u32 	%p244, %r51, 96;
	ld.shared.f32 	%f450, [_ZZN3cub18CUB_300001_SM_10006detail6reduce28DeviceReduceSingleTileKernelINS2_10policy_hubIfjN4cuda3__47maximumIfEEE10Policy1000EN6thrust24THRUST_300001_SM_1000_NS6detail15normal_iteratorINSC_10device_ptrIfEEEEPdjS8_df14absolute_valueEEvT0_T1_T2_T3_T4_T6_E12temp_storage+20];
	setp.lt.f32 	%p245, %f448, %f450;
	selp.f32 	%f452, %f450, %f448, %p245;
	selp.f32 	%f453, %f452, %f448, %p244;
	setp.gt.u32 	%p246, %r51, 128;
	ld.shared.f32 	%f455, [_ZZN3cub18CUB_300001_SM_10006detail6reduce28DeviceReduceSingleTileKernelINS2_10policy_hubIfjN4cuda3__47maximumIfEEE10Policy1000EN6thrust24THRUST_300001_SM_1000_NS6detail15normal_iteratorINSC_10device_ptrIfEEEEPdjS8_df14absolute_valueEEvT0_T1_T2_T3_T4_T6_E12temp_storage+24];
	setp.lt.f32 	%p247, %f453, %f455;
	selp.f32 	%f457, %f455, %f453, %p247;
	selp.f32 	%f458, %f457, %f453, %p246;
	setp.gt.u32 	%p248, %r51, 160;
	ld.shared.f32 	%f460, [_ZZN3cub18CUB_300001_SM_10006detail6reduce28DeviceReduceSingleTileKernelINS2_10policy_hubIfjN4cuda3__47maximumIfEEE10Policy1000EN6thrust24THRUST_300001_SM_1000_NS6detail15normal_iteratorINSC_10device_ptrIfEEEEPdjS8_df14absolute_valueEEvT0_T1_T2_T3_T4_T6_E12temp_storage+28];
	setp.lt.f32 	%p249, %f458, %f460;
	selp.f32 	%f462, %f460, %f458, %p249;
	selp.f32 	%f463, %f462, %f458, %p248;
	setp.gt.u32 	%p250, %r51, 192;
	ld.shared.f32 	%f465, [_ZZN3cub18CUB_300001_SM_10006detail6reduce28DeviceReduceSingleTileKernelINS2_10policy_hubIfjN4cuda3__47maximumIfEEE10Policy1000EN6thrust24THRUST_300001_SM_1000_NS6detail15normal_iteratorINSC_10device_ptrIfEEEEPdjS8_df14absolute_valueEEvT0_T1_T2_T3_T4_T6_E12temp_storage+32];
	setp.lt.f32 	%p251, %f463, %f465;
	selp.f32 	%f467, %f465, %f463, %p251;
	selp.f32 	%f468, %f467, %f463, %p250;
	setp.gt.u32 	%p252, %r51, 224;
	ld.shared.f32 	%f470, [_ZZN3cub18CUB_300001_SM_10006detail6reduce28DeviceReduceSingleTileKernelINS2_10policy_hubIfjN4cuda3__47maximumIfEEE10Policy1000EN6thrust24THRUST_300001_SM_1000_NS6detail15normal_iteratorINSC_10device_ptrIfEEEEPdjS8_df14absolute_valueEEvT0_T1_T2_T3_T4_T6_E12temp_storage+36];
	setp.lt.f32 	%p253, %f468, %f470;
	selp.f32 	%f472, %f470, %f468, %p253;
	selp.f32 	%f522, %f472, %f468, %p252;
	bra.uni 	$L__BB7_50;
$L__BB7_28:
	mov.u32 	%r21, %tid.x;
	mul.wide.u32 	%rd11, %r21, 4;
	add.s64 	%rd12, %rd2, %rd11;
	ld.global.f32 	%f42, [%rd12];
	setp.lt.f32 	%p3, %f42, 0f00000000;
	neg.f32 	%f43, %f42;
	selp.f32 	%f44, %f43, %f42, %p3;
	ld.global.f32 	%f45, [%rd12+1024];
	setp.lt.f32 	%p4, %f45, 0f00000000;
	neg.f32 	%f46, %f45;
	selp.f32 	%f47, %f46, %f45, %p4;
	ld.global.f32 	%f48, [%rd12+2048];
	setp.lt.f32 	%p5, %f48, 0f00000000;
	neg.f32 	%f49, %f48;
	selp.f32 	%f50, %f49, %f48, %p5;
	ld.global.f32 	%f51, [%rd12+3072];
	setp.lt.f32 	%p6, %f51, 0f00000000;
	neg.f32 	%f52, %f51;
	selp.f32 	%f53, %f52, %f51, %p6;
	ld.global.f32 	%f54, [%rd12+4096];
	setp.lt.f32 	%p7, %f54, 0f00000000;
	neg.f32 	%f55, %f54;
	selp.f32 	%f56, %f55, %f54, %p7;
	ld.global.f32 	%f57, [%rd12+5120];
	setp.lt.f32 	%p8, %f57, 0f00000000;
	neg.f32 	%f58, %f57;
	selp.f32 	%f59, %f58, %f57, %p8;
	ld.global.f32 	%f60, [%rd12+6144];
	setp.lt.f32 	%p9, %f60, 0f00000000;
	neg.f32 	%f61, %f60;
	selp.f32 	%f62, %f61, %f60, %p9;
	ld.global.f32 	%f63, [%rd12+7168];
	setp.lt.f32 	%p10, %f63, 0f00000000;
	neg.f32 	%f64, %f63;
	selp.f32 	%f65, %f64, %f63, %p10;
	ld.global.f32 	%f66, [%rd12+8192];
	setp.lt.f32 	%p11, %f66, 0f00000000;
	neg.f32 	%f67, %f66;
	selp.f32 	%f68, %f67, %f66, %p11;
	ld.global.f32 	%f69, [%rd12+9216];
	setp.lt.f32 	%p12, %f69, 0f00000000;
	neg.f32 	%f70, %f69;
	selp.f32 	%f71, %f70, %f69, %p12;
	ld.global.f32 	%f72, [%rd12+10240];
	setp.lt.f32 	%p13, %f72, 0f00000000;
	neg.f32 	%f73, %f72;
	selp.f32 	%f74, %f73, %f72, %p13;
	ld.global.f32 	%f75, [%rd12+11264];
	setp.lt.f32 	%p14, %f75, 0f00000000;
	neg.f32 	%f76, %f75;
	selp.f32 	%f77, %f76, %f75, %p14;
	ld.global.f32 	%f78, [%rd12+12288];
	setp.lt.f32 	%p15, %f78, 0f00000000;
	neg.f32 	%f79, %f78;
	selp.f32 	%f80, %f79, %f78, %p15;
	ld.global.f32 	%f81, [%rd12+13312];
	setp.lt.f32 	%p16, %f81, 0f00000000;
	neg.f32 	%f82, %f81;
	selp.f32 	%f83, %f82, %f81, %p16;
	ld.global.f32 	%f84, [%rd12+14336];
	setp.lt.f32 	%p17, %f84, 0f00000000;
	neg.f32 	%f85, %f84;
	selp.f32 	%f86, %f85, %f84, %p17;
	ld.global.f32 	%f87, [%rd12+15360];
	setp.lt.f32 	%p18, %f87, 0f00000000;
	neg.f32 	%f88, %f87;
	selp.f32 	%f89, %f88, %f87, %p18;
	setp.lt.f32 	%p19, %f44, %f47;
	selp.f32 	%f90, %f47, %f44, %p19;
	setp.lt.f32 	%p20, %f50, %f53;
	selp.f32 	%f91, %f53, %f50, %p20;
	setp.lt.f32 	%p21, %f56, %f59;
	selp.f32 	%f92, %f59, %f56, %p21;
	setp.lt.f32 	%p22, %f62, %f65;
	selp.f32 	%f93, %f65, %f62, %p22;
	setp.lt.f32 	%p23, %f68, %f71;
	selp.f32 	%f94, %f71, %f68, %p23;
	setp.lt.f32 	%p24, %f74, %f77;
	selp.f32 	%f95, %f77, %f74, %p24;
	setp.lt.f32 	%p25, %f80, %f83;
	selp.f32 	%f96, %f83, %f80, %p25;
	setp.lt.f32 	%p26, %f86, %f89;
	selp.f32 	%f97, %f89, %f86, %p26;
	setp.lt.f32 	%p27, %f90, %f91;
	selp.f32 	%f98, %f91, %f90, %p27;
	setp.lt.f32 	%p28, %f92, %f93;
	selp.f32 	%f99, %f93, %f92, %p28;
	setp.lt.f32 	%p29, %f94, %f95;
	selp.f32 	%f100, %f95, %f94, %p29;
	setp.lt.f32 	%p30, %f96, %f97;
	selp.f32 	%f101, %f97, %f96, %p30;
	setp.lt.f32 	%p31, %f98, %f99;
	selp.f32 	%f102, %f99, %f98, %p31;
	setp.lt.f32 	%p32, %f100, %f101;
	selp.f32 	%f103, %f101, %f100, %p32;
	setp.lt.f32 	%p33, %f102, %f103;
	selp.f32 	%f521, %f103, %f102, %p33;
	add.s32 	%r22, %r51, -4096;
	setp.lt.u32 	%p34, %r22, 4096;
	mov.b32 	%r202, 4096;
	@%p34 bra 	$L__BB7_32;
	mov.b32 	%r202, 4096;
$L__BB7_30:
	add.s32 	%r54, %r21, %r202;
	mul.wide.u32 	%rd13, %r54, 4;
	add.s64 	%rd14, %rd2, %rd13;
	ld.global.f32 	%f104, [%rd14];
	setp.lt.f32 	%p35, %f104, 0f00000000;
	neg.f32 	%f105, %f104;
	selp.f32 	%f106, %f105, %f104, %p35;
	ld.global.f32 	%f107, [%rd14+1024];
	setp.lt.f32 	%p36, %f107, 0f00000000;
	neg.f32 	%f108, %f107;
	selp.f32 	%f109, %f108, %f107, %p36;
	ld.global.f32 	%f110, [%rd14+2048];
	setp.lt.f32 	%p37, %f110, 0f00000000;
	neg.f32 	%f111, %f110;
	selp.f32 	%f112, %f111, %f110, %p37;
	ld.global.f32 	%f113, [%rd14+3072];
	setp.lt.f32 	%p38, %f113, 0f00000000;
	neg.f32 	%f114, %f113;
	selp.f32 	%f115, %f114, %f113, %p38;
	ld.global.f32 	%f116, [%rd14+4096];
	setp.lt.f32 	%p39, %f116, 0f00000000;
	neg.f32 	%f117, %f116;
	selp.f32 	%f118, %f117, %f116, %p39;
	ld.global.f32 	%f119, [%rd14+5120];
	setp.lt.f32 	%p40, %f119, 0f00000000;
	neg.f32 	%f120, %f119;
	selp.f32 	%f121, %f120, %f119, %p40;
	ld.global.f32 	%f122, [%rd14+6144];
	setp.lt.f32 	%p41, %f122, 0f00000000;
	neg.f32 	%f123, %f122;
	selp.f32 	%f124, %f123, %f122, %p41;
	ld.global.f32 	%f125, [%rd14+7168];
	setp.lt.f32 	%p42, %f125, 0f00000000;
	neg.f32 	%f126, %f125;
	selp.f32 	%f127, %f126, %f125, %p42;
	ld.global.f32 	%f128, [%rd14+8192];
	setp.lt.f32 	%p43, %f128, 0f00000000;
	neg.f32 	%f129, %f128;
	selp.f32 	%f130, %f129, %f128, %p43;
	ld.global.f32 	%f131, [%rd14+9216];
	setp.lt.f32 	%p44, %f131, 0f00000000;
	neg.f32 	%f132, %f131;
	selp.f32 	%f133, %f132, %f131, %p44;
	ld.global.f32 	%f134, [%rd14+10240];
	setp.lt.f32 	%p45, %f134, 0f00000000;
	neg.f32 	%f135, %f134;
	selp.f32 	%f136, %f135, %f134, %p45;
	ld.global.f32 	%f137, [%rd14+11264];
	setp.lt.f32 	%p46, %f137, 0f00000000;
	neg.f32 	%f138, %f137;
	selp.f32 	%f139, %f138, %f137, %p46;
	ld.global.f32 	%f140, [%rd14+12288];
	setp.lt.f32 	%p47, %f140, 0f00000000;
	neg.f32 	%f141, %f140;
	selp.f32 	%f142, %f141, %f140, %p47;
	ld.global.f32 	%f143, [%rd14+13312];
	setp.lt.f32 	%p48, %f143, 0f00000000;
	neg.f32 	%f144, %f143;
	selp.f32 	%f145, %f144, %f143, %p48;
	ld.global.f32 	%f146, [%rd14+14336];
	setp.lt.f32 	%p49, %f146, 0f00000000;
	neg.f32 	%f147, %f146;
	selp.f32 	%f148, %f147, %f146, %p49;
	ld.global.f32 	%f149, [%rd14+15360];
	setp.lt.f32 	%p50, %f149, 0f00000000;
	neg.f32 	%f150, %f149;
	selp.f32 	%f151, %f150, %f149, %p50;
	setp.lt.f32 	%p51, %f521, %f106;
	selp.f32 	%f152, %f106, %f521, %p51;
	setp.lt.f32 	%p52, %f109, %f112;
	selp.f32 	%f153, %f112, %f109, %p52;
	setp.lt.f32 	%p53, %f115, %f118;
	selp.f32 	%f154, %f118, %f115, %p53;
	setp.lt.f32 	%p54, %f121, %f124;
	selp.f32 	%f155, %f124, %f121, %p54;
	setp.lt.f32 	%p55, %f127, %f130;
	selp.f32 	%f156, %f130, %f127, %p55;
	setp.lt.f32 	%p56, %f133, %f136;
	selp.f32 	%f157, %f136, %f133, %p56;
	setp.lt.f32 	%p57, %f139, %f142;
	selp.f32 	%f158, %f142, %f139, %p57;
	setp.lt.f32 	%p58, %f145, %f148;
	selp.f32 	%f159, %f148, %f145, %p58;
	setp.lt.f32 	%p59, %f152, %f153;
	selp.f32 	%f160, %f153, %f152, %p59;
	setp.lt.f32 	%p60, %f154, %f155;
	selp.f32 	%f161, %f155, %f154, %p60;
	setp.lt.f32 	%p61, %f156, %f157;
	selp.f32 	%f162, %f157, %f156, %p61;
	setp.lt.f32 	%p62, %f158, %f159;
	selp.f32 	%f163, %f159, %f158, %p62;
	setp.lt.f32 	%p63, %f160, %f161;
	selp.f32 	%f164, %f161, %f160, %p63;
	setp.lt.f32 	%p64, %f162, %f163;
	selp.f32 	%f165, %f163, %f162, %p64;
	setp.lt.f32 	%p65, %f164, %f165;
	selp.f32 	%f166, %f165, %f164, %p65;
	setp.lt.f32 	%p66, %f166, %f151;
	selp.f32 	%f521, %f151, %f166, %p66;
	sub.s32 	%r55, %r51, %r202;
	setp.lt.u32 	%p67, %r55, 4096;
	@%p67 bra 	$L__BB7_46;
	add.s32 	%r202, %r202, 4096;
	setp.le.u32 	%p68, %r202, %r22;
	@%p68 bra 	$L__BB7_30;
$L__BB7_32:
	setp.le.u32 	%p69, %r51, %r202;
	sub.s32 	%r56, %r51, %r202;
	setp.ge.s32 	%p70, %r21, %r56;
	or.pred  	%p71, %p69, %p70;
	@%p71 bra 	$L__BB7_46;
	not.b32 	%r58, %r21;
	add.s32 	%r59, %r51, %r58;
	sub.s32 	%r60, %r59, %r202;
	shr.u32 	%r61, %r60, 8;
	add.s32 	%r26, %r61, 1;
	and.b32  	%r27, %r26, 15;
	setp.lt.u32 	%p72, %r60, 3840;
	mov.u32 	%r207, %r21;
	@%p72 bra 	$L__BB7_37;
	or.b32  	%r205, %r21, 2048;
	add.s32 	%r204, %r21, %r202;
	and.b32  	%r62, %r26, 33554416;
	neg.s32 	%r203, %r62;
$L__BB7_35:
	.pragma "nounroll";
	mul.wide.u32 	%rd15, %r204, 4;
	add.s64 	%rd16, %rd2, %rd15;
	ld.global.f32 	%f168, [%rd16];
	setp.lt.f32 	%p73, %f168, 0f00000000;
	neg.f32 	%f169, %f168;
	selp.f32 	%f170, %f169, %f168, %p73;
	setp.lt.f32 	%p74, %f521, %f170;
	selp.f32 	%f171, %f170, %f521, %p74;
	add.s32 	%r63, %r204, 256;
	mul.wide.u32 	%rd17, %r63, 4;
	add.s64 	%rd18, %rd2, %rd17;
	ld.global.f32 	%f172, [%rd18];
	setp.lt.f32 	%p75, %f172, 0f00000000;
	neg.f32 	%f173, %f172;
	selp.f32 	%f174, %f173, %f172, %p75;
	setp.lt.f32 	%p76, %f171, %f174;
	selp.f32 	%f175, %f174, %f171, %p76;
	add.s32 	%r64, %r204, 512;
	mul.wide.u32 	%rd19, %r64, 4;
	add.s64 	%rd20, %rd2, %rd19;
	ld.global.f32 	%f176, [%rd20];
	setp.lt.f32 	%p77, %f176, 0f00000000;
	neg.f32 	%f177, %f176;
	selp.f32 	%f178, %f177, %f176, %p77;
	setp.lt.f32 	%p78, %f175, %f178;
	selp.f32 	%f179, %f178, %f175, %p78;
	add.s32 	%r65, %r204, 768;
	mul.wide.u32 	%rd21, %r65, 4;
	add.s64 	%rd22, %rd2, %rd21;
	ld.global.f32 	%f180, [%rd22];
	setp.lt.f32 	%p79, %f180, 0f00000000;
	neg.f32 	%f181, %f180;
	selp.f32 	%f182, %f181, %f180, %p79;
	setp.lt.f32 	%p80, %f179, %f182;
	selp.f32 	%f183, %f182, %f179, %p80;
	add.s32 	%r66, %r204, 1024;
	mul.wide.u32 	%rd23, %r66, 4;
	add.s64 	%rd24, %rd2, %rd23;
	ld.global.f32 	%f184, [%rd24];
	setp.lt.f32 	%p81, %f184, 0f00000000;
	neg.f32 	%f185, %f184;
	selp.f32 	%f186, %f185, %f184, %p81;
	setp.lt.f32 	%p82, %f183, %f186;
	selp.f32 	%f187, %f186, %f183, %p82;
	add.s32 	%r67, %r204, 1280;
	mul.wide.u32 	%rd25, %r67, 4;
	add.s64 	%rd26, %rd2, %rd25;
	ld.global.f32 	%f188, [%rd26];
	setp.lt.f32 	%p83, %f188, 0f00000000;
	neg.f32 	%f189, %f188;
	selp.f32 	%f190, %f189, %f188, %p83;
	setp.lt.f32 	%p84, %f187, %f190;
	selp.f32 	%f191, %f190, %f187, %p84;
	add.s32 	%r68, %r204, 1536;
	mul.wide.u32 	%rd27, %r68, 4;
	add.s64 	%rd28, %rd2, %rd27;
	ld.global.f32 	%f192, [%rd28];
	setp.lt.f32 	%p85, %f192, 0f00000000;
	neg.f32 	%f193, %f192;
	selp.f32 	%f194, %f193, %f192, %p85;
	setp.lt.f32 	%p86, %f191, %f194;
	selp.f32 	%f195, %f194, %f191, %p86;
	add.s32 	%r69, %r204, 1792;
	mul.wide.u32 	%rd29, %r69, 4;
	add.s64 	%rd30, %rd2, %rd29;
	ld.global.f32 	%f196, [%rd30];
	setp.lt.f32 	%p87, %f196, 0f00000000;
	neg.f32 	%f197, %f196;
	selp.f32 	%f198, %f197, %f196, %p87;
	setp.lt.f32 	%p88, %f195, %f198;
	selp.f32 	%f199, %f198, %f195, %p88;
	add.s32 	%r70, %r204, 2048;
	mul.wide.u32 	%rd31, %r70, 4;
	add.s64 	%rd32, %rd2, %rd31;
	ld.global.f32 	%f200, [%rd32];
	setp.lt.f32 	%p89, %f200, 0f00000000;
	neg.f32 	%f201, %f200;
	selp.f32 	%f202, %f201, %f200, %p89;
	setp.lt.f32 	%p90, %f199, %f202;
	selp.f32 	%f203, %f202, %f199, %p90;
	add.s32 	%r71, %r204, 2304;
	mul.wide.u32 	%rd33, %r71, 4;
	add.s64 	%rd34, %rd2, %rd33;
	ld.global.f32 	%f204, [%rd34];
	setp.lt.f32 	%p91, %f204, 0f00000000;
	neg.f32 	%f205, %f204;
	selp.f32 	%f206, %f205, %f204, %p91;
	setp.lt.f32 	%p92, %f203, %f206;
	selp.f32 	%f207, %f206, %f203, %p92;
	add.s32 	%r72, %r204, 2560;
	mul.wide.u32 	%rd35, %r72, 4;
	add.s64 	%rd36, %rd2, %rd35;
	ld.global.f32 	%f208, [%rd36];
	setp.lt.f32 	%p93, %f208, 0f00000000;
	neg.f32 	%f209, %f208;
	selp.f32 	%f210, %f209, %f208, %p93;
	setp.lt.f32 	%p94, %f207, %f210;
	selp.f32 	%f211, %f210, %f207, %p94;
	add.s32 	%r73, %r204, 2816;
	mul.wide.u32 	%rd37, %r73, 4;
	add.s64 	%rd38, %rd2, %rd37;
	ld.global.f32 	%f212, [%rd38];
	setp.lt.f32 	%p95, %f212, 0f00000000;
	neg.f32 	%f213, %f212;
	selp.f32 	%f214, %f213, %f212, %p95;
	setp.lt.f32 	%p96, %f211, %f214;
	selp.f32 	%f215, %f214, %f211, %p96;
	add.s32 	%r74, %r204, 3072;
	mul.wide.u32 	%rd39, %r74, 4;
	add.s64 	%rd40, %rd2, %rd39;
	ld.global.f32 	%f216, [%rd40];
	setp.lt.f32 	%p97, %f216, 0f00000000;
	neg.f32 	%f217, %f216;
	selp.f32 	%f218, %f217, %f216, %p97;
	setp.lt.f32 	%p98, %f215, %f218;
	selp.f32 	%f219, %f218, %f215, %p98;
	add.s32 	%r75, %r204, 3328;
	mul.wide.u32 	%rd41, %r75, 4;
	add.s64 	%rd42, %rd2, %rd41;
	ld.global.f32 	%f220, [%rd42];
	setp.lt.f32 	%p99, %f220, 0f00000000;
	neg.f32 	%f221, %f220;
	selp.f32 	%f222, %f221, %f220, %p99;
	setp.lt.f32 	%p100, %f219, %f222;
	selp.f32 	%f223, %f222, %f219, %p100;
	add.s32 	%r76, %r204, 3584;
	mul.wide.u32 	%rd43, %r76, 4;
	add.s64 	%rd44, %rd2, %rd43;
	ld.global.f32 	%f224, [%rd44];
	setp.lt.f32 	%p101, %f224, 0f00000000;
	neg.f32 	%f225, %f224;
	selp.f32 	%f226, %f225, %f224, %p101;
	setp.lt.f32 	%p102, %f223, %f226;
	selp.f32 	%f227, %f226, %f223, %p102;
	add.s32 	%r77, %r204, 3840;
	mul.wide.u32 	%rd45, %r77, 4;
	add.s64 	%rd46, %rd2, %rd45;
	ld.global.f32 	%f228, [%rd46];
	setp.lt.f32 	%p103, %f228, 0f00000000;
	neg.f32 	%f229, %f228;
	selp.f32 	%f230, %f229, %f228, %p103;
	setp.lt.f32 	%p104, %f227, %f230;
	selp.f32 	%f521, %f230, %f227, %p104;
	add.s32 	%r205, %r205, 4096;
	add.s32 	%r204, %r204, 4096;
	add.s32 	%r203, %r203, 16;
	setp.ne.s32 	%p105, %r203, 0;
	@%p105 bra 	$L__BB7_35;
	add.s32 	%r207, %r205, -2048;
$L__BB7_37:
	setp.eq.s32 	%p106, %r27, 0;
	@%p106 bra 	$L__BB7_46;
	and.b32  	%r39, %r26, 7;
	setp.lt.u32 	%p107, %r27, 8;
	@%p107 bra 	$L__BB7_40;
	add.s32 	%r78, %r207, %r202;
	mul.wide.u32 	%rd47, %r78, 4;
	add.s64 	%rd48, %rd2, %rd47;
	ld.global.f32 	%f232, [%rd48];
	setp.lt.f32 	%p108, %f232, 0f00000000;
	neg.f32 	%f233, %f232;
	selp.f32 	%f234, %f233, %f232, %p108;
	setp.lt.f32 	%p109, %f521, %f234;
	selp.f32 	%f235, %f234, %f521, %p109;
	add.s32 	%r79, %r78, 256;
	mul.wide.u32 	%rd49, %r79, 4;
	add.s64 	%rd50, %rd2, %rd49;
	ld.global.f32 	%f236, [%rd50];
	setp.lt.f32 	%p110, %f236, 0f00000000;
	neg.f32 	%f237, %f236;
	selp.f32 	%f238, %f237, %f236, %p110;
	setp.lt.f32 	%p111, %f235, %f238;
	selp.f32 	%f239, %f238, %f235, %p111;
	add.s32 	%r80, %r78, 512;
	mul.wide.u32 	%rd51, %r80, 4;
	add.s64 	%rd52, %rd2, %rd51;
	ld.global.f32 	%f240, [%rd52];
	setp.lt.f32 	%p112, %f240, 0f00000000;
	neg.f32 	%f241, %f240;
	selp.f32 	%f242, %f241, %f240, %p112;
	setp.lt.f32 	%p113, %f239, %f242;
	selp.f32 	%f243, %f242, %f239, %p113;
	add.s32 	%r81, %r78, 768;
	mul.wide.u32 	%rd53, %r81, 4;
	add.s64 	%rd54, %rd2, %rd53;
	ld.global.f32 	%f244, [%rd54];
	setp.lt.f32 	%p114, %f244, 0f00000000;
	neg.f32 	%f245, %f244;
	selp.f32 	%f246, %f245, %f244, %p114;
	setp.lt.f32 	%p115, %f243, %f246;
	selp.f32 	%f247, %f246, %f243, %p115;
	add.s32 	%r82, %r78, 1024;
	mul.wide.u32 	%rd55, %r82, 4;
	add.s64 	%rd56, %rd2, %rd55;
	ld.global.f32 	%f248, [%rd56];
	setp.lt.f32 	%p116, %f248, 0f00000000;
	neg.f32 	%f249, %f248;
	selp.f32 	%f250, %f249, %f248, %p116;
	setp.lt.f32 	%p117, %f247, %f250;
	selp.f32 	%f251, %f250, %f247, %p117;
	add.s32 	%r83, %r78, 1280;
	mul.wide.u32 	%rd57, %r83, 4;
	add.s64 	%rd58, %rd2, %rd57;
	ld.global.f32 	%f252, [%rd58];
	setp.lt.f32 	%p118, %f252, 0f00000000;
	neg.f32 	%f253, %f252;
	selp.f32 	%f254, %f253, %f252, %p118;
	setp.lt.f32 	%p119, %f251, %f254;
	selp.f32 	%f255, %f254, %f251, %p119;
	add.s32 	%r84, %r78, 1536;
	mul.wide.u32 	%rd59, %r84, 4;
	add.s64 	%rd60, %rd2, %rd59;
	ld.global.f32 	%f256, [%rd60];
	setp.lt.f32 	%p120, %f256, 0f00000000;
	neg.f32 	%f257, %f256;
	selp.f32 	%f258, %f257, %f256, %p120;
	setp.lt.f32 	%p121, %f255, %f258;
	selp.f32 	%f259, %f258, %f255, %p121;
	add.s32 	%r85, %r78, 1792;
	mul.wide.u32 	%rd61, %r85, 4;
	add.s64 	%rd62, %rd2, %rd61;
	ld.global.f32 	%f260, [%rd62];
	setp.lt.f32 	%p122, %f260, 0f00000000;
	neg.f32 	%f261, %f260;
	selp.f32 	%f262, %f261, %f260, %p122;
	setp.lt.f32 	%p123, %f259, %f262;
	selp.f32 	%f521, %f262, %f259, %p123;
	add.s32 	%r207, %r207, 2048;
$L__BB7_40:
	setp.eq.s32 	%p124, %r39, 0;
	@%p124 bra 	$L__BB7_46;
	and.b32  	%r42, %r26, 3;
	setp.lt.u32 	%p125, %r39, 4;
	@%p125 bra 	$L__BB7_43;
	add.s32 	%r86, %r207, %r202;
	mul.wide.u32 	%rd63, %r86, 4;
	add.s64 	%rd64, %rd2, %rd63;
	ld.global.f32 	%f264, [%rd64];
	setp.lt.f32 	%p126, %f264, 0f00000000;
	neg.f32 	%f265, %f264;
	selp.f32 	%f266, %f265, %f264, %p126;
	setp.lt.f32 	%p127, %f521, %f266;
	selp.f32 	%f267, %f266, %f521, %p127;
	add.s32 	%r87, %r86, 256;
	mul.wide.u32 	%rd65, %r87, 4;
	add.s64 	%rd66, %rd2, %rd65;
	ld.global.f32 	%f268, [%rd66];
	setp.lt.f32 	%p128, %f268, 0f00000000;
	neg.f32 	%f269, %f268;
	selp.f32 	%f270, %f269, %f268, %p128;
	setp.lt.f32 	%p129, %f267, %f270;
	selp.f32 	%f271, %f270, %f267, %p129;
	add.s32 	%r88, %r86, 512;
	mul.wide.u32 	%rd67, %r88, 4;
	add.s64 	%rd68, %rd2, %rd67;
	ld.global.f32 	%f272, [%rd68];
	setp.lt.f32 	%p130, %f272, 0f00000000;
	neg.f32 	%f273, %f272;
	selp.f32 	%f274, %f273, %f272, %p130;
	setp.lt.f32 	%p131, %f271, %f274;
	selp.f32 	%f275, %f274, %f271, %p131;
	add.s32 	%r89, %r86, 768;
	mul.wide.u32 	%rd69, %r89, 4;
	add.s64 	%rd70, %rd2, %rd69;
	ld.global.f32 	%f276, [%rd70];
	setp.lt.f32 	%p132, %f276, 0f00000000;
	neg.f32 	%f277, %f276;
	selp.f32 	%f278, %f277, %f276, %p132;
	setp.lt.f32 	%p133, %f275, %f278;
	selp.f32 	%f521, %f278, %f275, %p133;
	add.s32 	%r207, %r207, 1024;
$L__BB7_43:
	setp.eq.s32 	%p134, %r42, 0;
	@%p134 bra 	$L__BB7_46;
	add.s32 	%r210, %r207, %r202;
	neg.s32 	%r209, %r42;
$L__BB7_45:
	.pragma "nounroll";
	mul.wide.u32 	%rd71, %r210, 4;
	add.s64 	%rd72, %rd2, %rd71;
	ld.global.f32 	%f279, [%rd72];
	setp.lt.f32 	%p135, %f279, 0f00000000;
	neg.f32 	%f280, %f279;
	selp.f32 	%f281, %f280, %f279, %p135;
	setp.lt.f32 	%p136, %f521, %f281;
	selp.f32 	%f521, %f281, %f521, %p136;
	add.s32 	%r210, %r210, 256;
	add.s32 	%r209, %r209, 1;
	setp.ne.s32 	%p137, %r209, 0;
	@%p137 bra 	$L__BB7_45;
$L__BB7_46:
	// begin inline asm
	mov.u32 %r90, %laneid;
	// end inline asm
	mov.b32 	%r92, %f521;
	mov.b32 	%r93, 1;
	mov.b32 	%r114, 31;
	mov.b32 	%r115, -1;
	// begin inline asm
	shfl.sync.down.b32 %r91, %r92, %r93, %r114, %r115;
	// end inline asm
	mov.b32 	%f282, %r91;
	setp.gt.s32 	%p138, %r90, 30;
	setp.lt.f32 	%p139, %f521, %f282;
	selp.f32 	%f283, %f282, %f521, %p139;
	selp.f32 	%f284, %f521, %f283, %p138;
	mov.b32 	%r97, %f284;
	mov.b32 	%r98, 2;
	// begin inline asm
	shfl.sync.down.b32 %r96, %r97, %r98, %r114, %r115;
	// end inline asm
	mov.b32 	%f285, %r96;
	setp.gt.s32 	%p140, %r90, 29;
	setp.lt.f32 	%p141, %f284, %f285;
	selp.f32 	%f286, %f285, %f284, %p141;
	selp.f32 	%f287, %f284, %f286, %p140;
	mov.b32 	%r102, %f287;
	mov.b32 	%r103, 4;
	// begin inline asm
	shfl.sync.down.b32 %r101, %r102, %r103, %r114, %r115;
	// end inline asm
	mov.b32 	%f288, %r101;
	setp.gt.s32 	%p142, %r90, 27;
	setp.lt.f32 	%p143, %f287, %f288;
	selp.f32 	%f289, %f288, %f287, %p143;
	selp.f32 	%f290, %f287, %f289, %p142;
	mov.b32 	%r107, %f290;
	mov.b32 	%r108, 8;
	// begin inline asm
	shfl.sync.down.b32 %r106, %r107, %r108, %r114, %r115;
	// end inline asm
	mov.b32 	%f291, %r106;
	setp.gt.s32 	%p144, %r90, 23;
	setp.lt.f32 	%p145, %f290, %f291;
	selp.f32 	%f292, %f291, %f290, %p145;
	selp.f32 	%f293, %f290, %f292, %p144;
	mov.b32 	%r112, %f293;
	mov.b32 	%r113, 16;
	// begin inline asm
	shfl.sync.down.b32 %r111, %r112, %r113, %r114, %r115;
	// end inline asm
	mov.b32 	%f294, %r111;
	setp.gt.s32 	%p146, %r90, 15;
	setp.lt.f32 	%p147, %f293, %f294;
	selp.f32 	%f38, %f294, %f293, %p147;
	selp.f32 	%f522, %f293, %f38, %p146;
	setp.ne.s32 	%p148, %r90, 0;
	@%p148 bra 	$L__BB7_48;
	shr.u32 	%r116, %r21, 3;
	and.b32  	%r117, %r116, 124;
	mov.u32 	%r118, _ZZN3cub18CUB_300001_SM_10006detail6reduce28DeviceReduceSingleTileKernelINS2_10policy_hubIfjN4cuda3__47maximumIfEEE10Policy1000EN6thrust24THRUST_300001_SM_1000_NS6detail15normal_iteratorINSC_10device_ptrIfEEEEPdjS8_df14absolute_valueEEvT0_T1_T2_T3_T4_T6_E12temp_storage;
	add.s32 	%r119, %r118, %r117;
	st.shared.f32 	[%r119+8], %f38;
$L__BB7_48:
	bar.sync 	0;
	setp.ne.s32 	%p149, %r21, 0;
	@%p149 bra 	$L__BB7_50;
	ld.shared.f32 	%f295, [_ZZN3cub18CUB_300001_SM_10006detail6reduce28DeviceReduceSingleTileKernelINS2_10policy_hubIfjN4cuda3__47maximumIfEEE10Policy1000EN6thrust24THRUST_300001_SM_1000_NS6detail15normal_iteratorINSC_10device_ptrIfEEEEPdjS8_df14absolute_valueEEvT0_T1_T2_T3_T4_T6_E12temp_storage+12];
	setp.lt.f32 	%p150, %f522, %f295;
	selp.f32 	%f296, %f295, %f522, %p150;
	ld.shared.f32 	%f297, [_ZZN3cub18CUB_300001_SM_10006detail6reduce28DeviceReduceSingleTileKernelINS2_10policy_hubIfjN4cuda3__47maximumIfEEE10Policy1000EN6thrust24THRUST_300001_SM_1000_NS6detail15normal_iteratorINSC_10device_ptrIfEEEEPdjS8_df14absolute_valueEEvT0_T1_T2_T3_T4_T6_E12temp_storage+16];
	setp.lt.f32 	%p151, %f296, %f297;
	selp.f32 	%f298, %f297, %f296, %p151;
	ld.shared.f32 	%f299, [_ZZN3cub18CUB_300001_SM_10006detail6reduce28DeviceReduceSingleTileKernelINS2_10policy_hubIfjN4cuda3__47maximumIfEEE10Policy1000EN6thrust24THRUST_300001_SM_1000_NS6detail15normal_iteratorINSC_10device_ptrIfEEEEPdjS8_df14absolute_valueEEvT0_T1_T2_T3_T4_T6_E12temp_storage+20];
	setp.lt.f32 	%p152, %f298, %f299;
	selp.f32 	%f300, %f299, %f298, %p152;
	ld.shared.f32 	%f301, [_ZZN3cub18CUB_300001_SM_10006detail6reduce28DeviceReduceSingleTileKernelINS2_10policy_hubIfjN4cuda3__47maximumIfEEE10Policy1000EN6thrust24THRUST_300001_SM_1000_NS6detail15normal_iteratorINSC_10device_ptrIfEEEEPdjS8_df14absolute_valueEEvT0_T1_T2_T3_T4_T6_E12temp_storage+24];
	setp.lt.f32 	%p153, %f300, %f301;
	selp.f32 	%f302, %f301, %f300, %p153;
	ld.shared.f32 	%f303, [_ZZN3cub18CUB_300001_SM_10006detail6reduce28DeviceReduceSingleTileKernelINS2_10policy_hubIfjN4cuda3__47maximumIfEEE10Policy1000EN6thrust24THRUST_300001_SM_1000_NS6detail15normal_iteratorINSC_10device_ptrIfEEEEPdjS8_df14absolute_valueEEvT0_T1_T2_T3_T4_T6_E12temp_storage+28];
	setp.lt.f32 	%p154, %f302, %f303;
	selp.f32 	%f304, %f303, %f302, %p154;
	ld.shared.f32 	%f305, [_ZZN3cub18CUB_300001_SM_10006detail6reduce28DeviceReduceSingleTileKernelINS2_10policy_hubIfjN4cuda3__47maximumIfEEE10Policy1000EN6thrust24THRUST_300001_SM_1000_NS6detail15normal_iteratorINSC_10device_ptrIfEEEEPdjS8_df14absolute_valueEEvT0_T1_T2_T3_T4_T6_E12temp_storage+32];
	setp.lt.f32 	%p155, %f304, %f305;
	selp.f32 	%f306, %f305, %f304, %p155;
	ld.shared.f32 	%f307, [_ZZN3cub18CUB_300001_SM_10006detail6reduce28DeviceReduceSingleTileKernelINS2_10policy_hubIfjN4cuda3__47maximumIfEEE10Policy1000EN6thrust24THRUST_300001_SM_1000_NS6detail15normal_iteratorINSC_10device_ptrIfEEEEPdjS8_df14absolute_valueEEvT0_T1_T2_T3_T4_T6_E12temp_storage+36];
	setp.lt.f32 	%p156, %f306, %f307;
	selp.f32 	%f522, %f307, %f306, %p156;
$L__BB7_50:
	mov.u32 	%r192, %tid.x;
	setp.ne.s32 	%p273, %r192, 0;
	@%p273 bra 	$L__BB7_52;
	cvt.rn.f32.f64 	%f499, %fd1;
	setp.gt.f32 	%p274, %f522, %f499;
	selp.f32 	%f500, %f522, %f499, %p274;
	cvt.f64.f32 	%fd2, %f500;
	st.global.f64 	[%rd1], %fd2;
$L__BB7_52:
	ret;

}
	// .globl	_ZN3cub18CUB_300001_SM_10006detail6reduce18DeviceReduceKernelINS2_10policy_hubIfjN4cuda3__47maximumIfEEE10Policy1000EN6thrust24THRUST_300001_SM_1000_NS6detail15normal_iteratorINSC_10device_ptrIfEEEEjS8_f14absolute_valueEEvT0_PT3_T1_NS0_13GridEvenShareISM_EET2_T4_
.visible .entry _ZN3cub18CUB_300001_SM_10006detail6reduce18DeviceReduceKernelINS2_10policy_hubIfjN4cuda3__47maximumIfEEE10Policy1000EN6thrust24THRUST_300001_SM_1000_NS6detail15normal_iteratorINSC_10device_ptrIfEEEEjS8_f14absolute_valueEEvT0_PT3_T1_NS0_13GridEvenShareISM_EET2_T4_(
	.param .align 8 .b8 _ZN3cub18CUB_300001_SM_10006detail6reduce18DeviceReduceKernelINS2_10policy_hubIfjN4cuda3__47maximumIfEEE10Policy1000EN6thrust24THRUST_300001_SM_1000_NS6detail15normal_iteratorINSC_10device_ptrIfEEEEjS8_f14absolute_valueEEvT0_PT3_T1_NS0_13GridEvenShareISM_EET2_T4__param_0[8],
	.param .u64 .ptr .align 1 _ZN3cub18CUB_300001_SM_10006detail6reduce18DeviceReduceKernelINS2_10policy_hubIfjN4cuda3__47maximumIfEEE10Policy1000EN6thrust24THRUST_300001_SM_1000_NS6detail15normal_iteratorINSC_10device_ptrIfEEEEjS8_f14absolute_valueEEvT0_PT3_T1_NS0_13GridEvenShareISM_EET2_T4__param_1,
	.param .u32 _ZN3cub18CUB_300001_SM_10006detail6reduce18DeviceReduceKernelINS2_10policy_hubIfjN4cuda3__47maximumIfEEE10Policy1000EN6thrust24THRUST_300001_SM_1000_NS6detail15normal_iteratorINSC_10device_ptrIfEEEEjS8_f14absolute_valueEEvT0_PT3_T1_NS0_13GridEvenShareISM_EET2_T4__param_2,
	.param .align 4 .b8 _ZN3cub18CUB_300001_SM_10006detail6reduce18DeviceReduceKernelINS2_10policy_hubIfjN4cuda3__47maximumIfEEE10Policy1000EN6thrust24THRUST_300001_SM_1000_NS6detail15normal_iteratorINSC_10device_ptrIfEEEEjS8_f14absolute_valueEEvT0_PT3_T1_NS0_13GridEvenShareISM_EET2_T4__param_3[40],
	.param .align 1 .b8 _ZN3cub18CUB_300001_SM_10006detail6reduce18DeviceReduceKernelINS2_10policy_hubIfjN4cuda3__47maximumIfEEE10Policy1000EN6thrust24THRUST_300001_SM_1000_NS6detail15normal_iteratorINSC_10device_ptrIfEEEEjS8_f14absolute_valueEEvT0_PT3_T1_NS0_13GridEvenShareISM_EET2_T4__param_4[1],
	.param .align 1 .b8 _ZN3cub18CUB_300001_SM_10006detail6reduce18DeviceReduceKernelINS2_10policy_hubIfjN4cuda3__47maximumIfEEE10Policy1000EN6thrust24THRUST_300001_SM_1000_NS6detail15normal_iteratorINSC_10device_ptrIfEEEEjS8_f14absolute_valueEEvT0_PT3_T1_NS0_13GridEvenShareISM_EET2_T4__param_5[1]
)
.maxntid 256
{
	.reg .pred 	%p<273>;
	.reg .b16 	%rs<4>;
	.reg .b32 	%r<279>;
	.reg .b32 	%f<519>;
	.reg .b64 	%rd<130>;
	// demoted variable
	.shared .align 4 .b8 _ZZN3cub18CUB_300001_SM_10006detail6reduce18DeviceReduceKernelINS2_10policy_hubIfjN4cuda3__47maximumIfEEE10Policy1000EN6thrust24THRUST_300001_SM_1000_NS6detail15normal_iteratorINSC_10device_ptrIfEEEEjS8_f14absolute_valueEEvT0_PT3_T1_NS0_13GridEvenShareISM_EET2_T4_E12temp_storage[44];
	ld.param.u32 	%r1, [_ZN3cub18CUB_300001_SM_10006detail6reduce18DeviceReduceKernelINS2_10policy_hubIfjN4cuda3__47maximumIfEEE10Policy1000EN6thrust24THRUST_300001_SM_1000_NS6detail15normal_iteratorINSC_10device_ptrIfEEEEjS8_f14absolute_valueEEvT0_PT3_T1_NS0_13GridEvenShareISM_EET2_T4__param_3+20];
	ld.param.u32 	%r2, [_ZN3cub18CUB_300001_SM_10006detail6reduce18DeviceReduceKernelINS2_10policy_hubIfjN4cuda3__47maximumIfEEE10Policy1000EN6thrust24THRUST_300001_SM_1000_NS6detail15normal_iteratorINSC_10device_ptrIfEEEEjS8_f14absolute_valueEEvT0_PT3_T1_NS0_13GridEvenShareISM_EET2_T4__param_3+24];
	ld.param.u64 	%rd3, [_ZN3cub18CUB_300001_SM_10006detail6reduce18DeviceReduceKernelINS2_10policy_hubIfjN4cuda3__47maximumIfEEE10Policy1000EN6thrust24THRUST_300001_SM_1000_NS6detail15normal_iteratorINSC_10device_ptrIfEEEEjS8_f14absolute_valueEEvT0_PT3_T1_NS0_13GridEvenShareISM_EET2_T4__param_0];
	cvta.to.global.u64 	%rd1, %rd3;
	mov.u32 	%r3, %ctaid.x;
	shl.b32 	%r4, %r2, 12;
	shl.b32 	%r270, %r3, 12;
	sub.s32 	%r6, %r1, %r270;
	setp.gt.u32 	%p1, %r6, 4095;
	@%p1 bra 	$L__BB8_26;
	mov.u32 	%r7, %tid.x;
	setp.ge.u32 	%p156, %r7, %r6;
	mov.f32 	%f507, 0f00000000;
	mov.u32 	%r261, %r7;
	@%p156 bra 	$L__BB8_3;
	add.s32 	%r155, %r270, %r7;
	mul.wide.u32 	%rd66, %r155, 4;
	add.s64 	%rd67, %rd1, %rd66;
	ld.global.f32 	%f308, [%rd67];
	setp.lt.f32 	%p157, %f308, 0f00000000;
	neg.f32 	%f309, %f308;
	selp.f32 	%f507, %f309, %f308, %p157;
	add.s32 	%r261, %r7, 256;
$L__BB8_3:
	setp.ge.u32 	%p158, %r261, %r6;
	@%p158 bra 	$L__BB8_17;
	not.b32 	%r156, %r261;
	add.s32 	%r157, %r1, %r156;
	sub.s32 	%r158, %r157, %r270;
	shr.u32 	%r159, %r158, 8;
	add.s32 	%r10, %r159, 1;
	and.b32  	%r11, %r10, 15;
	setp.lt.u32 	%p159, %r158, 3840;
	@%p159 bra 	$L__BB8_8;
	or.b32  	%r260, %r261, 2048;
	add.s32 	%r259, %r261, %r270;
	and.b32  	%r160, %r10, 33554416;
	neg.s32 	%r258, %r160;
$L__BB8_6:
	.pragma "nounroll";
	mul.wide.u32 	%rd68, %r259, 4;
	add.s64 	%rd69, %rd1, %rd68;
	ld.global.f32 	%f311, [%rd69];
	setp.lt.f32 	%p160, %f311, 0f00000000;
	neg.f32 	%f312, %f311;
	selp.f32 	%f313, %f312, %f311, %p160;
	setp.lt.f32 	%p161, %f507, %f313;
	selp.f32 	%f314, %f313, %f507, %p161;
	add.s32 	%r161, %r259, 256;
	mul.wide.u32 	%rd70, %r161, 4;
	add.s64 	%rd71, %rd1, %rd70;
	ld.global.f32 	%f315, [%rd71];
	setp.lt.f32 	%p162, %f315, 0f00000000;
	neg.f32 	%f316, %f315;
	selp.f32 	%f317, %f316, %f315, %p162;
	setp.lt.f32 	%p163, %f314, %f317;
	selp.f32 	%f318, %f317, %f314, %p163;
	add.s32 	%r162, %r259, 512;
	mul.wide.u32 	%rd72, %r162, 4;
	add.s64 	%rd73, %rd1, %rd72;
	ld.global.f32 	%f319, [%rd73];
	setp.lt.f32 	%p164, %f319, 0f00000000;
	neg.f32 	%f320, %f319;
	selp.f32 	%f321, %f320, %f319, %p164;
	setp.lt.f32 	%p165, %f318, %f321;
	selp.f32 	%f322, %f321, %f318, %p165;
	add.s32 	%r163, %r259, 768;
	mul.wide.u32 	%rd74, %r163, 4;
	add.s64 	%rd75, %rd1, %rd74;
	ld.global.f32 	%f323, [%rd75];
	setp.lt.f32 	%p166, %f323, 0f00000000;
	neg.f32 	%f324, %f323;
	selp.f32 	%f325, %f324, %f323, %p166;
	setp.lt.f32 	%p167, %f322, %f325;
	selp.f32 	%f326, %f325, %f322, %p167;
	add.s32 	%r164, %r259, 1024;
	mul.wide.u32 	%rd76, %r164, 4;
	add.s64 	%rd77, %rd1, %rd76;
	ld.global.f32 	%f327, [%rd77];
	setp.lt.f32 	%p168, %f327, 0f00000000;
	neg.f32 	%f328, %f327;
	selp.f32 	%f329, %f328, %f327, %p168;
	setp.lt.f32 	%p169, %f326, %f329;
	selp.f32 	%f330, %f329, %f326, %p169;
	add.s32 	%r165, %r259, 1280;
	mul.wide.u32 	%rd78, %r165, 4;
	add.s64 	%rd79, %rd1, %rd78;
	ld.global.f32 	%f331, [%rd79];
	setp.lt.f32 	%p170, %f331, 0f00000000;
	neg.f32 	%f332, %f331;
	selp.f32 	%f333, %f332, %f331, %p170;
	setp.lt.f32 	%p171, %f330, %f333;
	selp.f32 	%f334, %f333, %f330, %p171;
	add.s32 	%r166, %r259, 1536;
	mul.wide.u32 	%rd80, %r166, 4;
	add.s64 	%rd81, %rd1, %rd80;
	ld.global.f32 	%f335, [%rd81];
	setp.lt.f32 	%p172, %f335, 0f00000000;
	neg.f32 	%f336, %f335;
	selp.f32 	%f337, %f336, %f335, %p172;
	setp.lt.f32 	%p173, %f334, %f337;
	selp.f32 	%f338, %f337, %f334, %p173;
	add.s32 	%r167, %r259, 1792;
	mul.wide.u32 	%rd82, %r167, 4;
	add.s64 	%rd83, %rd1, %rd82;
	ld.global.f32 	%f339, [%rd83];
	setp.lt.f32 	%p174, %f339, 0f00000000;
	neg.f32 	%f340, %f339;
	selp.f32 	%f341, %f340, %f339, %p174;
	setp.lt.f32 	%p175, %f338, %f341;
	selp.f32 	%f342, %f341, %f338, %p175;
	add.s32 	%r168, %r259, 2048;
	mul.wide.u32 	%rd84, %r168, 4;
	add.s64 	%rd85, %rd1, %rd84;
	ld.global.f32 	%f343, [%rd85];
	setp.lt.f32 	%p176, %f343, 0f00000000;
	neg.f32 	%f344, %f343;
	selp.f32 	%f345, %f344, %f343, %p176;
	setp.lt.f32 	%p177, %f342, %f345;
	selp.f32 	%f346, %f345, %f342, %p177;
	add.s32 	%r169, %r259, 2304;
	mul.wide.u32 	%rd86, %r169, 4;
	add.s64 	%rd87, %rd1, %rd86;
	ld.global.f32 	%f347, [%rd87];
	setp.lt.f32 	%p178, %f347, 0f00000000;
	neg.f32 	%f348, %f347;
	selp.f32 	%f349, %f348, %f347, %p178;
	setp.lt.f32 	%p179, %f346, %f349;
	selp.f32 	%f350, %f349, %f346, %p179;
	add.s32 	%r170, %r259, 2560;
	mul.wide.u32 	%rd88, %r170, 4;
	add.s64 	%rd89, %rd1, %rd88;
	ld.global.f32 	%f351, [%rd89];
	setp.lt.f32 	%p180, %f351, 0f00000000;
	neg.f32 	%f352, %f351;
	selp.f32 	%f353, %f352, %f351, %p180;
	setp.lt.f32 	%p181, %f350, %f353;
	selp.f32 	%f354, %f353, %f350, %p181;
	add.s32 	%r171, %r259, 2816;
	mul.wide.u32 	%rd90, %r171, 4;
	add.s64 	%rd91, %rd1, %rd90;
	ld.global.f32 	%f355, [%rd91];
	setp.lt.f32 	%p182, %f355, 0f00000000;
	neg.f32 	%f356, %f355;
	selp.f32 	%f357, %f356, %f355, %p182;
	setp.lt.f32 	%p183, %f354, %f357;
	selp.f32 	%f358, %f357, %f354, %p183;
	add.s32 	%r172, %r259, 3072;
	mul.wide.u32 	%rd92, %r172, 4;
	add.s64 	%rd93, %rd1, %rd92;
	ld.global.f32 	%f359, [%rd93];
	setp.lt.f32 	%p184, %f359, 0f00000000;
	neg.f32 	%f360, %f359;
	selp.f32 	%f361, %f360, %f359, %p184;
	setp.lt.f32 	%p185, %f358, %f361;
	selp.f32 	%f362, %f361, %f358, %p185;
	add.s32 	%r173, %r259, 3328;
	mul.wide.u32 	%rd94, %r173, 4;
	add.s64 	%rd95, %rd1, %rd94;
	ld.global.f32 	%f363, [%rd95];
	setp.lt.f32 	%p186, %f363, 0f00000000;
	neg.f32 	%f364, %f363;
	selp.f32 	%f365, %f364, %f363, %p186;
	setp.lt.f32 	%p187, %f362, %f365;
	selp.f32 	%f366, %f365, %f362, %p187;
	add.s32 	%r174, %r259, 3584;
	mul.wide.u32 	%rd96, %r174, 4;
	add.s64 	%rd97, %rd1, %rd96;
	ld.global.f32 	%f367, [%rd97];
	setp.lt.f32 	%p188, %f367, 0f00000000;
	neg.f32 	%f368, %f367;
	selp.f32 	%f369, %f368, %f367, %p188;
	setp.lt.f32 	%p189, %f366, %f369;
	selp.f32 	%f370, %f369, %f366, %p189;
	add.s32 	%r175, %r259, 3840;
	mul.wide.u32 	%rd98, %r175, 4;
	add.s64 	%rd99, %rd1, %rd98;
	ld.global.f32 	%f371, [%rd99];
	setp.lt.f32 	%p190, %f371, 0f00000000;
	neg.f32 	%f372, %f371;
	selp.f32 	%f373, %f372, %f371, %p190;
	setp.lt.f32 	%p191, %f370, %f373;
	selp.f32 	%f507, %f373, %f370, %p191;
	add.s32 	%r260, %r260, 4096;
	add.s32 	%r259, %r259, 4096;
	add.s32 	%r258, %r258, 16;
	setp.ne.s32 	%p192, %r258, 0;
	@%p192 bra 	$L__BB8_6;
	add.s32 	%r261, %r260, -2048;
$L__BB8_8:
	setp.eq.s32 	%p193, %r11, 0;
	@%p193 bra 	$L__BB8_17;
	and.b32  	%r23, %r10, 7;
	setp.lt.u32 	%p194, %r11, 8;
	@%p194 bra 	$L__BB8_11;
	add.s32 	%r176, %r270, %r261;
	mul.wide.u32 	%rd100, %r176, 4;
	add.s64 	%rd101, %rd1, %rd100;
	ld.global.f32 	%f375, [%rd101];
	setp.lt.f32 	%p195, %f375, 0f00000000;
	neg.f32 	%f376, %f375;
	selp.f32 	%f377, %f376, %f375, %p195;
	setp.lt.f32 	%p196, %f507, %f377;
	selp.f32 	%f378, %f377, %f507, %p196;
	add.s32 	%r177, %r176, 256;
	mul.wide.u32 	%rd102, %r177, 4;
	add.s64 	%rd103, %rd1, %rd102;
	ld.global.f32 	%f379, [%rd103];
	setp.lt.f32 	%p197, %f379, 0f00000000;
	neg.f32 	%f380, %f379;
	selp.f32 	%f381, %f380, %f379, %p197;
	setp.lt.f32 	%p198, %f378, %f381;
	selp.f32 	%f382, %f381, %f378, %p198;
	add.s32 	%r178, %r176, 512;
	mul.wide.u32 	%rd104, %r178, 4;
	add.s64 	%rd105, %rd1, %rd104;
	ld.global.f32 	%f383, [%rd105];
	setp.lt.f32 	%p199, %f383, 0f00000000;
	neg.f32 	%f384, %f383;
	selp.f32 	%f385, %f384, %f383, %p199;
	setp.lt.f32 	%p200, %f382, %f385;
	selp.f32 	%f386, %f385, %f382, %p200;
	add.s32 	%r179, %r176, 768;
	mul.wide.u32 	%rd106, %r179, 4;
	add.s64 	%rd107, %rd1, %rd106;
	ld.global.f32 	%f387, [%rd107];
	setp.lt.f32 	%p201, %f387, 0f00000000;
	neg.f32 	%f388, %f387;
	selp.f32 	%f389, %f388, %f387, %p201;
	setp.lt.f32 	%p202, %f386, %f389;
	selp.f32 	%f390, %f389, %f386, %p202;
	add.s32 	%r180, %r176, 1024;
	mul.wide.u32 	%rd108, %r180, 4;
	add.s64 	%rd109, %rd1, %rd108;
	ld.global.f32 	%f391, [%rd109];
	setp.lt.f32 	%p203, %f391, 0f00000000;
	neg.f32 	%f392, %f391;
	selp.f32 	%f393, %f392, %f391, %p203;
	setp.lt.f32 	%p204, %f390, %f393;
	selp.f32 	%f394, %f393, %f390, %p204;
	add.s32 	%r181, %r176, 1280;
	mul.wide.u32 	%rd110, %r181, 4;
	add.s64 	%rd111, %rd1, %rd110;
	ld.global.f32 	%f395, [%rd111];
	setp.lt.f32 	%p205, %f395, 0f00000000;
	neg.f32 	%f396, %f395;
	selp.f32 	%f397, %f396, %f395, %p205;
	setp.lt.f32 	%p206, %f394, %f397;
	selp.f32 	%f398, %f397, %f394, %p206;
	add.s32 	%r182, %r176, 1536;
	mul.wide.u32 	%rd112, %r182, 4;
	add.s64 	%rd113, %rd1, %rd112;
	ld.global.f32 	%f399, [%rd113];
	setp.lt.f32 	%p207, %f399, 0f00000000;
	neg.f32 	%f400, %f399;
	selp.f32 	%f401, %f400, %f399, %p207;
	setp.lt.f32 	%p208, %f398, %f401;
	selp.f32 	%f402, %f401, %f398, %p208;
	add.s32 	%r183, %r176, 1792;
	mul.wide.u32 	%rd114, %r183, 4;
	add.s64 	%rd115, %rd1, %rd114;
	ld.global.f32 	%f403, [%rd115];
	setp.lt.f32 	%p209, %f403, 0f00000000;
	neg.f32 	%f404, %f403;
	selp.f32 	%f405, %f404, %f403, %p209;
	setp.lt.f32 	%p210, %f402, %f405;
	selp.f32 	%f507, %f405, %f402, %p210;
	add.s32 	%r261, %r261, 2048;
$L__BB8_11:
	setp.eq.s32 	%p211, %r23, 0;
	@%p211 bra 	$L__BB8_17;
	and.b32  	%r26, %r10, 3;
	setp.lt.u32 	%p212, %r23, 4;
	@%p212 bra 	$L__BB8_14;
	add.s32 	%r184, %r270, %r261;
	mul.wide.u32 	%rd116, %r184, 4;
	add.s64 	%rd117, %rd1, %rd116;
	ld.global.f32 	%f407, [%rd117];
	setp.lt.f32 	%p213, %f407, 0f00000000;
	neg.f32 	%f408, %f407;
	selp.f32 	%f409, %f408, %f407, %p213;
	setp.lt.f32 	%p214, %f507, %f409;
	selp.f32 	%f410, %f409, %f507, %p214;
	add.s32 	%r185, %r184, 256;
	mul.wide.u32 	%rd118, %r185, 4;
	add.s64 	%rd119, %rd1, %rd118;
	ld.global.f32 	%f411, [%rd119];
	setp.lt.f32 	%p215, %f411, 0f00000000;
	neg.f32 	%f412, %f411;
	selp.f32 	%f413, %f412, %f411, %p215;
	setp.lt.f32 	%p216, %f410, %f413;
	selp.f32 	%f414, %f413, %f410, %p216;
	add.s32 	%r186, %r184, 512;
	mul.wide.u32 	%rd120, %r186, 4;
	add.s64 	%rd121, %rd1, %rd120;
	ld.global.f32 	%f415, [%rd121];
	setp.lt.f32 	%p217, %f415, 0f00000000;
	neg.f32 	%f416, %f415;
	selp.f32 	%f417, %f416, %f415, %p217;
	setp.lt.f32 	%p218, %f414, %f417;
	selp.f32 	%f418, %f417, %f414, %p218;
	add.s32 	%r187, %r184, 768;
	mul.wide.u32 	%rd122, %r187, 4;
	add.s64 	%rd123, %rd1, %rd122;
	ld.global.f32 	%f419, [%rd123];
	setp.lt.f32 	%p219, %f419, 0f00000000;
	neg.f32 	%f420, %f419;
	selp.f32 	%f421, %f420, %f419, %p219;
	setp.lt.f32 	%p220, %f418, %f421;
	selp.f32 	%f507, %f421, %f418, %p220;
	add.s32 	%r261, %r261, 1024;
$L__BB8_14:
	setp.eq.s32 	%p221, %r26, 0;
	@%p221 bra 	$L__BB8_17;
	add.s32 	%r265, %r261, %r270;
	neg.s32 	%r264, %r26;
$L__BB8_16:
	.pragma "nounroll";
	mul.wide.u32 	%rd124, %r265, 4;
	add.s64 	%rd125, %rd1, %rd124;
	ld.global.f32 	%f422, [%rd125];
	setp.lt.f32 	%p222, %f422, 0f00000000;
	neg.f32 	%f423, %f422;
	selp.f32 	%f424, %f423, %f422, %p222;
	setp.lt.f32 	%p223, %f507, %f424;
	selp.f32 	%f507, %f424, %f507, %p223;
	add.s32 	%r265, %r265, 256;
	add.s32 	%r264, %r264, 1;
	setp.ne.s32 	%p224, %r264, 0;
	@%p224 bra 	$L__BB8_16;
$L__BB8_17:
	setp.lt.u32 	%p225, %r6, 256;
	@%p225 bra 	$L__BB8_22;
	// begin inline asm
	mov.u32 %r226, %laneid;
	// end inline asm
	mov.b32 	%r228, %f507;
	mov.b32 	%r229, 1;
	mov.b32 	%r250, 31;
	mov.b32 	%r251, -1;
	// begin inline asm
	shfl.sync.down.b32 %r227, %r228, %r229, %r250, %r251;
	// end inline asm
	mov.b32 	%f472, %r227;
	setp.gt.s32 	%p253, %r226, 30;
	setp.lt.f32 	%p254, %f507, %f472;
	selp.f32 	%f473, %f472, %f507, %p254;
	selp.f32 	%f474, %f507, %f473, %p253;
	mov.b32 	%r233, %f474;
	mov.b32 	%r234, 2;
	// begin inline asm
	shfl.sync.down.b32 %r232, %r233, %r234, %r250, %r251;
	// end inline asm
	mov.b32 	%f475, %r232;
	setp.gt.s32 	%p255, %r226, 29;
	setp.lt.f32 	%p256, %f474, %f475;
	selp.f32 	%f476, %f475, %f474, %p256;
	selp.f32 	%f477, %f474, %f476, %p255;
	mov.b32 	%r238, %f477;
	mov.b32 	%r239, 4;
	// begin inline asm
	shfl.sync.down.b32 %r237, %r238, %r239, %r250, %r251;
	// end inline asm
	mov.b32 	%f478, %r237;
	setp.gt.s32 	%p257, %r226, 27;
	setp.lt.f32 	%p258, %f477, %f478;
	selp.f32 	%f479, %f478, %f477, %p258;
	selp.f32 	%f480, %f477, %f479, %p257;
	mov.b32 	%r243, %f480;
	mov.b32 	%r244, 8;
	// begin inline asm
	shfl.sync.down.b32 %r242, %r243, %r244, %r250, %r251;
	// end inline asm
	mov.b32 	%f481, %r242;
	setp.gt.s32 	%p259, %r226, 23;
	setp.lt.f32 	%p260, %f480, %f481;
	selp.f32 	%f482, %f481, %f480, %p260;
	selp.f32 	%f483, %f480, %f482, %p259;
	mov.b32 	%r248, %f483;
	mov.b32 	%r249, 16;
	// begin inline asm
	shfl.sync.down.b32 %r247, %r248, %r249, %r250, %r251;
	// end inline asm
	mov.b32 	%f484, %r247;
	setp.gt.s32 	%p261, %r226, 15;
	setp.lt.f32 	%p262, %f483, %f484;
	selp.f32 	%f16, %f484, %f483, %p262;
	selp.f32 	%f518, %f483, %f16, %p261;
	setp.ne.s32 	%p263, %r226, 0;
	@%p263 bra 	$L__BB8_20;
	shr.u32 	%r252, %r7, 3;
	and.b32  	%r253, %r252, 124;
	mov.u32 	%r254, _ZZN3cub18CUB_300001_SM_10006detail6reduce18DeviceReduceKernelINS2_10policy_hubIfjN4cuda3__47maximumIfEEE10Policy1000EN6thrust24THRUST_300001_SM_1000_NS6detail15normal_iteratorINSC_10device_ptrIfEEEEjS8_f14absolute_valueEEvT0_PT3_T1_NS0_13GridEvenShareISM_EET2_T4_E12temp_storage;
	add.s32 	%r255, %r254, %r253;
	st.shared.f32 	[%r255+8], %f16;
$L__BB8_20:
	bar.sync 	0;
	setp.ne.s32 	%p264, %r7, 0;
	@%p264 bra 	$L__BB8_48;
	ld.shared.f32 	%f485, [_ZZN3cub18CUB_300001_SM_10006detail6reduce18DeviceReduceKernelINS2_10policy_hubIfjN4cuda3__47maximumIfEEE10Policy1000EN6thrust24THRUST_300001_SM_1000_NS6detail15normal_iteratorINSC_10device_ptrIfEEEEjS8_f14absolute_valueEEvT0_PT3_T1_NS0_13GridEvenShareISM_EET2_T4_E12temp_storage+12];
	setp.lt.f32 	%p265, %f518, %f485;
	selp.f32 	%f486, %f485, %f518, %p265;
	ld.shared.f32 	%f487, [_ZZN3cub18CUB_300001_SM_10006detail6reduce18DeviceReduceKernelINS2_10policy_hubIfjN4cuda3__47maximumIfEEE10Policy1000EN6thrust24THRUST_300001_SM_1000_NS6detail15normal_iteratorINSC_10device_ptrIfEEEEjS8_f14absolute_valueEEvT0_PT3_T1_NS0_13GridEvenShareISM_EET2_T4_E12temp_storage+16];
	setp.lt.f32 	%p266, %f486, %f487;
	selp.f32 	%f488, %f487, %f486, %p266;
	ld.shared.f32 	%f489, [_ZZN3cub18CUB_300001_SM_10006detail6reduce18DeviceReduceKernelINS2_10policy_hubIfjN4cuda3__47maximumIfEEE10Policy1000EN6thrust24THRUST_300001_SM_1000_NS6detail15normal_iteratorINSC_10device_ptrIfEEEEjS8_f14absolute_valueEEvT0_PT3_T1_NS0_13GridEvenShareISM_EET2_T4_E12temp_storage+20];
	setp.lt.f32 	%p267, %f488, %f489;
	selp.f32 	%f490, %f489, %f488, %p267;
	ld.shared.f32 	%f491, [_ZZN3cub18CUB_300001_SM_10006detail6reduce18DeviceReduceKernelINS2_10policy_hubIfjN4cuda3__47maximumIfEEE10Policy1000EN6thrust24THRUST_300001_SM_1000_NS6detail15normal_iteratorINSC_10device_ptrIfEEEEjS8_f14absolute_valueEEvT0_PT3_T1_NS0_13GridEvenShareISM_EET2_T4_E12temp_storage+24];
	setp.lt.f32 	%p268, %f490, %f491;
	selp.f32 	%f492, %f491, %f490, %p268;
	ld.shared.f32 	%f493, [_ZZN3cub18CUB_300001_SM_10006detail6reduce18DeviceReduceKernelINS2_10policy_hubIfjN4cuda3__47maximumIfEEE10Policy1000EN6thrust24THRUST_300001_SM_1000_NS6detail15normal_iteratorINSC_10device_ptrIfEEEEjS8_f14absolute_valueEEvT0_PT3_T1_NS0_13GridEvenShareISM_EET2_T4_E12temp_storage+28];
	setp.lt.f32 	%p269, %f492, %f493;
	selp.f32 	%f494, %f493, %f492, %p269;
	ld.shared.f32 	%f495, [_ZZN3cub18CUB_300001_SM_10006detail6reduce18DeviceReduceKernelINS2_10policy_hubIfjN4cuda3__47maximumIfEEE10Policy1000EN6thrust24THRUST_300001_SM_1000_NS6detail15normal_iteratorINSC_10device_ptrIfEEEEjS8_f14absolute_valueEEvT0_PT3_T1_NS0_13GridEvenShareISM_EET2_T4_E12temp_storage+32];
	setp.lt.f32 	%p270, %f494, %f495;
	selp.f32 	%f496, %f495, %f494, %p270;
	ld.shared.f32 	%f497, [_ZZN3cub18CUB_300001_SM_10006detail6reduce18DeviceReduceKernelINS2_10policy_hubIfjN4cuda3__47maximumIfEEE10Policy1000EN6thrust24THRUST_300001_SM_1000_NS6detail15normal_iteratorINSC_10device_ptrIfEEEEjS8_f14absolute_valueEEvT0_PT3_T1_NS0_13GridEvenShareISM_EET2_T4_E12temp_storage+36];
	setp.lt.f32 	%p271, %f496, %f497;
	selp.f32 	%f518, %f497, %f496, %p271;
	bra.uni 	$L__BB8_48;
$L__BB8_22:
	// begin inline asm
	mov.u32 %r188, %laneid;
	// end inline asm
	and.b32  	%r214, %r7, 992;
	add.s32 	%r215, %r214, 32;
	setp.gt.u32 	%p226, %r215, %r6;
	not.b32 	%r216, %r214;
	add.s32 	%r217, %r6, %r216;
	selp.b32 	%r212, %r217, 31, %p226;
	mov.b32 	%r190, %f507;
	mov.b32 	%r191, 1;
	mov.b32 	%r213, -1;
	// begin inline asm
	shfl.sync.down.b32 %r189, %r190, %r191, %r212, %r213;
	// end inline asm
	mov.b32 	%f425, %r189;
	setp.lt.s32 	%p227, %r188, %r212;
	setp.lt.f32 	%p228, %f507, %f425;
	selp.f32 	%f426, %f425, %f507, %p228;
	selp.f32 	%f427, %f426, %f507, %p227;
	mov.b32 	%r195, %f427;
	mov.b32 	%r196, 2;
	// begin inline asm
	shfl.sync.down.b32 %r194, %r195, %r196, %r212, %r213;
	// end inline asm
	mov.b32 	%f428, %r194;
	add.s32 	%r218, %r188, 2;
	setp.gt.s32 	%p229, %r218, %r212;
	setp.lt.f32 	%p230, %f427, %f428;
	selp.f32 	%f429, %f428, %f427, %p230;
	selp.f32 	%f430, %f427, %f429, %p229;
	mov.b32 	%r200, %f430;
	mov.b32 	%r201, 4;
	// begin inline asm
	shfl.sync.down.b32 %r199, %r200, %r201, %r212, %r213;
	// end inline asm
	mov.b32 	%f431, %r199;
	add.s32 	%r219, %r188, 4;
	setp.gt.s32 	%p231, %r219, %r212;
	setp.lt.f32 	%p232, %f430, %f431;
	selp.f32 	%f432, %f431, %f430, %p232;
	selp.f32 	%f433, %f430, %f432, %p231;
	mov.b32 	%r205, %f433;
	mov.b32 	%r206, 8;
	// begin inline asm
	shfl.sync.down.b32 %r204, %r205, %r206, %r212, %r213;
	// end inline asm
	mov.b32 	%f434, %r204;
	add.s32 	%r220, %r188, 8;
	setp.gt.s32 	%p233, %r220, %r212;
	setp.lt.f32 	%p234, %f433, %f434;
	selp.f32 	%f435, %f434, %f433, %p234;
	selp.f32 	%f436, %f433, %f435, %p233;
	mov.b32 	%r210, %f436;
	mov.b32 	%r211, 16;
	// begin inline asm
	shfl.sync.down.b32 %r209, %r210, %r211, %r212, %r213;
	// end inline asm
	mov.b32 	%f437, %r209;
	add.s32 	%r221, %r188, 16;
	setp.gt.s32 	%p235, %r221, %r212;
	setp.lt.f32 	%p236, %f436, %f437;
	selp.f32 	%f438, %f437, %f436, %p236;
	selp.f32 	%f518, %f436, %f438, %p235;
	setp.ne.s32 	%p237, %r188, 0;
	@%p237 bra 	$L__BB8_24;
	shr.u32 	%r222, %r7, 3;
	and.b32  	%r223, %r222, 124;
	mov.u32 	%r224, _ZZN3cub18CUB_300001_SM_10006detail6reduce18DeviceReduceKernelINS2_10policy_hubIfjN4cuda3__47maximumIfEEE10Policy1000EN6thrust24THRUST_300001_SM_1000_NS6detail15normal_iteratorINSC_10device_ptrIfEEEEjS8_f14absolute_valueEEvT0_PT3_T1_NS0_13GridEvenShareISM_EET2_T4_E12temp_storage;
	add.s32 	%r225, %r224, %r223;
	st.shared.f32 	[%r225+8], %f518;
$L__BB8_24:
	bar.sync 	0;
	setp.ne.s32 	%p238, %r7, 0;
	@%p238 bra 	$L__BB8_48;
	setp.gt.u32 	%p239, %r6, 32;
	ld.shared.f32 	%f439, [_ZZN3cub18CUB_300001_SM_10006detail6reduce18DeviceReduceKernelINS2_10policy_hubIfjN4cuda3__47maximumIfEEE10Policy1000EN6thrust24THRUST_300001_SM_1000_NS6detail15normal_iteratorINSC_10device_ptrIfEEEEjS8_f14absolute_valueEEvT0_PT3_T1_NS0_13GridEvenShareISM_EET2_T4_E12temp_storage+12];
	setp.lt.f32 	%p240, %f518, %f439;
	selp.f32 	%f441, %f439, %f518, %p240;
	selp.f32 	%f442, %f441, %f518, %p239;
	setp.gt.u32 	%p241, %r6, 64;
	ld.shared.f32 	%f444, [_ZZN3cub18CUB_300001_SM_10006detail6reduce18DeviceReduceKernelINS2_10policy_hubIfjN4cuda3__47maximumIfEEE10Policy1000EN6thrust24THRUST_300001_SM_1000_NS6detail15normal_iteratorINSC_10device_ptrIfEEEEjS8_f14absolute_valueEEvT0_PT3_T1_NS0_13GridEvenShareISM_EET2_T4_E12temp_storage+16];
	setp.lt.f32 	%p242, %f442, %f444;
	selp.f32 	%f446, %f444, %f442, %p242;
	selp.f32 	%f447, %f446, %f442, %p241;
	setp.gt.u32 	%p243, %r6, 96;
	ld.shared.f32 	%f449, [_ZZN3cub18CUB_300001_SM_10006detail6reduce18DeviceReduceKernelINS2_10policy_hubIfjN4cuda3__47maximumIfEEE10Policy1000EN6thrust24THRUST_300001_SM_1000_NS6detail15normal_iteratorINSC_10device_ptrIfEEEEjS8_f14absolute_valueEEvT0_PT3_T1_NS0_13GridEvenShareISM_EET2_T4_E12temp_storage+20];
	setp.lt.f32 	%p244, %f447, %f449;
	selp.f32 	%f451, %f449, %f447, %p244;
	selp.f32 	%f452, %f451, %f447, %p243;
	setp.gt.u32 	%p245, %r6, 128;
	ld.shared.f32 	%f454, [_ZZN3cub18CUB_300001_SM_10006detail6reduce18DeviceReduceKernelINS2_10policy_hubIfjN4cuda3__47maximumIfEEE10Policy1000EN6thrust24THRUST_300001_SM_1000_NS6detail15normal_iteratorINSC_10device_ptrIfEEEEjS8_f14absolute_valueEEvT0_PT3_T1_NS0_13GridEvenShareISM_EET2_T4_E12temp_storage+24];
	setp.lt.f32 	%p246, %f452, %f454;
	selp.f32 	%f456, %f454, %f452, %p246;
	selp.f32 	%f457, %f456, %f452, %p245;
	setp.gt.u32 	%p247, %r6, 160;
	ld.shared.f32 	%f459, [_ZZN3cub18CUB_300001_SM_10006detail6reduce18DeviceReduceKernelINS2_10policy_hubIfjN4cuda3__47maximumIfEEE10Policy1000EN6thrust24THRUST_300001_SM_1000_NS6detail15normal_iteratorINSC_10device_ptrIfEEEEjS8_f14absolute_valueEEvT0_PT3_T1_NS0_13GridEvenShareISM_EET2_T4_E12temp_storage+28];
	setp.lt.f32 	%p248, %f457, %f459;
	selp.f32 	%f461, %f459, %f457, %p248;
	selp.f32 	%f462, %f461, %f457, %p247;
	setp.gt.u32 	%p249, %r6, 192;
	ld.shared.f32 	%f464, [_ZZN3cub18CUB_300001_SM_10006detail6reduce18DeviceReduceKernelINS2_10policy_hubIfjN4cuda3__47maximumIfEEE10Policy1000EN6thrust24THRUST_300001_SM_1000_NS6detail15normal_iteratorINSC_10device_ptrIfEEEEjS8_f14absolute_valueEEvT0_PT3_T1_NS0_13GridEvenShareISM_EET2_T4_E12temp_storage+32];
	setp.lt.f32 	%p250, %f462, %f464;
	selp.f32 	%f466, %f464, %f462, %p250;
	selp.f32 	%f467, %f466, %f462, %p249;
	setp.gt.u32 	%p251, %r6, 224;
	ld.shared.f32 	%f469, [_ZZN3cub18CUB_300001_SM_10006detail6reduce18DeviceReduceKernelINS2_10policy_hubIfjN4cuda3__47maximumIfEEE10Policy1000EN6thrust24THRUST_300001_SM_1000_NS6detail15normal_iteratorINSC_10device_ptrIfEEEEjS8_f14absolute_valueEEvT0_PT3_T1_NS0_13GridEvenShareISM_EET2_T4_E12temp_storage+36];
	setp.lt.f32 	%p252, %f467, %f469;
	selp.f32 	%f471, %f469, %f467, %p252;
	selp.f32 	%f518, %f471, %f467, %p251;
	bra.uni 	$L__BB8_48;
$L__BB8_26:
	mov.u32 	%r35, %tid.x;
	add.s32 	%r72, %r35, %r270;
	mul.wide.u32 	%rd4, %r72, 4;
	add.s64 	%rd5, %rd1, %rd4;
	ld.global.f32 	%f41, [%rd5];
	setp.lt.f32 	%p2, %f41, 0f00000000;
	neg.f32 	%f42, %f41;
	selp.f32 	%f43, %f42, %f41, %p2;
	ld.global.f32 	%f44, [%rd5+1024];
	setp.lt.f32 	%p3, %f44, 0f00000000;
	neg.f32 	%f45, %f44;
	selp.f32 	%f46, %f45, %f44, %p3;
	ld.global.f32 	%f47, [%rd5+2048];
	setp.lt.f32 	%p4, %f47, 0f00000000;
	neg.f32 	%f48, %f47;
	selp.f32 	%f49, %f48, %f47, %p4;
	ld.global.f32 	%f50, [%rd5+3072];
	setp.lt.f32 	%p5, %f50, 0f00000000;
	neg.f32 	%f51, %f50;
	selp.f32 	%f52, %f51, %f50, %p5;
	ld.global.f32 	%f53, [%rd5+4096];
	setp.lt.f32 	%p6, %f53, 0f00000000;
	neg.f32 	%f54, %f53;
	selp.f32 	%f55, %f54, %f53, %p6;
	ld.global.f32 	%f56, [%rd5+5120];
	setp.lt.f32 	%p7, %f56, 0f00000000;
	neg.f32 	%f57, %f56;
	selp.f32 	%f58, %f57, %f56, %p7;
	ld.global.f32 	%f59, [%rd5+6144];
	setp.lt.f32 	%p8, %f59, 0f00000000;
	neg.f32 	%f60, %f59;
	selp.f32 	%f61, %f60, %f59, %p8;
	ld.global.f32 	%f62, [%rd5+7168];
	setp.lt.f32 	%p9, %f62, 0f00000000;
	neg.f32 	%f63, %f62;
	selp.f32 	%f64, %f63, %f62, %p9;
	ld.global.f32 	%f65, [%rd5+8192];
	setp.lt.f32 	%p10, %f65, 0f00000000;
	neg.f32 	%f66, %f65;
	selp.f32 	%f67, %f66, %f65, %p10;
	ld.global.f32 	%f68, [%rd5+9216];
	setp.lt.f32 	%p11, %f68, 0f00000000;
	neg.f32 	%f69, %f68;
	selp.f32 	%f70, %f69, %f68, %p11;
	ld.global.f32 	%f71, [%rd5+10240];
	setp.lt.f32 	%p12, %f71, 0f00000000;
	neg.f32 	%f72, %f71;
	selp.f32 	%f73, %f72, %f71, %p12;
	ld.global.f32 	%f74, [%rd5+11264];
	setp.lt.f32 	%p13, %f74, 0f00000000;
	neg.f32 	%f75, %f74;
	selp.f32 	%f76, %f75, %f74, %p13;
	ld.global.f32 	%f77, [%rd5+12288];
	setp.lt.f32 	%p14, %f77, 0f00000000;
	neg.f32 	%f78, %f77;
	selp.f32 	%f79, %f78, %f77, %p14;
	ld.global.f32 	%f80, [%rd5+13312];
	setp.lt.f32 	%p15, %f80, 0f00000000;
	neg.f32 	%f81, %f80;
	selp.f32 	%f82, %f81, %f80, %p15;
	ld.global.f32 	%f83, [%rd5+14336];
	setp.lt.f32 	%p16, %f83, 0f00000000;
	neg.f32 	%f84, %f83;
	selp.f32 	%f85, %f84, %f83, %p16;
	ld.global.f32 	%f86, [%rd5+15360];
	setp.lt.f32 	%p17, %f86, 0f00000000;
	neg.f32 	%f87, %f86;
	selp.f32 	%f88, %f87, %f86, %p17;
	setp.lt.f32 	%p18, %f43, %f46;
	selp.f32 	%f89, %f46, %f43, %p18;
	setp.lt.f32 	%p19, %f49, %f52;
	selp.f32 	%f90, %f52, %f49, %p19;
	setp.lt.f32 	%p20, %f55, %f58;
	selp.f32 	%f91, %f58, %f55, %p20;
	setp.lt.f32 	%p21, %f61, %f64;
	selp.f32 	%f92, %f64, %f61, %p21;
	setp.lt.f32 	%p22, %f67, %f70;
	selp.f32 	%f93, %f70, %f67, %p22;
	setp.lt.f32 	%p23, %f73, %f76;
	selp.f32 	%f94, %f76, %f73, %p23;
	setp.lt.f32 	%p24, %f79, %f82;
	selp.f32 	%f95, %f82, %f79, %p24;
	setp.lt.f32 	%p25, %f85, %f88;
	selp.f32 	%f96, %f88, %f85, %p25;
	setp.lt.f32 	%p26, %f89, %f90;
	selp.f32 	%f97, %f90, %f89, %p26;
	setp.lt.f32 	%p27, %f91, %f92;
	selp.f32 	%f98, %f92, %f91, %p27;
	setp.lt.f32 	%p28, %f93, %f94;
	selp.f32 	%f99, %f94, %f93, %p28;
	setp.lt.f32 	%p29, %f95, %f96;
	selp.f32 	%f100, %f96, %f95, %p29;
	setp.lt.f32 	%p30, %f97, %f98;
	selp.f32 	%f101, %f98, %f97, %p30;
	setp.lt.f32 	%p31, %f99, %f100;
	selp.f32 	%f102, %f100, %f99, %p31;
	setp.lt.f32 	%p32, %f101, %f102;
	selp.f32 	%f517, %f102, %f101, %p32;
	setp.lt.u32 	%p33, %r6, %r4;
	@%p33 bra 	$L__BB8_44;
	add.s32 	%r36, %r4, %r270;
	not.b32 	%r74, %r35;
	add.s32 	%r75, %r74, %r1;
	sub.s32 	%r76, %r75, %r4;
	sub.s32 	%r267, %r76, %r270;
	add.s32 	%r77, %r36, %r35;
	add.s32 	%r266, %r77, 2048;
	mov.b32 	%r269, 0;
	mov.u32 	%r268, %r36;
$L__BB8_28:
	shl.b32 	%r78, %r2, 12;
	add.s32 	%r270, %r270, %r78;
	add.s32 	%r79, %r1, -4096;
	setp.gt.u32 	%p34, %r270, %r79;
	@%p34 bra 	$L__BB8_30;
	add.s32 	%r80, %r35, %r270;
	mul.wide.u32 	%rd6, %r80, 4;
	add.s64 	%rd7, %rd1, %rd6;
	ld.global.f32 	%f103, [%rd7];
	setp.lt.f32 	%p35, %f103, 0f00000000;
	neg.f32 	%f104, %f103;
	selp.f32 	%f105, %f104, %f103, %p35;
	ld.global.f32 	%f106, [%rd7+1024];
	setp.lt.f32 	%p36, %f106, 0f00000000;
	neg.f32 	%f107, %f106;
	selp.f32 	%f108, %f107, %f106, %p36;
	ld.global.f32 	%f109, [%rd7+2048];
	setp.lt.f32 	%p37, %f109, 0f00000000;
	neg.f32 	%f110, %f109;
	selp.f32 	%f111, %f110, %f109, %p37;
	ld.global.f32 	%f112, [%rd7+3072];
	setp.lt.f32 	%p38, %f112, 0f00000000;
	neg.f32 	%f113, %f112;
	selp.f32 	%f114, %f113, %f112, %p38;
	ld.global.f32 	%f115, [%rd7+4096];
	setp.lt.f32 	%p39, %f115, 0f00000000;
	neg.f32 	%f116, %f115;
	selp.f32 	%f117, %f116, %f115, %p39;
	ld.global.f32 	%f118, [%rd7+5120];
	setp.lt.f32 	%p40, %f118, 0f00000000;
	neg.f32 	%f119, %f118;
	selp.f32 	%f120, %f119, %f118, %p40;
	ld.global.f32 	%f121, [%rd7+6144];
	setp.lt.f32 	%p41, %f121, 0f00000000;
	neg.f32 	%f122, %f121;
	selp.f32 	%f123, %f122, %f121, %p41;
	ld.global.f32 	%f124, [%rd7+7168];
	setp.lt.f32 	%p42, %f124, 0f00000000;
	neg.f32 	%f125, %f124;
	selp.f32 	%f126, %f125, %f124, %p42;
	ld.global.f32 	%f127, [%rd7+8192];
	setp.lt.f32 	%p43, %f127, 0f00000000;
	neg.f32 	%f128, %f127;
	selp.f32 	%f129, %f128, %f127, %p43;
	ld.global.f32 	%f130, [%rd7+9216];
	setp.lt.f32 	%p44, %f130, 0f00000000;
	neg.f32 	%f131, %f130;
	selp.f32 	%f132, %f131, %f130, %p44;
	ld.global.f32 	%f133, [%rd7+10240];
	setp.lt.f32 	%p45, %f133, 0f00000000;
	neg.f32 	%f134, %f133;
	selp.f32 	%f135, %f134, %f133, %p45;
	ld.global.f32 	%f136, [%rd7+11264];
	setp.lt.f32 	%p46, %f136, 0f00000000;
	neg.f32 	%f137, %f136;
	selp.f32 	%f138, %f137, %f136, %p46;
	ld.global.f32 	%f139, [%rd7+12288];
	setp.lt.f32 	%p47, %f139, 0f00000000;
	neg.f32 	%f140, %f139;
	selp.f32 	%f141, %f140, %f139, %p47;
	ld.global.f32 	%f142, [%rd7+13312];
	setp.lt.f32 	%p48, %f142, 0f00000000;
	neg.f32 	%f143, %f142;
	selp.f32 	%f144, %f143, %f142, %p48;
	ld.global.f32 	%f145, [%rd7+14336];
	setp.lt.f32 	%p49, %f145, 0f00000000;
	neg.f32 	%f146, %f145;
	selp.f32 	%f147, %f146, %f145, %p49;
	ld.global.f32 	%f148, [%rd7+15360];
	setp.lt.f32 	%p50, %f148, 0f00000000;
	neg.f32 	%f149, %f148;
	selp.f32 	%f150, %f149, %f148, %p50;
	setp.lt.f32 	%p51, %f517, %f105;
	selp.f32 	%f151, %f105, %f517, %p51;
	setp.lt.f32 	%p52, %f108, %f111;
	selp.f32 	%f152, %f111, %f108, %p52;
	setp.lt.f32 	%p53, %f114, %f117;
	selp.f32 	%f153, %f117, %f114, %p53;
	setp.lt.f32 	%p54, %f120, %f123;
	selp.f32 	%f154, %f123, %f120, %p54;
	setp.lt.f32 	%p55, %f126, %f129;
	selp.f32 	%f155, %f129, %f126, %p55;
	setp.lt.f32 	%p56, %f132, %f135;
	selp.f32 	%f156, %f135, %f132, %p56;
	setp.lt.f32 	%p57, %f138, %f141;
	selp.f32 	%f157, %f141, %f138, %p57;
	setp.lt.f32 	%p58, %f144, %f147;
	selp.f32 	%f158, %f147, %f144, %p58;
	setp.lt.f32 	%p59, %f151, %f152;
	selp.f32 	%f159, %f152, %f151, %p59;
	setp.lt.f32 	%p60, %f153, %f154;
	selp.f32 	%f160, %f154, %f153, %p60;
	setp.lt.f32 	%p61, %f155, %f156;
	selp.f32 	%f161, %f156, %f155, %p61;
	setp.lt.f32 	%p62, %f157, %f158;
	selp.f32 	%f162, %f158, %f157, %p62;
	setp.lt.f32 	%p63, %f159, %f160;
	selp.f32 	%f163, %f160, %f159, %p63;
	setp.lt.f32 	%p64, %f161, %f162;
	selp.f32 	%f164, %f162, %f161, %p64;
	setp.lt.f32 	%p65, %f163, %f164;
	selp.f32 	%f165, %f164, %f163, %p65;
	setp.lt.f32 	%p66, %f165, %f150;
	selp.f32 	%f517, %f150, %f165, %p66;
	sub.s32 	%r81, %r1, %r270;
	shl.b32 	%r82, %r2, 12;
	setp.lt.u32 	%p67, %r81, %r82;
	add.s32 	%r269, %r269, 1;
	add.s32 	%r268, %r268, %r82;
	sub.s32 	%r267, %r267, %r82;
	add.s32 	%r266, %r266, %r82;
	@%p67 bra 	$L__BB8_44;
	bra.uni 	$L__BB8_28;
$L__BB8_30:
	setp.le.u32 	%p68, %r1, %r270;
	sub.s32 	%r83, %r1, %r270;
	setp.ge.s32 	%p69, %r35, %r83;
	or.pred  	%p70, %p68, %p69;
	@%p70 bra 	$L__BB8_44;
	not.b32 	%r85, %r35;
	add.s32 	%r86, %r1, %r85;
	sub.s32 	%r87, %r86, %r36;
	mul.lo.s32 	%r88, %r2, %r269;
	shl.b32 	%r89, %r88, 12;
	sub.s32 	%r90, %r87, %r89;
	shr.u32 	%r91, %r90, 8;
	add.s32 	%r49, %r91, 1;
	and.b32  	%r50, %r49, 15;
	setp.lt.u32 	%p71, %r90, 3840;
	mov.u32 	%r275, %r35;
	@%p71 bra 	$L__BB8_35;
	or.b32  	%r273, %r35, 2048;
	shr.u32 	%r92, %r267, 8;
	add.s32 	%r93, %r92, 1;
	and.b32  	%r94, %r93, 33554416;
	neg.s32 	%r271, %r94;
$L__BB8_33:
	.pragma "nounroll";
	add.s32 	%r95, %r266, -2048;
	mul.wide.u32 	%rd8, %r95, 4;
	add.s64 	%rd9, %rd1, %rd8;
	ld.global.f32 	%f167, [%rd9];
	setp.lt.f32 	%p72, %f167, 0f00000000;
	neg.f32 	%f168, %f167;
	selp.f32 	%f169, %f168, %f167, %p72;
	setp.lt.f32 	%p73, %f517, %f169;
	selp.f32 	%f170, %f169, %f517, %p73;
	add.s32 	%r96, %r266, -1792;
	mul.wide.u32 	%rd10, %r96, 4;
	add.s64 	%rd11, %rd1, %rd10;
	ld.global.f32 	%f171, [%rd11];
	setp.lt.f32 	%p74, %f171, 0f00000000;
	neg.f32 	%f172, %f171;
	selp.f32 	%f173, %f172, %f171, %p74;
	setp.lt.f32 	%p75, %f170, %f173;
	selp.f32 	%f174, %f173, %f170, %p75;
	add.s32 	%r97, %r266, -1536;
	mul.wide.u32 	%rd12, %r97, 4;
	add.s64 	%rd13, %rd1, %rd12;
	ld.global.f32 	%f175, [%rd13];
	setp.lt.f32 	%p76, %f175, 0f00000000;
	neg.f32 	%f176, %f175;
	selp.f32 	%f177, %f176, %f175, %p76;
	setp.lt.f32 	%p77, %f174, %f177;
	selp.f32 	%f178, %f177, %f174, %p77;
	add.s32 	%r98, %r266, -1280;
	mul.wide.u32 	%rd14, %r98, 4;
	add.s64 	%rd15, %rd1, %rd14;
	ld.global.f32 	%f179, [%rd15];
	setp.lt.f32 	%p78, %f179, 0f00000000;
	neg.f32 	%f180, %f179;
	selp.f32 	%f181, %f180, %f179, %p78;
	setp.lt.f32 	%p79, %f178, %f181;
	selp.f32 	%f182, %f181, %f178, %p79;
	add.s32 	%r99, %r266, -1024;
	mul.wide.u32 	%rd16, %r99, 4;
	add.s64 	%rd17, %rd1, %rd16;
	ld.global.f32 	%f183, [%rd17];
	setp.lt.f32 	%p80, %f183, 0f00000000;
	neg.f32 	%f184, %f183;
	selp.f32 	%f185, %f184, %f183, %p80;
	setp.lt.f32 	%p81, %f182, %f185;
	selp.f32 	%f186, %f185, %f182, %p81;
	add.s32 	%r100, %r266, -768;
	mul.wide.u32 	%rd18, %r100, 4;
	add.s64 	%rd19, %rd1, %rd18;
	ld.global.f32 	%f187, [%rd19];
	setp.lt.f32 	%p82, %f187, 0f00000000;
	neg.f32 	%f188, %f187;
	selp.f32 	%f189, %f188, %f187, %p82;
	setp.lt.f32 	%p83, %f186, %f189;
	selp.f32 	%f190, %f189, %f186, %p83;
	add.s32 	%r101, %r266, -512;
	mul.wide.u32 	%rd20, %r101, 4;
	add.s64 	%rd21, %rd1, %rd20;
	ld.global.f32 	%f191, [%rd21];
	setp.lt.f32 	%p84, %f191, 0f00000000;
	neg.f32 	%f192, %f191;
	selp.f32 	%f193, %f192, %f191, %p84;
	setp.lt.f32 	%p85, %f190, %f193;
	selp.f32 	%f194, %f193, %f190, %p85;
	add.s32 	%r102, %r266, 1792;
	add.s32 	%r103, %r266, -256;
	mul.wide.u32 	%rd22, %r103, 4;
	add.s64 	%rd23, %rd1, %rd22;
	ld.global.f32 	%f195, [%rd23];
	setp.lt.f32 	%p86, %f195, 0f00000000;
	neg.f32 	%f196, %f195;
	selp.f32 	%f197, %f196, %f195, %p86;
	setp.lt.f32 	%p87, %f194, %f197;
	selp.f32 	%f198, %f197, %f194, %p87;
	mul.wide.u32 	%rd24, %r266, 4;
	add.s64 	%rd25, %rd1, %rd24;
	ld.global.f32 	%f199, [%rd25];
	setp.lt.f32 	%p88, %f199, 0f00000000;
	neg.f32 	%f200, %f199;
	selp.f32 	%f201, %f200, %f199, %p88;
	setp.lt.f32 	%p89, %f198, %f201;
	selp.f32 	%f202, %f201, %f198, %p89;
	add.s32 	%r104, %r266, 256;
	mul.wide.u32 	%rd26, %r104, 4;
	add.s64 	%rd27, %rd1, %rd26;
	ld.global.f32 	%f203, [%rd27];
	setp.lt.f32 	%p90, %f203, 0f00000000;
	neg.f32 	%f204, %f203;
	selp.f32 	%f205, %f204, %f203, %p90;
	setp.lt.f32 	%p91, %f202, %f205;
	selp.f32 	%f206, %f205, %f202, %p91;
	add.s32 	%r105, %r266, 512;
	mul.wide.u32 	%rd28, %r105, 4;
	add.s64 	%rd29, %rd1, %rd28;
	ld.global.f32 	%f207, [%rd29];
	setp.lt.f32 	%p92, %f207, 0f00000000;
	neg.f32 	%f208, %f207;
	selp.f32 	%f209, %f208, %f207, %p92;
	setp.lt.f32 	%p93, %f206, %f209;
	selp.f32 	%f210, %f209, %f206, %p93;
	add.s32 	%r106, %r266, 768;
	mul.wide.u32 	%rd30, %r106, 4;
	add.s64 	%rd31, %rd1, %rd30;
	ld.global.f32 	%f211, [%rd31];
	setp.lt.f32 	%p94, %f211, 0f00000000;
	neg.f32 	%f212, %f211;
	selp.f32 	%f213, %f212, %f211, %p94;
	setp.lt.f32 	%p95, %f210, %f213;
	selp.f32 	%f214, %f213, %f210, %p95;
	add.s32 	%r107, %r266, 1024;
	mul.wide.u32 	%rd32, %r107, 4;
	add.s64 	%rd33, %rd1, %rd32;
	ld.global.f32 	%f215, [%rd33];
	setp.lt.f32 	%p96, %f215, 0f00000000;
	neg.f32 	%f216, %f215;
	selp.f32 	%f217, %f216, %f215, %p96;
	setp.lt.f32 	%p97, %f214, %f217;
	selp.f32 	%f218, %f217, %f214, %p97;
	add.s32 	%r108, %r266, 1280;
	mul.wide.u32 	%rd34, %r108, 4;
	add.s64 	%rd35, %rd1, %rd34;
	ld.global.f32 	%f219, [%rd35];
	setp.lt.f32 	%p98, %f219, 0f00000000;
	neg.f32 	%f220, %f219;
	selp.f32 	%f221, %f220, %f219, %p98;
	setp.lt.f32 	%p99, %f218, %f221;
	selp.f32 	%f222, %f221, %f218, %p99;
	add.s32 	%r109, %r266, 1536;
	mul.wide.u32 	%rd36, %r109, 4;
	add.s64 	%rd37, %rd1, %rd36;
	ld.global.f32 	%f223, [%rd37];
	setp.lt.f32 	%p100, %f223, 0f00000000;
	neg.f32 	%f224, %f223;
	selp.f32 	%f225, %f224, %f223, %p100;
	setp.lt.f32 	%p101, %f222, %f225;
	selp.f32 	%f226, %f225, %f222, %p101;
	mul.wide.u32 	%rd38, %r102, 4;
	add.s64 	%rd39, %rd1, %rd38;
	ld.global.f32 	%f227, [%rd39];
	setp.lt.f32 	%p102, %f227, 0f00000000;
	neg.f32 	%f228, %f227;
	selp.f32 	%f229, %f228, %f227, %p102;
	setp.lt.f32 	%p103, %f226, %f229;
	selp.f32 	%f517, %f229, %f226, %p103;
	add.s32 	%r273, %r273, 4096;
	add.s32 	%r266, %r266, 4096;
	add.s32 	%r271, %r271, 16;
	setp.ne.s32 	%p104, %r271, 0;
	@%p104 bra 	$L__BB8_33;
	add.s32 	%r275, %r273, -2048;
$L__BB8_35:
	setp.eq.s32 	%p105, %r50, 0;
	@%p105 bra 	$L__BB8_44;
	and.b32  	%r61, %r49, 7;
	setp.lt.u32 	%p106, %r50, 8;
	@%p106 bra 	$L__BB8_38;
	add.s32 	%r110, %r275, %r270;
	mul.wide.u32 	%rd40, %r110, 4;
	add.s64 	%rd41, %rd1, %rd40;
	ld.global.f32 	%f231, [%rd41];
	setp.lt.f32 	%p107, %f231, 0f00000000;
	neg.f32 	%f232, %f231;
	selp.f32 	%f233, %f232, %f231, %p107;
	setp.lt.f32 	%p108, %f517, %f233;
	selp.f32 	%f234, %f233, %f517, %p108;
	add.s32 	%r111, %r110, 256;
	mul.wide.u32 	%rd42, %r111, 4;
	add.s64 	%rd43, %rd1, %rd42;
	ld.global.f32 	%f235, [%rd43];
	setp.lt.f32 	%p109, %f235, 0f00000000;
	neg.f32 	%f236, %f235;
	selp.f32 	%f237, %f236, %f235, %p109;
	setp.lt.f32 	%p110, %f234, %f237;
	selp.f32 	%f238, %f237, %f234, %p110;
	add.s32 	%r112, %r110, 512;
	mul.wide.u32 	%rd44, %r112, 4;
	add.s64 	%rd45, %rd1, %rd44;
	ld.global.f32 	%f239, [%rd45];
	setp.lt.f32 	%p111, %f239, 0f00000000;
	neg.f32 	%f240, %f239;
	selp.f32 	%f241, %f240, %f239, %p111;
	setp.lt.f32 	%p112, %f238, %f241;
	selp.f32 	%f242, %f241, %f238, %p112;
	add.s32 	%r113, %r110, 768;
	mul.wide.u32 	%rd46, %r113, 4;
	add.s64 	%rd47, %rd1, %rd46;
	ld.global.f32 	%f243, [%rd47];
	setp.lt.f32 	%p113, %f243, 0f00000000;
	neg.f32 	%f244, %f243;
	selp.f32 	%f245, %f244, %f243, %p113;
	setp.lt.f32 	%p114, %f242, %f245;
	selp.f32 	%f246, %f245, %f242, %p114;
	add.s32 	%r114, %r110, 1024;
	mul.wide.u32 	%rd48, %r114, 4;
	add.s64 	%rd49, %rd1, %rd48;
	ld.global.f32 	%f247, [%rd49];
	setp.lt.f32 	%p115, %f247, 0f00000000;
	neg.f32 	%f248, %f247;
	selp.f32 	%f249, %f248, %f247, %p115;
	setp.lt.f32 	%p116, %f246, %f249;
	selp.f32 	%f250, %f249, %f246, %p116;
	add.s32 	%r115, %r110, 1280;
	mul.wide.u32 	%rd50, %r115, 4;
	add.s64 	%rd51, %rd1, %rd50;
	ld.global.f32 	%f251, [%rd51];
	setp.lt.f32 	%p117, %f251, 0f00000000;
	neg.f32 	%f252, %f251;
	selp.f32 	%f253, %f252, %f251, %p117;
	setp.lt.f32 	%p118, %f250, %f253;
	selp.f32 	%f254, %f253, %f250, %p118;
	add.s32 	%r116, %r110, 1536;
	mul.wide.u32 	%rd52, %r116, 4;
	add.s64 	%rd53, %rd1, %rd52;
	ld.global.f32 	%f255, [%rd53];
	setp.lt.f32 	%p119, %f255, 0f00000000;
	neg.f32 	%f256, %f255;
	selp.f32 	%f257, %f256, %f255, %p119;
	setp.lt.f32 	%p120, %f254, %f257;
	selp.f32 	%f258, %f257, %f254, %p120;
	add.s32 	%r117, %r110, 1792;
	mul.wide.u32 	%rd54, %r117, 4;
	add.s64 	%rd55, %rd1, %rd54;
	ld.global.f32 	%f259, [%rd55];
	setp.lt.f32 	%p121, %f259, 0f00000000;
	neg.f32 	%f260, %f259;
	selp.f32 	%f261, %f260, %f259, %p121;
	setp.lt.f32 	%p122, %f258, %f261;
	selp.f32 	%f517, %f261, %f258, %p122;
	add.s32 	%r275, %r275, 2048;
$L__BB8_38:
	setp.eq.s32 	%p123, %r61, 0;
	@%p123 bra 	$L__BB8_44;
	setp.lt.u32 	%p124, %r61, 4;
	@%p124 bra 	$L__BB8_41;
	add.s32 	%r118, %r275, %r270;
	mul.wide.u32 	%rd56, %r118, 4;
	add.s64 	%rd57, %rd1, %rd56;
	ld.global.f32 	%f263, [%rd57];
	setp.lt.f32 	%p125, %f263, 0f00000000;
	neg.f32 	%f264, %f263;
	selp.f32 	%f265, %f264, %f263, %p125;
	setp.lt.f32 	%p126, %f517, %f265;
	selp.f32 	%f266, %f265, %f517, %p126;
	add.s32 	%r119, %r118, 256;
	mul.wide.u32 	%rd58, %r119, 4;
	add.s64 	%rd59, %rd1, %rd58;
	ld.global.f32 	%f267, [%rd59];
	setp.lt.f32 	%p127, %f267, 0f00000000;
	neg.f32 	%f268, %f267;
	selp.f32 	%f269, %f268, %f267, %p127;
	setp.lt.f32 	%p128, %f266, %f269;
	selp.f32 	%f270, %f269, %f266, %p128;
	add.s32 	%r120, %r118, 512;
	mul.wide.u32 	%rd60, %r120, 4;
	add.s64 	%rd61, %rd1, %rd60;
	ld.global.f32 	%f271, [%rd61];
	setp.lt.f32 	%p129, %f271, 0f00000000;
	neg.f32 	%f272, %f271;
	selp.f32 	%f273, %f272, %f271, %p129;
	setp.lt.f32 	%p130, %f270, %f273;
	selp.f32 	%f274, %f273, %f270, %p130;
	add.s32 	%r121, %r118, 768;
	mul.wide.u32 	%rd62, %r121, 4;
	add.s64 	%rd63, %rd1, %rd62;
	ld.global.f32 	%f275, [%rd63];
	setp.lt.f32 	%p131, %f275, 0f00000000;
	neg.f32 	%f276, %f275;
	selp.f32 	%f277, %f276, %f275, %p131;
	setp.lt.f32 	%p132, %f274, %f277;
	selp.f32 	%f517, %f277, %f274, %p132;
	add.s32 	%r275, %r275, 1024;
$L__BB8_41:
	and.b32  	%r122, %r49, 3;
	setp.eq.s32 	%p133, %r122, 0;
	@%p133 bra 	$L__BB8_44;
	add.s32 	%r278, %r275, %r268;
	cvt.u16.u32 	%rs1, %r267;
	shr.u16 	%rs2, %rs1, 8;
	add.s16 	%rs3, %rs2, 1;
	cvt.u32.u16 	%r123, %rs3;
	and.b32  	%r124, %r123, 3;
	neg.s32 	%r277, %r124;
$L__BB8_43:
	.pragma "nounroll";
	mul.wide.u32 	%rd64, %r278, 4;
	add.s64 	%rd65, %rd1, %rd64;
	ld.global.f32 	%f278, [%rd65];
	setp.lt.f32 	%p134, %f278, 0f00000000;
	neg.f32 	%f279, %f278;
	selp.f32 	%f280, %f279, %f278, %p134;
	setp.lt.f32 	%p135, %f517, %f280;
	selp.f32 	%f517, %f280, %f517, %p135;
	add.s32 	%r278, %r278, 256;
	add.s32 	%r277, %r277, 1;
	setp.ne.s32 	%p136, %r277, 0;
	@%p136 bra 	$L__BB8_43;
$L__BB8_44:
	// begin inline asm
	mov.u32 %r125, %laneid;
	// end inline asm
	mov.b32 	%r127, %f517;
	mov.b32 	%r128, 1;
	mov.b32 	%r149, 31;
	mov.b32 	%r150, -1;
	// begin inline asm
	shfl.sync.down.b32 %r126, %r127, %r128, %r149, %r150;
	// end inline asm
	mov.b32 	%f281, %r126;
	setp.gt.s32 	%p137, %r125, 30;
	setp.lt.f32 	%p138, %f517, %f281;
	selp.f32 	%f282, %f281, %f517, %p138;
	selp.f32 	%f283, %f517, %f282, %p137;
	mov.b32 	%r132, %f283;
	mov.b32 	%r133, 2;
	// begin inline asm
	shfl.sync.down.b32 %r131, %r132, %r133, %r149, %r150;
	// end inline asm
	mov.b32 	%f284, %r131;
	setp.gt.s32 	%p139, %r125, 29;
	setp.lt.f32 	%p140, %f283, %f284;
	selp.f32 	%f285, %f284, %f283, %p140;
	selp.f32 	%f286, %f283, %f285, %p139;
	mov.b32 	%r137, %f286;
	mov.b32 	%r138, 4;
	// begin inline asm
	shfl.sync.down.b32 %r136, %r137, %r138, %r149, %r150;
	// end inline asm
	mov.b32 	%f287, %r136;
	setp.gt.s32 	%p141, %r125, 27;
	setp.lt.f32 	%p142, %f286, %f287;
	selp.f32 	%f288, %f287, %f286, %p142;
	selp.f32 	%f289, %f286, %f288, %p141;
	mov.b32 	%r142, %f289;
	mov.b32 	%r143, 8;
	// begin inline asm
	shfl.sync.down.b32 %r141, %r142, %r143, %r149, %r150;
	// end inline asm
	mov.b32 	%f290, %r141;
	setp.gt.s32 	%p143, %r125, 23;
	setp.lt.f32 	%p144, %f289, %f290;
	selp.f32 	%f291, %f290, %f289, %p144;
	selp.f32 	%f292, %f289, %f291, %p143;
	mov.b32 	%r147, %f292;
	mov.b32 	%r148, 16;
	// begin inline asm
	shfl.sync.down.b32 %r146, %r147, %r148, %r149, %r150;
	// end inline asm
	mov.b32 	%f293, %r146;
	setp.gt.s32 	%p145, %r125, 15;
	setp.lt.f32 	%p146, %f292, %f293;
	selp.f32 	%f37, %f293, %f292, %p146;
	selp.f32 	%f518, %f292, %f37, %p145;
	setp.ne.s32 	%p147, %r125, 0;
	@%p147 bra 	$L__BB8_46;
	shr.u32 	%r151, %r35, 3;
	and.b32  	%r152, %r151, 124;
	mov.u32 	%r153, _ZZN3cub18CUB_300001_SM_10006detail6reduce18DeviceReduceKernelINS2_10policy_hubIfjN4cuda3__47maximumIfEEE10Policy1000EN6thrust24THRUST_300001_SM_1000_NS6detail15normal_iteratorINSC_10device_ptrIfEEEEjS8_f14absolute_valueEEvT0_PT3_T1_NS0_13GridEvenShareISM_EET2_T4_E12temp_storage;
	add.s32 	%r154, %r153, %r152;
	st.shared.f32 	[%r154+8], %f37;
$L__BB8_46:
	bar.sync 	0;
	setp.ne.s32 	%p148, %r35, 0;
	@%p148 bra 	$L__BB8_48;
	ld.shared.f32 	%f294, [_ZZN3cub18CUB_300001_SM_10006detail6reduce18DeviceReduceKernelINS2_10policy_hubIfjN4cuda3__47maximumIfEEE10Policy1000EN6thrust24THRUST_300001_SM_1000_NS6detail15normal_iteratorINSC_10device_ptrIfEEEEjS8_f14absolute_valueEEvT0_PT3_T1_NS0_13GridEvenShareISM_EET2_T4_E12temp_storage+12];
	setp.lt.f32 	%p149, %f518, %f294;
	selp.f32 	%f295, %f294, %f518, %p149;
	ld.shared.f32 	%f296, [_ZZN3cub18CUB_300001_SM_10006detail6reduce18DeviceReduceKernelINS2_10policy_hubIfjN4cuda3__47maximumIfEEE10Policy1000EN6thrust24THRUST_300001_SM_1000_NS6detail15normal_iteratorINSC_10device_ptrIfEEEEjS8_f14absolute_valueEEvT0_PT3_T1_NS0_13GridEvenShareISM_EET2_T4_E12temp_storage+16];
	setp.lt.f32 	%p150, %f295, %f296;
	selp.f32 	%f297, %f296, %f295, %p150;
	ld.shared.f32 	%f298, [_ZZN3cub18CUB_300001_SM_10006detail6reduce18DeviceReduceKernelINS2_10policy_hubIfjN4cuda3__47maximumIfEEE10Policy1000EN6thrust24THRUST_300001_SM_1000_NS6detail15normal_iteratorINSC_10device_ptrIfEEEEjS8_f14absolute_valueEEvT0_PT3_T1_NS0_13GridEvenShareISM_EET2_T4_E12temp_storage+20];
	setp.lt.f32 	%p151, %f297, %f298;
	selp.f32 	%f299, %f298, %f297, %p151;
	ld.shared.f32 	%f300, [_ZZN3cub18CUB_300001_SM_10006detail6reduce18DeviceReduceKernelINS2_10policy_hubIfjN4cuda3__47maximumIfEEE10Policy1000EN6thrust24THRUST_300001_SM_1000_NS6detail15normal_iteratorINSC_10device_ptrIfEEEEjS8_f14absolute_valueEEvT0_PT3_T1_NS0_13GridEvenShareISM_EET2_T4_E12temp_storage+24];
	setp.lt.f32 	%p152, %f299, %f300;
	selp.f32 	%f301, %f300, %f299, %p152;
	ld.shared.f32 	%f302, [_ZZN3cub18CUB_300001_SM_10006detail6reduce18DeviceReduceKernelINS2_10policy_hubIfjN4cuda3__47maximumIfEEE10Policy1000EN6thrust24THRUST_300001_SM_1000_NS6detail15normal_iteratorINSC_10device_ptrIfEEEEjS8_f14absolute_valueEEvT0_PT3_T1_NS0_13GridEvenShareISM_EET2_T4_E12temp_storage+28];
	setp.lt.f32 	%p153, %f301, %f302;
	selp.f32 	%f303, %f302, %f301, %p153;
	ld.shared.f32 	%f304, [_ZZN3cub18CUB_300001_SM_10006detail6reduce18DeviceReduceKernelINS2_10policy_hubIfjN4cuda3__47maximumIfEEE10Policy1000EN6thrust24THRUST_300001_SM_1000_NS6detail15normal_iteratorINSC_10device_ptrIfEEEEjS8_f14absolute_valueEEvT0_PT3_T1_NS0_13GridEvenShareISM_EET2_T4_E12temp_storage+32];
	setp.lt.f32 	%p154, %f303, %f304;
	selp.f32 	%f305, %f304, %f303, %p154;
	ld.shared.f32 	%f306, [_ZZN3cub18CUB_300001_SM_10006detail6reduce18DeviceReduceKernelINS2_10policy_hubIfjN4cuda3__47maximumIfEEE10Policy1000EN6thrust24THRUST_300001_SM_1000_NS6detail15normal_iteratorINSC_10device_ptrIfEEEEjS8_f14absolute_valueEEvT0_PT3_T1_NS0_13GridEvenShareISM_EET2_T4_E12temp_storage+36];
	setp.lt.f32 	%p155, %f305, %f306;
	selp.f32 	%f518, %f306, %f305, %p155;
$L__BB8_48:
	mov.u32 	%r256, %tid.x;
	setp.ne.s32 	%p272, %r256, 0;
	@%p272 bra 	$L__BB8_50;
	ld.param.u64 	%rd129, [_ZN3cub18CUB_300001_SM_10006detail6reduce18DeviceReduceKernelINS2_10policy_hubIfjN4cuda3__47maximumIfEEE10Policy1000EN6thrust24THRUST_300001_SM_1000_NS6detail15normal_iteratorINSC_10device_ptrIfEEEEjS8_f14absolute_valueEEvT0_PT3_T1_NS0_13GridEvenShareISM_EET2_T4__param_1];
	cvta.to.global.u64 	%rd126, %rd129;
	mul.wide.u32 	%rd127, %r3, 4;
	add.s64 	%rd128, %rd126, %rd127;
	st.global.f32 	[%rd128], %f518;
$L__BB8_50:
	ret;

}
	// .globl	_ZN3cub18CUB_300001_SM_10006detail6reduce28DeviceReduceSingleTileKernelINS2_10policy_hubIfjN4cuda3__47maximumIfEEE10Policy1000EPfPdiS8_dfNS5_3std3__410__identityEEEvT0_T1_T2_T3_T4_T6_
.visible .entry _ZN3cub18CUB_300001_SM_10006detail6reduce28DeviceReduceSingleTileKernelINS2_10policy_hubIfjN4cuda3__47maximumIfEEE10Policy1000EPfPdiS8_dfNS5_3std3__410__identityEEEvT0_T1_T2_T3_T4_T6_(
	.param .u64 .ptr .align 1 _ZN3cub18CUB_300001_SM_10006detail6reduce28DeviceReduceSingleTileKernelINS2_10policy_hubIfjN4cuda3__47maximumIfEEE10Policy1000EPfPdiS8_dfNS5_3std3__410__identityEEEvT0_T1_T2_T3_T4_T6__param_0,
	.param .u64 .ptr .align 1 _ZN3cub18CUB_300001_SM_10006detail6reduce28DeviceReduceSingleTileKernelINS2_10policy_hubIfjN4cuda3__47maximumIfEEE10Policy1000EPfPdiS8_dfNS5_3std3__410__identityEEEvT0_T1_T2_T3_T4_T6__param_1,
	.param .u32 _ZN3cub18CUB_300001_SM_10006detail6reduce28DeviceReduceSingleTileKernelINS2_10policy_hubIfjN4cuda3__47maximumIfEEE10Policy1000EPfPdiS8_dfNS5_3std3__410__identityEEEvT0_T1_T2_T3_T4_T6__param_2,
	.param .align 1 .b8 _ZN3cub18CUB_300001_SM_10006detail6reduce28DeviceReduceSingleTileKernelINS2_10policy_hubIfjN4cuda3__47maximumIfEEE10Policy1000EPfPdiS8_dfNS5_3std3__410__identityEEEvT0_T1_T2_T3_T4_T6__param_3[1],
	.param .f64 _ZN3cub18CUB_300001_SM_10006detail6reduce28DeviceReduceSingleTileKernelINS2_10policy_hubIfjN4cuda3__47maximumIfEEE10Policy1000EPfPdiS8_dfNS5_3std3__410__identityEEEvT0_T1_T2_T3_T4_T6__param_4,
	.param .align 1 .b8 _ZN3cub18CUB_300001_SM_10006detail6reduce28DeviceReduceSingleTileKernelINS2_10policy_hubIfjN4cuda3__47maximumIfEEE10Policy1000EPfPdiS8_dfNS5_3std3__410__identityEEEvT0_T1_T2_T3_T4_T6__param_5[1]
)
.maxntid 256
.minnctapersm 1
{
	.reg .pred 	%p<252>;
	.reg .b32 	%r<407>;
	.reg .b32 	%f<445>;
	.reg .b64 	%rd<125>;
	.reg .b64 	%fd<3>;
	// demoted variable
	.shared .align 4 .b8 _ZZN3cub18CUB_300001_SM_10006detail6reduce28DeviceReduceSingleTileKernelINS2_10policy_hubIfjN4cuda3__47maximumIfEEE10Policy1000EPfPdiS8_dfNS5_3std3__410__identityEEEvT0_T1_T2_T3_T4_T6_E12temp_storage[44];
	ld.param.u64 	%rd16, [_ZN3cub18CUB_300001_SM_10006detail6reduce28DeviceReduceSingleTileKernelINS2_10policy_hubIfjN4cuda3__47maximumIfEEE10Policy1000EPfPdiS8_dfNS5_3std3__410__identityEEEvT0_T1_T2_T3_T4_T6__param_0];
	ld.param.u64 	%rd17, [_ZN3cub18CUB_300001_SM_10006detail6reduce28DeviceReduceSingleTileKernelINS2_10policy_hubIfjN4cuda3__47maximumIfEEE10Policy1000EPfPdiS8_dfNS5_3std3__410__identityEEEvT0_T1_T2_T3_T4_T6__param_1];
	ld.param.u32 	%r67, [_ZN3cub18CUB_300001_SM_10006detail6reduce28DeviceReduceSingleTileKernelINS2_10policy_hubIfjN4cuda3__47maximumIfEEE10Policy1000EPfPdiS8_dfNS5_3std3__410__identityEEEvT0_T1_T2_T3_T4_T6__param_2];
	ld.param.f64 	%fd1, [_ZN3cub18CUB_300001_SM_10006detail6reduce28DeviceReduceSingleTileKernelINS2_10policy_hubIfjN4cuda3__47maximumIfEEE10Policy1000EPfPdiS8_dfNS5_3std3__410__identityEEEvT0_T1_T2_T3_T4_T6__param_4];
	cvta.to.global.u64 	%rd1, %rd17;
	setp.ne.s32 	%p1, %r67, 0;
	@%p1 bra 	$L__BB9_3;
	mov.u32 	%r380, %tid.x;
	setp.ne.s32 	%p251, %r380, 0;
	@%p251 bra 	$L__BB9_74;
	st.global.f64 	[%rd1], %fd1;
	bra.uni 	$L__BB9_74;
$L__BB9_3:
	and.b64  	%rd18, %rd16, 15;
	setp.ne.s64 	%p2, %rd18, 0;
	@%p2 bra 	$L__BB9_38;
	setp.gt.s32 	%p126, %r67, 4095;
	@%p126 bra 	$L__BB9_22;
	mov.u32 	%r1, %tid.x;
	setp.ge.s32 	%p191, %r1, %r67;
	mov.f32 	%f423, 0f00000000;
	mov.u32 	%r384, %r1;
	@%p191 bra 	$L__BB9_7;
	mul.wide.u32 	%rd113, %r1, 4;
	add.s64 	%rd112, %rd16, %rd113;
	// begin inline asm
	ld.global.nc.u32 %r300, [%rd112];
	// end inline asm
	mov.b32 	%f423, %r300;
	add.s32 	%r384, %r1, 256;
$L__BB9_7:
	setp.ge.s32 	%p192, %r384, %r67;
	@%p192 bra 	$L__BB9_13;
	not.b32 	%r301, %r384;
	add.s32 	%r4, %r67, %r301;
	and.b32  	%r302, %r4, 768;
	setp.eq.s32 	%p193, %r302, 768;
	@%p193 bra 	$L__BB9_11;
	mul.wide.u32 	%rd114, %r384, 4;
	add.s64 	%rd121, %rd16, %rd114;
	shr.u32 	%r303, %r4, 8;
	add.s32 	%r304, %r303, 1;
	and.b32  	%r305, %r304, 3;
	neg.s32 	%r382, %r305;
$L__BB9_10:
	.pragma "nounroll";
	// begin inline asm
	ld.global.nc.u32 %r306, [%rd121];
	// end inline asm
	mov.b32 	%f335, %r306;
	setp.lt.f32 	%p194, %f423, %f335;
	selp.f32 	%f423, %f335, %f423, %p194;
	add.s32 	%r384, %r384, 256;
	add.s64 	%rd121, %rd121, 1024;
	add.s32 	%r382, %r382, 1;
	setp.ne.s32 	%p195, %r382, 0;
	@%p195 bra 	$L__BB9_10;
$L__BB9_11:
	setp.lt.u32 	%p196, %r4, 768;
	@%p196 bra 	$L__BB9_13;
$L__BB9_12:
	mul.wide.s32 	%rd120, %r384, 4;
	add.s64 	%rd116, %rd16, %rd120;
	// begin inline asm
	ld.global.nc.u32 %r307, [%rd116];
	// end inline asm
	mov.b32 	%f336, %r307;
	setp.lt.f32 	%p197, %f423, %f336;
	selp.f32 	%f337, %f336, %f423, %p197;
	add.s64 	%rd117, %rd116, 1024;
	// begin inline asm
	ld.global.nc.u32 %r308, [%rd117];
	// end inline asm
	mov.b32 	%f338, %r308;
	setp.lt.f32 	%p198, %f337, %f338;
	selp.f32 	%f339, %f338, %f337, %p198;
	add.s64 	%rd118, %rd116, 2048;
	// begin inline asm
	ld.global.nc.u32 %r309, [%rd118];
	// end inline asm
	mov.b32 	%f340, %r309;
	setp.lt.f32 	%p199, %f339, %f340;
	selp.f32 	%f341, %f340, %f339, %p199;
	add.s64 	%rd119, %rd116, 3072;
	// begin inline asm
	ld.global.nc.u32 %r310, [%rd119];
	// end inline asm
	mov.b32 	%f342, %r310;
	setp.lt.f32 	%p200, %f341, %f342;
	selp.f32 	%f423, %f342, %f341, %p200;
	add.s32 	%r384, %r384, 1024;
	setp.lt.s32 	%p201, %r384, %r67;
	@%p201 bra 	$L__BB9_12;
$L__BB9_13:
	setp.lt.s32 	%p202, %r67, 256;
	@%p202 bra 	$L__BB9_18;
	// begin inline asm
	mov.u32 %r349, %laneid;
	// end inline asm
	mov.b32 	%r351, %f423;
	mov.b32 	%r352, 1;
	mov.b32 	%r373, 31;
	mov.b32 	%r374, -1;
	// begin inline asm
	shfl.sync.down.b32 %r350, %r351, %r352, %r373, %r374;
	// end inline asm
	mov.b32 	%f390, %r350;
	setp.gt.s32 	%p230, %r349, 30;
	setp.lt.f32 	%p231, %f423, %f390;
	selp.f32 	%f391, %f390, %f423, %p231;
	selp.f32 	%f392, %f423, %f391, %p230;
	mov.b32 	%r356, %f392;
	mov.b32 	%r357, 2;
	// begin inline asm
	shfl.sync.down.b32 %r355, %r356, %r357, %r373, %r374;
	// end inline asm
	mov.b32 	%f393, %r355;
	setp.gt.s32 	%p232, %r349, 29;
	setp.lt.f32 	%p233, %f392, %f393;
	selp.f32 	%f394, %f393, %f392, %p233;
	selp.f32 	%f395, %f392, %f394, %p232;
	mov.b32 	%r361, %f395;
	mov.b32 	%r362, 4;
	// begin inline asm
	shfl.sync.down.b32 %r360, %r361, %r362, %r373, %r374;
	// end inline asm
	mov.b32 	%f396, %r360;
	setp.gt.s32 	%p234, %r349, 27;
	setp.lt.f32 	%p235, %f395, %f396;
	selp.f32 	%f397, %f396, %f395, %p235;
	selp.f32 	%f398, %f395, %f397, %p234;
	mov.b32 	%r366, %f398;
	mov.b32 	%r367, 8;
	// begin inline asm
	shfl.sync.down.b32 %r365, %r366, %r367, %r373, %r374;
	// end inline asm
	mov.b32 	%f399, %r365;
	setp.gt.s32 	%p236, %r349, 23;
	setp.lt.f32 	%p237, %f398, %f399;
	selp.f32 	%f400, %f399, %f398, %p237;
	selp.f32 	%f401, %f398, %f400, %p236;
	mov.b32 	%r371, %f401;
	mov.b32 	%r372, 16;
	// begin inline asm
	shfl.sync.down.b32 %r370, %r371, %r372, %r373, %r374;
	// end inline asm
	mov.b32 	%f402, %r370;
	setp.gt.s32 	%p238, %r349, 15;
	setp.lt.f32 	%p239, %f401, %f402;
	selp.f32 	%f10, %f402, %f401, %p239;
	selp.f32 	%f444, %f401, %f10, %p238;
	setp.ne.s32 	%p240, %r349, 0;
	@%p240 bra 	$L__BB9_16;
	shr.u32 	%r375, %r1, 3;
	and.b32  	%r376, %r375, 124;
	mov.u32 	%r377, _ZZN3cub18CUB_300001_SM_10006detail6reduce28DeviceReduceSingleTileKernelINS2_10policy_hubIfjN4cuda3__47maximumIfEEE10Policy1000EPfPdiS8_dfNS5_3std3__410__identityEEEvT0_T1_T2_T3_T4_T6_E12temp_storage;
	add.s32 	%r378, %r377, %r376;
	st.shared.f32 	[%r378+8], %f10;
$L__BB9_16:
	bar.sync 	0;
	setp.ne.s32 	%p241, %r1, 0;
	@%p241 bra 	$L__BB9_72;
	ld.shared.f32 	%f403, [_ZZN3cub18CUB_300001_SM_10006detail6reduce28DeviceReduceSingleTileKernelINS2_10policy_hubIfjN4cuda3__47maximumIfEEE10Policy1000EPfPdiS8_dfNS5_3std3__410__identityEEEvT0_T1_T2_T3_T4_T6_E12temp_storage+12];
	setp.lt.f32 	%p242, %f444, %f403;
	selp.f32 	%f404, %f403, %f444, %p242;
	ld.shared.f32 	%f405, [_ZZN3cub18CUB_300001_SM_10006detail6reduce28DeviceReduceSingleTileKernelINS2_10policy_hubIfjN4cuda3__47maximumIfEEE10Policy1000EPfPdiS8_dfNS5_3std3__410__identityEEEvT0_T1_T2_T3_T4_T6_E12temp_storage+16];
	setp.lt.f32 	%p243, %f404, %f405;
	selp.f32 	%f406, %f405, %f404, %p243;
	ld.shared.f32 	%f407, [_ZZN3cub18CUB_300001_SM_10006detail6reduce28DeviceReduceSingleTileKernelINS2_10policy_hubIfjN4cuda3__47maximumIfEEE10Policy1000EPfPdiS8_dfNS5_3std3__410__identityEEEvT0_T1_T2_T3_T4_T6_E12temp_storage+20];
	setp.lt.f32 	%p244, %f406, %f407;
	selp.f32 	%f408, %f407, %f406, %p244;
	ld.shared.f32 	%f409, [_ZZN3cub18CUB_300001_SM_10006detail6reduce28DeviceReduceSingleTileKernelINS2_10policy_hubIfjN4cuda3__47maximumIfEEE10Policy1000EPfPdiS8_dfNS5_3std3__410__identityEEEvT0_T1_T2_T3_T4_T6_E12temp_storage+24];
	setp.lt.f32 	%p245, %f408, %f409;
	selp.f32 	%f410, %f409, %f408, %p245;
	ld.shared.f32 	%f411, [_ZZN3cub18CUB_300001_SM_10006detail6reduce28DeviceReduceSingleTileKernelINS2_10policy_hubIfjN4cuda3__47maximumIfEEE10Policy1000EPfPdiS8_dfNS5_3std3__410__identityEEEvT0_T1_T2_T3_T4_T6_E12temp_storage+28];
	setp.lt.f32 	%p246, %f410, %f411;
	selp.f32 	%f412, %f411, %f410, %p246;
	ld.shared.f32 	%f413, [_ZZN3cub18CUB_300001_SM_10006detail6reduce28DeviceReduceSingleTileKernelINS2_10policy_hubIfjN4cuda3__47maximumIfEEE10Policy1000EPfPdiS8_dfNS5_3std3__410__identityEEEvT0_T1_T2_T3_T4_T6_E12temp_storage+32];
	setp.lt.f32 	%p247, %f412, %f413;
	selp.f32 	%f414, %f413, %f412, %p247;
	ld.shared.f32 	%f415, [_ZZN3cub18CUB_300001_SM_10006detail6reduce28DeviceReduceSingleTileKernelINS2_10policy_hubIfjN4cuda3__47maximumIfEEE10Policy1000EPfPdiS8_dfNS5_3std3__410__identityEEEvT0_T1_T2_T3_T4_T6_E12temp_storage+36];
	setp.lt.f32 	%p248, %f414, %f415;
	selp.f32 	%f444, %f415, %f414, %p248;
	bra.uni 	$L__BB9_72;
$L__BB9_18:
	// begin inline asm
	mov.u32 %r311, %laneid;
	// end inline asm
	and.b32  	%r337, %r1, 992;
	add.s32 	%r338, %r337, 32;
	setp.gt.s32 	%p203, %r338, %r67;
	not.b32 	%r339, %r337;
	add.s32 	%r340, %r67, %r339;
	selp.b32 	%r335, %r340, 31, %p203;
	mov.b32 	%r313, %f423;
	mov.b32 	%r314, 1;
	mov.b32 	%r336, -1;
	// begin inline asm
	shfl.sync.down.b32 %r312, %r313, %r314, %r335, %r336;
	// end inline asm
	mov.b32 	%f343, %r312;
	setp.lt.s32 	%p204, %r311, %r335;
	setp.lt.f32 	%p205, %f423, %f343;
	selp.f32 	%f344, %f343, %f423, %p205;
	selp.f32 	%f345, %f344, %f423, %p204;
	mov.b32 	%r318, %f345;
	mov.b32 	%r319, 2;
	// begin inline asm
	shfl.sync.down.b32 %r317, %r318, %r319, %r335, %r336;
	// end inline asm
	mov.b32 	%f346, %r317;
	add.s32 	%r341, %r311, 2;
	setp.gt.s32 	%p206, %r341, %r335;
	setp.lt.f32 	%p207, %f345, %f346;
	selp.f32 	%f347, %f346, %f345, %p207;
	selp.f32 	%f348, %f345, %f347, %p206;
	mov.b32 	%r323, %f348;
	mov.b32 	%r324, 4;
	// begin inline asm
	shfl.sync.down.b32 %r322, %r323, %r324, %r335, %r336;
	// end inline asm
	mov.b32 	%f349, %r322;
	add.s32 	%r342, %r311, 4;
	setp.gt.s32 	%p208, %r342, %r335;
	setp.lt.f32 	%p209, %f348, %f349;
	selp.f32 	%f350, %f349, %f348, %p209;
	selp.f32 	%f351, %f348, %f350, %p208;
	mov.b32 	%r328, %f351;
	mov.b32 	%r329, 8;
	// begin inline asm
	shfl.sync.down.b32 %r327, %r328, %r329, %r335, %r336;
	// end inline asm
	mov.b32 	%f352, %r327;
	add.s32 	%r343, %r311, 8;
	setp.gt.s32 	%p210, %r343, %r335;
	setp.lt.f32 	%p211, %f351, %f352;
	selp.f32 	%f353, %f352, %f351, %p211;
	selp.f32 	%f354, %f351, %f353, %p210;
	mov.b32 	%r333, %f354;
	mov.b32 	%r334, 16;
	// begin inline asm
	shfl.sync.down.b32 %r332, %r333, %r334, %r335, %r336;
	// end inline asm
	mov.b32 	%f355, %r332;
	add.s32 	%r344, %r311, 16;
	setp.gt.s32 	%p212, %r344, %r335;
	setp.lt.f32 	%p213, %f354, %f355;
	selp.f32 	%f356, %f355, %f354, %p213;
	selp.f32 	%f444, %f354, %f356, %p212;
	setp.ne.s32 	%p214, %r311, 0;
	@%p214 bra 	$L__BB9_20;
	shr.u32 	%r345, %r1, 3;
	and.b32  	%r346, %r345, 124;
	mov.u32 	%r347, _ZZN3cub18CUB_300001_SM_10006detail6reduce28DeviceReduceSingleTileKernelINS2_10policy_hubIfjN4cuda3__47maximumIfEEE10Policy1000EPfPdiS8_dfNS5_3std3__410__identityEEEvT0_T1_T2_T3_T4_T6_E12temp_storage;
	add.s32 	%r348, %r347, %r346;
	st.shared.f32 	[%r348+8], %f444;
$L__BB9_20:
	bar.sync 	0;
	setp.ne.s32 	%p215, %r1, 0;
	@%p215 bra 	$L__BB9_72;
	setp.gt.s32 	%p216, %r67, 32;
	ld.shared.f32 	%f357, [_ZZN3cub18CUB_300001_SM_10006detail6reduce28DeviceReduceSingleTileKernelINS2_10policy_hubIfjN4cuda3__47maximumIfEEE10Policy1000EPfPdiS8_dfNS5_3std3__410__identityEEEvT0_T1_T2_T3_T4_T6_E12temp_storage+12];
	setp.lt.f32 	%p217, %f444, %f357;
	selp.f32 	%f359, %f357, %f444, %p217;
	selp.f32 	%f360, %f359, %f444, %p216;
	setp.gt.s32 	%p218, %r67, 64;
	ld.shared.f32 	%f362, [_ZZN3cub18CUB_300001_SM_10006detail6reduce28DeviceReduceSingleTileKernelINS2_10policy_hubIfjN4cuda3__47maximumIfEEE10Policy1000EPfPdiS8_dfNS5_3std3__410__identityEEEvT0_T1_T2_T3_T4_T6_E12temp_storage+16];
	setp.lt.f32 	%p219, %f360, %f362;
	selp.f32 	%f364, %f362, %f360, %p219;
	selp.f32 	%f365, %f364, %f360, %p218;
	setp.gt.s32 	%p220, %r67, 96;
	ld.shared.f32 	%f367, [_ZZN3cub18CUB_300001_SM_10006detail6reduce28DeviceReduceSingleTileKernelINS2_10policy_hubIfjN4cuda3__47maximumIfEEE10Policy1000EPfPdiS8_dfNS5_3std3__410__identityEEEvT0_T1_T2_T3_T4_T6_E12temp_storage+20];
	setp.lt.f32 	%p221, %f365, %f367;
	selp.f32 	%f369, %f367, %f365, %p221;
	selp.f32 	%f370, %f369, %f365, %p220;
	setp.gt.s32 	%p222, %r67, 128;
	ld.shared.f32 	%f372, [_ZZN3cub18CUB_300001_SM_10006detail6reduce28DeviceReduceSingleTileKernelINS2_10policy_hubIfjN4cuda3__47maximumIfEEE10Policy1000EPfPdiS8_dfNS5_3std3__410__identityEEEvT0_T1_T2_T3_T4_T6_E12temp_storage+24];
	setp.lt.f32 	%p223, %f370, %f372;
	selp.f32 	%f374, %f372, %f370, %p223;
	selp.f32 	%f375, %f374, %f370, %p222;
	setp.gt.s32 	%p224, %r67, 160;
	ld.shared.f32 	%f377, [_ZZN3cub18CUB_300001_SM_10006detail6reduce28DeviceReduceSingleTileKernelINS2_10policy_hubIfjN4cuda3__47maximumIfEEE10Policy1000EPfPdiS8_dfNS5_3std3__410__identityEEEvT0_T1_T2_T3_T4_T6_E12temp_storage+28];
	setp.lt.f32 	%p225, %f375, %f377;
	selp.f32 	%f379, %f377, %f375, %p225;
	selp.f32 	%f380, %f379, %f375, %p224;
	setp.gt.s32 	%p226, %r67, 192;
	ld.shared.f32 	%f382, [_ZZN3cub18CUB_300001_SM_10006detail6reduce28DeviceReduceSingleTileKernelINS2_10policy_hubIfjN4cuda3__47maximumIfEEE10Policy1000EPfPdiS8_dfNS5_3std3__410__identityEEEvT0_T1_T2_T3_T4_T6_E12temp_storage+32];
	setp.lt.f32 	%p227, %f380, %f382;
	selp.f32 	%f384, %f382, %f380, %p227;
	selp.f32 	%f385, %f384, %f380, %p226;
	setp.gt.s32 	%p228, %r67, 224;
	ld.shared.f32 	%f387, [_ZZN3cub18CUB_300001_SM_10006detail6reduce28DeviceReduceSingleTileKernelINS2_10policy_hubIfjN4cuda3__47maximumIfEEE10Policy1000EPfPdiS8_dfNS5_3std3__410__identityEEEvT0_T1_T2_T3_T4_T6_E12temp_storage+36];
	setp.lt.f32 	%p229, %f385, %f387;
	selp.f32 	%f389, %f387, %f385, %p229;
	selp.f32 	%f444, %f389, %f385, %p228;
	bra.uni 	$L__BB9_72;
$L__BB9_22:
	mov.u32 	%r13, %tid.x;
	shl.b32 	%r224, %r13, 2;
	mul.wide.u32 	%rd86, %r224, 4;
	add.s64 	%rd76, %rd16, %rd86;
	// begin inline asm
	ld.global.nc.v2.u64 {%rd74, %rd75}, [%rd76];
	// end inline asm
	mov.b64 	{%r225, %r226}, %rd75;
	mov.b64 	{%r227, %r228}, %rd74;
	mov.b32 	%f237, %r228;
	mov.b32 	%f238, %r227;
	mov.b32 	%f239, %r226;
	mov.b32 	%f240, %r225;
	add.s64 	%rd79, %rd76, 4096;
	// begin inline asm
	ld.global.nc.v2.u64 {%rd77, %rd78}, [%rd79];
	// end inline asm
	mov.b64 	{%r229, %r230}, %rd78;
	mov.b64 	{%r231, %r232}, %rd77;
	mov.b32 	%f241, %r232;
	mov.b32 	%f242, %r231;
	mov.b32 	%f243, %r230;
	mov.b32 	%f244, %r229;
	add.s64 	%rd82, %rd76, 8192;
	// begin inline asm
	ld.global.nc.v2.u64 {%rd80, %rd81}, [%rd82];
	// end inline asm
	mov.b64 	{%r233, %r234}, %rd81;
	mov.b64 	{%r235, %r236}, %rd80;
	mov.b32 	%f245, %r236;
	mov.b32 	%f246, %r235;
	mov.b32 	%f247, %r234;
	mov.b32 	%f248, %r233;
	add.s64 	%rd85, %rd76, 12288;
	// begin inline asm
	ld.global.nc.v2.u64 {%rd83, %rd84}, [%rd85];
	// end inline asm
	mov.b64 	{%r237, %r238}, %rd84;
	mov.b64 	{%r239, %r240}, %rd83;
	mov.b32 	%f249, %r240;
	mov.b32 	%f250, %r239;
	mov.b32 	%f251, %r238;
	mov.b32 	%f252, %r237;
	setp.lt.f32 	%p127, %f238, %f237;
	selp.f32 	%f253, %f237, %f238, %p127;
	setp.lt.f32 	%p128, %f240, %f239;
	selp.f32 	%f254, %f239, %f240, %p128;
	setp.lt.f32 	%p129, %f242, %f241;
	selp.f32 	%f255, %f241, %f242, %p129;
	setp.lt.f32 	%p130, %f244, %f243;
	selp.f32 	%f256, %f243, %f244, %p130;
	setp.lt.f32 	%p131, %f246, %f245;
	selp.f32 	%f257, %f245, %f246, %p131;
	setp.lt.f32 	%p132, %f248, %f247;
	selp.f32 	%f258, %f247, %f248, %p132;
	setp.lt.f32 	%p133, %f250, %f249;
	selp.f32 	%f259, %f249, %f250, %p133;
	setp.lt.f32 	%p134, %f252, %f251;
	selp.f32 	%f260, %f251, %f252, %p134;
	setp.lt.f32 	%p135, %f253, %f254;
	selp.f32 	%f261, %f254, %f253, %p135;
	setp.lt.f32 	%p136, %f255, %f256;
	selp.f32 	%f262, %f256, %f255, %p136;
	setp.lt.f32 	%p137, %f257, %f258;
	selp.f32 	%f263, %f258, %f257, %p137;
	setp.lt.f32 	%p138, %f259, %f260;
	selp.f32 	%f264, %f260, %f259, %p138;
	setp.lt.f32 	%p139, %f261, %f262;
	selp.f32 	%f265, %f262, %f261, %p139;
	setp.lt.f32 	%p140, %f263, %f264;
	selp.f32 	%f266, %f264, %f263, %p140;
	setp.lt.f32 	%p141, %f265, %f266;
	selp.f32 	%f430, %f266, %f265, %p141;
	setp.lt.u32 	%p142, %r67, 8192;
	mov.b32 	%r387, 4096;
	@%p142 bra 	$L__BB9_26;
	add.s32 	%r14, %r67, -4096;
	mov.b32 	%r387, 4096;
$L__BB9_24:
	mul.wide.s32 	%rd99, %r387, 4;
	add.s64 	%rd89, %rd76, %rd99;
	// begin inline asm
	ld.global.nc.v2.u64 {%rd87, %rd88}, [%rd89];
	// end inline asm
	mov.b64 	{%r242, %r243}, %rd88;
	mov.b64 	{%r244, %r245}, %rd87;
	mov.b32 	%f267, %r245;
	mov.b32 	%f268, %r244;
	mov.b32 	%f269, %r243;
	mov.b32 	%f270, %r242;
	add.s64 	%rd92, %rd89, 4096;
	// begin inline asm
	ld.global.nc.v2.u64 {%rd90, %rd91}, [%rd92];
	// end inline asm
	mov.b64 	{%r246, %r247}, %rd91;
	mov.b64 	{%r248, %r249}, %rd90;
	mov.b32 	%f271, %r249;
	mov.b32 	%f272, %r248;
	mov.b32 	%f273, %r247;
	mov.b32 	%f274, %r246;
	add.s64 	%rd95, %rd89, 8192;
	// begin inline asm
	ld.global.nc.v2.u64 {%rd93, %rd94}, [%rd95];
	// end inline asm
	mov.b64 	{%r250, %r251}, %rd94;
	mov.b64 	{%r252, %r253}, %rd93;
	mov.b32 	%f275, %r253;
	mov.b32 	%f276, %r252;
	mov.b32 	%f277, %r251;
	mov.b32 	%f278, %r250;
	add.s64 	%rd98, %rd89, 12288;
	// begin inline asm
	ld.global.nc.v2.u64 {%rd96, %rd97}, [%rd98];
	// end inline asm
	mov.b64 	{%r254, %r255}, %rd97;
	mov.b64 	{%r256, %r257}, %rd96;
	mov.b32 	%f279, %r257;
	mov.b32 	%f280, %r256;
	mov.b32 	%f281, %r255;
	mov.b32 	%f282, %r254;
	setp.lt.f32 	%p143, %f430, %f268;
	selp.f32 	%f283, %f268, %f430, %p143;
	setp.lt.f32 	%p144, %f267, %f270;
	selp.f32 	%f284, %f270, %f267, %p144;
	setp.lt.f32 	%p145, %f269, %f272;
	selp.f32 	%f285, %f272, %f269, %p145;
	setp.lt.f32 	%p146, %f271, %f274;
	selp.f32 	%f286, %f274, %f271, %p146;
	setp.lt.f32 	%p147, %f273, %f276;
	selp.f32 	%f287, %f276, %f273, %p147;
	setp.lt.f32 	%p148, %f275, %f278;
	selp.f32 	%f288, %f278, %f275, %p148;
	setp.lt.f32 	%p149, %f277, %f280;
	selp.f32 	%f289, %f280, %f277, %p149;
	setp.lt.f32 	%p150, %f279, %f282;
	selp.f32 	%f290, %f282, %f279, %p150;
	setp.lt.f32 	%p151, %f283, %f284;
	selp.f32 	%f291, %f284, %f283, %p151;
	setp.lt.f32 	%p152, %f285, %f286;
	selp.f32 	%f292, %f286, %f285, %p152;
	setp.lt.f32 	%p153, %f287, %f288;
	selp.f32 	%f293, %f288, %f287, %p153;
	setp.lt.f32 	%p154, %f289, %f290;
	selp.f32 	%f294, %f290, %f289, %p154;
	setp.lt.f32 	%p155, %f291, %f292;
	selp.f32 	%f295, %f292, %f291, %p155;
	setp.lt.f32 	%p156, %f293, %f294;
	selp.f32 	%f296, %f294, %f293, %p156;
	setp.lt.f32 	%p157, %f295, %f296;
	selp.f32 	%f297, %f296, %f295, %p157;
	setp.lt.f32 	%p158, %f297, %f281;
	selp.f32 	%f430, %f281, %f297, %p158;
	sub.s32 	%r258, %r67, %r387;
	setp.lt.s32 	%p159, %r258, 4096;
	@%p159 bra 	$L__BB9_34;
	add.s32 	%r387, %r387, 4096;
	setp.le.s32 	%p160, %r387, %r14;
	@%p160 bra 	$L__BB9_24;
$L__BB9_26:
	setp.le.s32 	%p161, %r67, %r387;
	@%p161 bra 	$L__BB9_34;
	sub.s32 	%r18, %r67, %r387;
	setp.ge.s32 	%p162, %r13, %r18;
	@%p162 bra 	$L__BB9_34;
	not.b32 	%r259, %r13;
	add.s32 	%r260, %r67, %r259;
	sub.s32 	%r19, %r260, %r387;
	and.b32  	%r261, %r19, 768;
	setp.eq.s32 	%p163, %r261, 768;
	mov.u32 	%r391, %r13;
	@%p163 bra 	$L__BB9_31;
	add.s32 	%r389, %r13, %r387;
	shr.u32 	%r262, %r19, 8;
	add.s32 	%r263, %r262, 1;
	and.b32  	%r264, %r263, 3;
	neg.s32 	%r388, %r264;
	mov.u32 	%r391, %r13;
$L__BB9_30:
	.pragma "nounroll";
	mul.wide.u32 	%rd101, %r389, 4;
	add.s64 	%rd100, %rd16, %rd101;
	// begin inline asm
	ld.global.nc.u32 %r265, [%rd100];
	// end inline asm
	mov.b32 	%f299, %r265;
	setp.lt.f32 	%p164, %f430, %f299;
	selp.f32 	%f430, %f299, %f430, %p164;
	add.s32 	%r391, %r391, 256;
	add.s32 	%r389, %r389, 256;
	add.s32 	%r388, %r388, 1;
	setp.ne.s32 	%p165, %r388, 0;
	@%p165 bra 	$L__BB9_30;
$L__BB9_31:
	setp.lt.u32 	%p166, %r19, 768;
	@%p166 bra 	$L__BB9_34;
	cvt.u64.u32 	%rd102, %r391;
	cvt.u64.u32 	%rd103, %r387;
	add.s64 	%rd104, %rd102, %rd103;
	shl.b64 	%rd105, %rd104, 2;
	add.s64 	%rd106, %rd105, %rd16;
	add.s64 	%rd122, %rd106, 2048;
	add.s32 	%r392, %r391, %r387;
$L__BB9_33:
	mul.wide.u32 	%rd111, %r392, 4;
	add.s64 	%rd107, %rd16, %rd111;
	// begin inline asm
	ld.global.nc.u32 %r266, [%rd107];
	// end inline asm
	mov.b32 	%f300, %r266;
	setp.lt.f32 	%p167, %f430, %f300;
	selp.f32 	%f301, %f300, %f430, %p167;
	add.s64 	%rd108, %rd122, -1024;
	// begin inline asm
	ld.global.nc.u32 %r267, [%rd108];
	// end inline asm
	mov.b32 	%f302, %r267;
	setp.lt.f32 	%p168, %f301, %f302;
	selp.f32 	%f303, %f302, %f301, %p168;
	// begin inline asm
	ld.global.nc.u32 %r268, [%rd122];
	// end inline asm
	mov.b32 	%f304, %r268;
	setp.lt.f32 	%p169, %f303, %f304;
	selp.f32 	%f305, %f304, %f303, %p169;
	add.s64 	%rd110, %rd122, 1024;
	// begin inline asm
	ld.global.nc.u32 %r269, [%rd110];
	// end inline asm
	mov.b32 	%f306, %r269;
	setp.lt.f32 	%p170, %f305, %f306;
	selp.f32 	%f430, %f306, %f305, %p170;
	add.s32 	%r391, %r391, 1024;
	add.s64 	%rd122, %rd122, 4096;
	add.s32 	%r392, %r392, 1024;
	setp.lt.s32 	%p171, %r391, %r18;
	@%p171 bra 	$L__BB9_33;
$L__BB9_34:
	// begin inline asm
	mov.u32 %r270, %laneid;
	// end inline asm
	mov.b32 	%r272, %f430;
	mov.b32 	%r273, 1;
	mov.b32 	%r294, 31;
	mov.b32 	%r295, -1;
	// begin inline asm
	shfl.sync.down.b32 %r271, %r272, %r273, %r294, %r295;
	// end inline asm
	mov.b32 	%f307, %r271;
	setp.gt.s32 	%p172, %r270, 30;
	setp.lt.f32 	%p173, %f430, %f307;
	selp.f32 	%f308, %f307, %f430, %p173;
	selp.f32 	%f309, %f430, %f308, %p172;
	mov.b32 	%r277, %f309;
	mov.b32 	%r278, 2;
	// begin inline asm
	shfl.sync.down.b32 %r276, %r277, %r278, %r294, %r295;
	// end inline asm
	mov.b32 	%f310, %r276;
	setp.gt.s32 	%p174, %r270, 29;
	setp.lt.f32 	%p175, %f309, %f310;
	selp.f32 	%f311, %f310, %f309, %p175;
	selp.f32 	%f312, %f309, %f311, %p174;
	mov.b32 	%r282, %f312;
	mov.b32 	%r283, 4;
	// begin inline asm
	shfl.sync.down.b32 %r281, %r282, %r283, %r294, %r295;
	// end inline asm
	mov.b32 	%f313, %r281;
	setp.gt.s32 	%p176, %r270, 27;
	setp.lt.f32 	%p177, %f312, %f313;
	selp.f32 	%f314, %f313, %f312, %p177;
	selp.f32 	%f315, %f312, %f314, %p176;
	mov.b32 	%r287, %f315;
	mov.b32 	%r288, 8;
	// begin inline asm
	shfl.sync.down.b32 %r286, %r287, %r288, %r294, %r295;
	// end inline asm
	mov.b32 	%f316, %r286;
	setp.gt.s32 	%p178, %r270, 23;
	setp.lt.f32 	%p179, %f315, %f316;
	selp.f32 	%f317, %f316, %f315, %p179;
	selp.f32 	%f318, %f315, %f317, %p178;
	mov.b32 	%r292, %f318;
	mov.b32 	%r293, 16;
	// begin inline asm
	shfl.sync.down.b32 %r291, %r292, %r293, %r294, %r295;
	// end inline asm
	mov.b32 	%f319, %r291;
	setp.gt.s32 	%p180, %r270, 15;
	setp.lt.f32 	%p181, %f318, %f319;
	selp.f32 	%f26, %f319, %f318, %p181;
	selp.f32 	%f444, %f318, %f26, %p180;
	setp.ne.s32 	%p182, %r270, 0;
	@%p182 bra 	$L__BB9_36;
	shr.u32 	%r296, %r13, 3;
	and.b32  	%r297, %r296, 124;
	mov.u32 	%r298, _ZZN3cub18CUB_300001_SM_10006detail6reduce28DeviceReduceSingleTileKernelINS2_10policy_hubIfjN4cuda3__47maximumIfEEE10Policy1000EPfPdiS8_dfNS5_3std3__410__identityEEEvT0_T1_T2_T3_T4_T6_E12temp_storage;
	add.s32 	%r299, %r298, %r297;
	st.shared.f32 	[%r299+8], %f26;
$L__BB9_36:
	bar.sync 	0;
	setp.ne.s32 	%p183, %r13, 0;
	@%p183 bra 	$L__BB9_72;
	ld.shared.f32 	%f320, [_ZZN3cub18CUB_300001_SM_10006detail6reduce28DeviceReduceSingleTileKernelINS2_10policy_hubIfjN4cuda3__47maximumIfEEE10Policy1000EPfPdiS8_dfNS5_3std3__410__identityEEEvT0_T1_T2_T3_T4_T6_E12temp_storage+12];
	setp.lt.f32 	%p184, %f444, %f320;
	selp.f32 	%f321, %f320, %f444, %p184;
	ld.shared.f32 	%f322, [_ZZN3cub18CUB_300001_SM_10006detail6reduce28DeviceReduceSingleTileKernelINS2_10policy_hubIfjN4cuda3__47maximumIfEEE10Policy1000EPfPdiS8_dfNS5_3std3__410__identityEEEvT0_T1_T2_T3_T4_T6_E12temp_storage+16];
	setp.lt.f32 	%p185, %f321, %f322;
	selp.f32 	%f323, %f322, %f321, %p185;
	ld.shared.f32 	%f324, [_ZZN3cub18CUB_300001_SM_10006detail6reduce28DeviceReduceSingleTileKernelINS2_10policy_hubIfjN4cuda3__47maximumIfEEE10Policy1000EPfPdiS8_dfNS5_3std3__410__identityEEEvT0_T1_T2_T3_T4_T6_E12temp_storage+20];
	setp.lt.f32 	%p186, %f323, %f324;
	selp.f32 	%f325, %f324, %f323, %p186;
	ld.shared.f32 	%f326, [_ZZN3cub18CUB_300001_SM_10006detail6reduce28DeviceReduceSingleTileKernelINS2_10policy_hubIfjN4cuda3__47maximumIfEEE10Policy1000EPfPdiS8_dfNS5_3std3__410__identityEEEvT0_T1_T2_T3_T4_T6_E12temp_storage+24];
	setp.lt.f32 	%p187, %f325, %f326;
	selp.f32 	%f327, %f326, %f325, %p187;
	ld.shared.f32 	%f328, [_ZZN3cub18CUB_300001_SM_10006detail6reduce28DeviceReduceSingleTileKernelINS2_10policy_hubIfjN4cuda3__47maximumIfEEE10Policy1000EPfPdiS8_dfNS5_3std3__410__identityEEEvT0_T1_T2_T3_T4_T6_E12temp_storage+28];
	setp.lt.f32 	%p188, %f327, %f328;
	selp.f32 	%f329, %f328, %f327, %p188;
	ld.shared.f32 	%f330, [_ZZN3cub18CUB_300001_SM_10006detail6reduce28DeviceReduceSingleTileKernelINS2_10policy_hubIfjN4cuda3__47maximumIfEEE10Policy1000EPfPdiS8_dfNS5_3std3__410__identityEEEvT0_T1_T2_T3_T4_T6_E12temp_storage+32];
	setp.lt.f32 	%p189, %f329, %f330;
	selp.f32 	%f331, %f330, %f329, %p189;
	ld.shared.f32 	%f332, [_ZZN3cub18CUB_300001_SM_10006detail6reduce28DeviceReduceSingleTileKernelINS2_10policy_hubIfjN4cuda3__47maximumIfEEE10Policy1000EPfPdiS8_dfNS5_3std3__410__identityEEEvT0_T1_T2_T3_T4_T6_E12temp_storage+36];
	setp.lt.f32 	%p190, %f331, %f332;
	selp.f32 	%f444, %f332, %f331, %p190;
	bra.uni 	$L__BB9_72;
$L__BB9_38:
	setp.gt.s32 	%p3, %r67, 4095;
	@%p3 bra 	$L__BB9_56;
	mov.u32 	%r34, %tid.x;
	setp.ge.s32 	%p68, %r34, %r67;
	mov.f32 	%f436, 0f00000000;
	mov.u32 	%r397, %r34;
	@%p68 bra 	$L__BB9_41;
	mul.wide.u32 	%rd66, %r34, 4;
	add.s64 	%rd65, %rd16, %rd66;
	// begin inline asm
	ld.global.nc.u32 %r144, [%rd65];
	// end inline asm
	mov.b32 	%f436, %r144;
	add.s32 	%r397, %r34, 256;
$L__BB9_41:
	setp.ge.s32 	%p69, %r397, %r67;
	@%p69 bra 	$L__BB9_47;
	not.b32 	%r145, %r397;
	add.s32 	%r37, %r67, %r145;
	and.b32  	%r146, %r37, 768;
	setp.eq.s32 	%p70, %r146, 768;
	@%p70 bra 	$L__BB9_45;
	mul.wide.u32 	%rd67, %r397, 4;
	add.s64 	%rd123, %rd16, %rd67;
	shr.u32 	%r147, %r37, 8;
	add.s32 	%r148, %r147, 1;
	and.b32  	%r149, %r148, 3;
	neg.s32 	%r395, %r149;
$L__BB9_44:
	.pragma "nounroll";
	// begin inline asm
	ld.global.nc.u32 %r150, [%rd123];
	// end inline asm
	mov.b32 	%f156, %r150;
	setp.lt.f32 	%p71, %f436, %f156;
	selp.f32 	%f436, %f156, %f436, %p71;
	add.s32 	%r397, %r397, 256;
	add.s64 	%rd123, %rd123, 1024;
	add.s32 	%r395, %r395, 1;
	setp.ne.s32 	%p72, %r395, 0;
	@%p72 bra 	$L__BB9_44;
$L__BB9_45:
	setp.lt.u32 	%p73, %r37, 768;
	@%p73 bra 	$L__BB9_47;
$L__BB9_46:
	mul.wide.s32 	%rd73, %r397, 4;
	add.s64 	%rd69, %rd16, %rd73;
	// begin inline asm
	ld.global.nc.u32 %r151, [%rd69];
	// end inline asm
	mov.b32 	%f157, %r151;
	setp.lt.f32 	%p74, %f436, %f157;
	selp.f32 	%f158, %f157, %f436, %p74;
	add.s64 	%rd70, %rd69, 1024;
	// begin inline asm
	ld.global.nc.u32 %r152, [%rd70];
	// end inline asm
	mov.b32 	%f159, %r152;
	setp.lt.f32 	%p75, %f158, %f159;
	selp.f32 	%f160, %f159, %f158, %p75;
	add.s64 	%rd71, %rd69, 2048;
	// begin inline asm
	ld.global.nc.u32 %r153, [%rd71];
	// end inline asm
	mov.b32 	%f161, %r153;
	setp.lt.f32 	%p76, %f160, %f161;
	selp.f32 	%f162, %f161, %f160, %p76;
	add.s64 	%rd72, %rd69, 3072;
	// begin inline asm
	ld.global.nc.u32 %r154, [%rd72];
	// end inline asm
	mov.b32 	%f163, %r154;
	setp.lt.f32 	%p77, %f162, %f163;
	selp.f32 	%f436, %f163, %f162, %p77;
	add.s32 	%r397, %r397, 1024;
	setp.lt.s32 	%p78, %r397, %r67;
	@%p78 bra 	$L__BB9_46;
$L__BB9_47:
	setp.lt.s32 	%p79, %r67, 256;
	@%p79 bra 	$L__BB9_52;
	// begin inline asm
	mov.u32 %r193, %laneid;
	// end inline asm
	mov.b32 	%r195, %f436;
	mov.b32 	%r196, 1;
	mov.b32 	%r217, 31;
	mov.b32 	%r218, -1;
	// begin inline asm
	shfl.sync.down.b32 %r194, %r195, %r196, %r217, %r218;
	// end inline asm
	mov.b32 	%f211, %r194;
	setp.gt.s32 	%p107, %r193, 30;
	setp.lt.f32 	%p108, %f436, %f211;
	selp.f32 	%f212, %f211, %f436, %p108;
	selp.f32 	%f213, %f436, %f212, %p107;
	mov.b32 	%r200, %f213;
	mov.b32 	%r201, 2;
	// begin inline asm
	shfl.sync.down.b32 %r199, %r200, %r201, %r217, %r218;
	// end inline asm
	mov.b32 	%f214, %r199;
	setp.gt.s32 	%p109, %r193, 29;
	setp.lt.f32 	%p110, %f213, %f214;
	selp.f32 	%f215, %f214, %f213, %p110;
	selp.f32 	%f216, %f213, %f215, %p109;
	mov.b32 	%r205, %f216;
	mov.b32 	%r206, 4;
	// begin inline asm
	shfl.sync.down.b32 %r204, %r205, %r206, %r217, %r218;
	// end inline asm
	mov.b32 	%f217, %r204;
	setp.gt.s32 	%p111, %r193, 27;
	setp.lt.f32 	%p112, %f216, %f217;
	selp.f32 	%f218, %f217, %f216, %p112;
	selp.f32 	%f219, %f216, %f218, %p111;
	mov.b32 	%r210, %f219;
	mov.b32 	%r211, 8;
	// begin inline asm
	shfl.sync.down.b32 %r209, %r210, %r211, %r217, %r218;
	// end inline asm
	mov.b32 	%f220, %r209;
	setp.gt.s32 	%p113, %r193, 23;
	setp.lt.f32 	%p114, %f219, %f220;
	selp.f32 	%f221, %f220, %f219, %p114;
	selp.f32 	%f222, %f219, %f221, %p113;
	mov.b32 	%r215, %f222;
	mov.b32 	%r216, 16;
	// begin inline asm
	shfl.sync.down.b32 %r214, %r215, %r216, %r217, %r218;
	// end inline asm
	mov.b32 	%f223, %r214;
	setp.gt.s32 	%p115, %r193, 15;
	setp.lt.f32 	%p116, %f222, %f223;
	selp.f32 	%f38, %f223, %f222, %p116;
	selp.f32 	%f444, %f222, %f38, %p115;
	setp.ne.s32 	%p117, %r193, 0;
	@%p117 bra 	$L__BB9_50;
	shr.u32 	%r219, %r34, 3;
	and.b32  	%r220, %r219, 124;
	mov.u32 	%r221, _ZZN3cub18CUB_300001_SM_10006detail6reduce28DeviceReduceSingleTileKernelINS2_10policy_hubIfjN4cuda3__47maximumIfEEE10Policy1000EPfPdiS8_dfNS5_3std3__410__identityEEEvT0_T1_T2_T3_T4_T6_E12temp_storage;
	add.s32 	%r222, %r221, %r220;
	st.shared.f32 	[%r222+8], %f38;
$L__BB9_50:
	bar.sync 	0;
	setp.ne.s32 	%p118, %r34, 0;
	@%p118 bra 	$L__BB9_72;
	ld.shared.f32 	%f224, [_ZZN3cub18CUB_300001_SM_10006detail6reduce28DeviceReduceSingleTileKernelINS2_10policy_hubIfjN4cuda3__47maximumIfEEE10Policy1000EPfPdiS8_dfNS5_3std3__410__identityEEEvT0_T1_T2_T3_T4_T6_E12temp_storage+12];
	setp.lt.f32 	%p119, %f444, %f224;
	selp.f32 	%f225, %f224, %f444, %p119;
	ld.shared.f32 	%f226, [_ZZN3cub18CUB_300001_SM_10006detail6reduce28DeviceReduceSingleTileKernelINS2_10policy_hubIfjN4cuda3__47maximumIfEEE10Policy1000EPfPdiS8_dfNS5_3std3__410__identityEEEvT0_T1_T2_T3_T4_T6_E12temp_storage+16];
	setp.lt.f32 	%p120, %f225, %f226;
	selp.f32 	%f227, %f226, %f225, %p120;
	ld.shared.f32 	%f228, [_ZZN3cub18CUB_300001_SM_10006detail6reduce28DeviceReduceSingleTileKernelINS2_10policy_hubIfjN4cuda3__47maximumIfEEE10Policy1000EPfPdiS8_dfNS5_3std3__410__identityEEEvT0_T1_T2_T3_T4_T6_E12temp_storage+20];
	setp.lt.f32 	%p121, %f227, %f228;
	selp.f32 	%f229, %f228, %f227, %p121;
	ld.shared.f32 	%f230, [_ZZN3cub18CUB_300001_SM_10006detail6reduce28DeviceReduceSingleTileKernelINS2_10policy_hubIfjN4cuda3__47maximumIfEEE10Policy1000EPfPdiS8_dfNS5_3std3__410__identityEEEvT0_T1_T2_T3_T4_T6_E12temp_storage+24];
	setp.lt.f32 	%p122, %f229, %f230;
	selp.f32 	%f231, %f230, %f229, %p122;
	ld.shared.f32 	%f232, [_ZZN3cub18CUB_300001_SM_10006detail6reduce28DeviceReduceSingleTileKernelINS2_10policy_hubIfjN4cuda3__47maximumIfEEE10Policy1000EPfPdiS8_dfNS5_3std3__410__identityEEEvT0_T1_T2_T3_T4_T6_E12temp_storage+28];
	setp.lt.f32 	%p123, %f231, %f232;
	selp.f32 	%f233, %f232, %f231, %p123;
	ld.shared.f32 	%f234, [_ZZN3cub18CUB_300001_SM_10006detail6reduce28DeviceReduceSingleTileKernelINS2_10policy_hubIfjN4cuda3__47maximumIfEEE10Policy1000EPfPdiS8_dfNS5_3std3__410__identityEEEvT0_T1_T2_T3_T4_T6_E12temp_storage+32];
	setp.lt.f32 	%p124, %f233, %f234;
	selp.f32 	%f235, %f234, %f233, %p124;
	ld.shared.f32 	%f236, [_ZZN3cub18CUB_300001_SM_10006detail6reduce28DeviceReduceSingleTileKernelINS2_10policy_hubIfjN4cuda3__47maximumIfEEE10Policy1000EPfPdiS8_dfNS5_3std3__410__identityEEEvT0_T1_T2_T3_T4_T6_E12temp_storage+36];
	setp.lt.f32 	%p125, %f235, %f236;
	selp.f32 	%f444, %f236, %f235, %p125;
	bra.uni 	$L__BB9_72;
$L__BB9_52:
	// begin inline asm
	mov.u32 %r155, %laneid;
	// end inline asm
	and.b32  	%r181, %r34, 992;
	add.s32 	%r182, %r181, 32;
	setp.gt.s32 	%p80, %r182, %r67;
	not.b32 	%r183, %r181;
	add.s32 	%r184, %r67, %r183;
	selp.b32 	%r179, %r184, 31, %p80;
	mov.b32 	%r157, %f436;
	mov.b32 	%r158, 1;
	mov.b32 	%r180, -1;
	// begin inline asm
	shfl.sync.down.b32 %r156, %r157, %r158, %r179, %r180;
	// end inline asm
	mov.b32 	%f164, %r156;
	setp.lt.s32 	%p81, %r155, %r179;
	setp.lt.f32 	%p82, %f436, %f164;
	selp.f32 	%f165, %f164, %f436, %p82;
	selp.f32 	%f166, %f165, %f436, %p81;
	mov.b32 	%r162, %f166;
	mov.b32 	%r163, 2;
	// begin inline asm
	shfl.sync.down.b32 %r161, %r162, %r163, %r179, %r180;
	// end inline asm
	mov.b32 	%f167, %r161;
	add.s32 	%r185, %r155, 2;
	setp.gt.s32 	%p83, %r185, %r179;
	setp.lt.f32 	%p84, %f166, %f167;
	selp.f32 	%f168, %f167, %f166, %p84;
	selp.f32 	%f169, %f166, %f168, %p83;
	mov.b32 	%r167, %f169;
	mov.b32 	%r168, 4;
	// begin inline asm
	shfl.sync.down.b32 %r166, %r167, %r168, %r179, %r180;
	// end inline asm
	mov.b32 	%f170, %r166;
	add.s32 	%r186, %r155, 4;
	setp.gt.s32 	%p85, %r186, %r179;
	setp.lt.f32 	%p86, %f169, %f170;
	selp.f32 	%f171, %f170, %f169, %p86;
	selp.f32 	%f172, %f169, %f171, %p85;
	mov.b32 	%r172, %f172;
	mov.b32 	%r173, 8;
	// begin inline asm
	shfl.sync.down.b32 %r171, %r172, %r173, %r179, %r180;
	// end inline asm
	mov.b32 	%f173, %r171;
	add.s32 	%r187, %r155, 8;
	setp.gt.s32 	%p87, %r187, %r179;
	setp.lt.f32 	%p88, %f172, %f173;
	selp.f32 	%f174, %f173, %f172, %p88;
	selp.f32 	%f175, %f172, %f174, %p87;
	mov.b32 	%r177, %f175;
	mov.b32 	%r178, 16;
	// begin inline asm
	shfl.sync.down.b32 %r176, %r177, %r178, %r179, %r180;
	// end inline asm
	mov.b32 	%f176, %r176;
	add.s32 	%r188, %r155, 16;
	setp.gt.s32 	%p89, %r188, %r179;
	setp.lt.f32 	%p90, %f175, %f176;
	selp.f32 	%f177, %f176, %f175, %p90;
	selp.f32 	%f444, %f175, %f177, %p89;
	setp.ne.s32 	%p91, %r155, 0;
	@%p91 bra 	$L__BB9_54;
	shr.u32 	%r189, %r34, 3;
	and.b32  	%r190, %r189, 124;
	mov.u32 	%r191, _ZZN3cub18CUB_300001_SM_10006detail6reduce28DeviceReduceSingleTileKernelINS2_10policy_hubIfjN4cuda3__47maximumIfEEE10Policy1000EPfPdiS8_dfNS5_3std3__410__identityEEEvT0_T1_T2_T3_T4_T6_E12temp_storage;
	add.s32 	%r192, %r191, %r190;
	st.shared.f32 	[%r192+8], %f444;
$L__BB9_54:
	bar.sync 	0;
	setp.ne.s32 	%p92, %r34, 0;
	@%p92 bra 	$L__BB9_72;
	setp.gt.s32 	%p93, %r67, 32;
	ld.shared.f32 	%f178, [_ZZN3cub18CUB_300001_SM_10006detail6reduce28DeviceReduceSingleTileKernelINS2_10policy_hubIfjN4cuda3__47maximumIfEEE10Policy1000EPfPdiS8_dfNS5_3std3__410__identityEEEvT0_T1_T2_T3_T4_T6_E12temp_storage+12];
	setp.lt.f32 	%p94, %f444, %f178;
	selp.f32 	%f180, %f178, %f444, %p94;
	selp.f32 	%f181, %f180, %f444, %p93;
	setp.gt.s32 	%p95, %r67, 64;
	ld.shared.f32 	%f183, [_ZZN3cub18CUB_300001_SM_10006detail6reduce28DeviceReduceSingleTileKernelINS2_10policy_hubIfjN4cuda3__47maximumIfEEE10Policy1000EPfPdiS8_dfNS5_3std3__410__identityEEEvT0_T1_T2_T3_T4_T6_E12temp_storage+16];
	setp.lt.f32 	%p96, %f181, %f183;
	selp.f32 	%f185, %f183, %f181, %p96;
	selp.f32 	%f186, %f185, %f181, %p95;
	setp.gt.s32 	%p97, %r67, 96;
	ld.shared.f32 	%f188, [_ZZN3cub18CUB_300001_SM_10006detail6reduce28DeviceReduceSingleTileKernelINS2_10policy_hubIfjN4cuda3__47maximumIfEEE10Policy1000EPfPdiS8_dfNS5_3std3__410__identityEEEvT0_T1_T2_T3_T4_T6_E12temp_storage+20];
	setp.lt.f32 	%p98, %f186, %f188;
	selp.f32 	%f190, %f188, %f186, %p98;
	selp.f32 	%f191, %f190, %f186, %p97;
	setp.gt.s32 	%p99, %r67, 128;
	ld.shared.f32 	%f193, [_ZZN3cub18CUB_300001_SM_10006detail6reduce28DeviceReduceSingleTileKernelINS2_10policy_hubIfjN4cuda3__47maximumIfEEE10Policy1000EPfPdiS8_dfNS5_3std3__410__identityEEEvT0_T1_T2_T3_T4_T6_E12temp_storage+24];
	setp.lt.f32 	%p100, %f191, %f193;
	selp.f32 	%f195, %f193, %f191, %p100;
	selp.f32 	%f196, %f195, %f191, %p99;
	setp.gt.s32 	%p101, %r67, 160;
	ld.shared.f32 	%f198, [_ZZN3cub18CUB_300001_SM_10006detail6reduce28DeviceReduceSingleTileKernelINS2_10policy_hubIfjN4cuda3__47maximumIfEEE10Policy1000EPfPdiS8_dfNS5_3std3__410__identityEEEvT0_T1_T2_T3_T4_T6_E12temp_storage+28];
	setp.lt.f32 	%p102, %f196, %f198;
	selp.f32 	%f200, %f198, %f196, %p102;
	selp.f32 	%f201, %f200, %f196, %p101;
	setp.gt.s32 	%p103, %r67, 192;
	ld.shared.f32 	%f203, [_ZZN3cub18CUB_300001_SM_10006detail6reduce28DeviceReduceSingleTileKernelINS2_10policy_hubIfjN4cuda3__47maximumIfEEE10Policy1000EPfPdiS8_dfNS5_3std3__410__identityEEEvT0_T1_T2_T3_T4_T6_E12temp_storage+32];
	setp.lt.f32 	%p104, %f201, %f203;
	selp.f32 	%f205, %f203, %f201, %p104;
	selp.f32 	%f206, %f205, %f201, %p103;
	setp.gt.s32 	%p105, %r67, 224;
	ld.shared.f32 	%f208, [_ZZN3cub18CUB_300001_SM_10006detail6reduce28DeviceReduceSingleTileKernelINS2_10policy_hubIfjN4cuda3__47maximumIfEEE10Policy1000EPfPdiS8_dfNS5_3std3__410__identityEEEvT0_T1_T2_T3_T4_T6_E12temp_storage+36];
	setp.lt.f32 	%p106, %f206, %f208;
	selp.f32 	%f210, %f208, %f206, %p106;
	selp.f32 	%f444, %f210, %f206, %p105;
	bra.uni 	$L__BB9_72;
$L__BB9_56:
	mov.u32 	%r46, %tid.x;
	mul.wide.u32 	%rd35, %r46, 4;
	add.s64 	%rd19, %rd16, %rd35;
	// begin inline asm
	ld.global.nc.u32 %r68, [%rd19];
	// end inline asm
	mov.b32 	%f58, %r68;
	add.s64 	%rd20, %rd19, 1024;
	// begin inline asm
	ld.global.nc.u32 %r69, [%rd20];
	// end inline asm
	mov.b32 	%f59, %r69;
	add.s64 	%rd21, %rd19, 2048;
	// begin inline asm
	ld.global.nc.u32 %r70, [%rd21];
	// end inline asm
	mov.b32 	%f60, %r70;
	add.s64 	%rd22, %rd19, 3072;
	// begin inline asm
	ld.global.nc.u32 %r71, [%rd22];
	// end inline asm
	mov.b32 	%f61, %r71;
	add.s64 	%rd23, %rd19, 4096;
	// begin inline asm
	ld.global.nc.u32 %r72, [%rd23];
	// end inline asm
	mov.b32 	%f62, %r72;
	add.s64 	%rd24, %rd19, 5120;
	// begin inline asm
	ld.global.nc.u32 %r73, [%rd24];
	// end inline asm
	mov.b32 	%f63, %r73;
	add.s64 	%rd25, %rd19, 6144;
	// begin inline asm
	ld.global.nc.u32 %r74, [%rd25];
	// end inline asm
	mov.b32 	%f64, %r74;
	add.s64 	%rd26, %rd19, 7168;
	// begin inline asm
	ld.global.nc.u32 %r75, [%rd26];
	// end inline asm
	mov.b32 	%f65, %r75;
	add.s64 	%rd27, %rd19, 8192;
	// begin inline asm
	ld.global.nc.u32 %r76, [%rd27];
	// end inline asm
	mov.b32 	%f66, %r76;
	add.s64 	%rd28, %rd19, 9216;
	// begin inline asm
	ld.global.nc.u32 %r77, [%rd28];
	// end inline asm
	mov.b32 	%f67, %r77;
	add.s64 	%rd29, %rd19, 10240;
	// begin inline asm
	ld.global.nc.u32 %r78, [%rd29];
	// end inline asm
	mov.b32 	%f68, %r78;
	add.s64 	%rd30, %rd19, 11264;
	// begin inline asm
	ld.global.nc.u32 %r79, [%rd30];
	// end inline asm
	mov.b32 	%f69, %r79;
	add.s64 	%rd31, %rd19, 12288;
	// begin inline asm
	ld.global.nc.u32 %r80, [%rd31];
	// end inline asm
	mov.b32 	%f70, %r80;
	add.s64 	%rd32, %rd19, 13312;
	// begin inline asm
	ld.global.nc.u32 %r81, [%rd32];
	// end inline asm
	mov.b32 	%f71, %r81;
	add.s64 	%rd33, %rd19, 14336;
	// begin inline asm
	ld.global.nc.u32 %r82, [%rd33];
	// end inline asm
	mov.b32 	%f72, %r82;
	add.s64 	%rd34, %rd19, 15360;
	// begin inline asm
	ld.global.nc.u32 %r83, [%rd34];
	// end inline asm
	mov.b32 	%f73, %r83;
	setp.lt.f32 	%p4, %f58, %f59;
	selp.f32 	%f74, %f59, %f58, %p4;
	setp.lt.f32 	%p5, %f60, %f61;
	selp.f32 	%f75, %f61, %f60, %p5;
	setp.lt.f32 	%p6, %f62, %f63;
	selp.f32 	%f76, %f63, %f62, %p6;
	setp.lt.f32 	%p7, %f64, %f65;
	selp.f32 	%f77, %f65, %f64, %p7;
	setp.lt.f32 	%p8, %f66, %f67;
	selp.f32 	%f78, %f67, %f66, %p8;
	setp.lt.f32 	%p9, %f68, %f69;
	selp.f32 	%f79, %f69, %f68, %p9;
	setp.lt.f32 	%p10, %f70, %f71;
	selp.f32 	%f80, %f71, %f70, %p10;
	setp.lt.f32 	%p11, %f72, %f73;
	selp.f32 	%f81, %f73, %f72, %p11;
	setp.lt.f32 	%p12, %f74, %f75;
	selp.f32 	%f82, %f75, %f74, %p12;
	setp.lt.f32 	%p13, %f76, %f77;
	selp.f32 	%f83, %f77, %f76, %p13;
	setp.lt.f32 	%p14, %f78, %f79;
	selp.f32 	%f84, %f79, %f78, %p14;
	setp.lt.f32 	%p15, %f80, %f81;
	selp.f32 	%f85, %f81, %f80, %p15;
	setp.lt.f32 	%p16, %f82, %f83;
	selp.f32 	%f86, %f83, %f82, %p16;
	setp.lt.f32 	%p17, %f84, %f85;
	selp.f32 	%f87, %f85, %f84, %p17;
	setp.lt.f32 	%p18, %f86, %f87;
	selp.f32 	%f443, %f87, %f86, %p18;
	setp.lt.u32 	%p19, %r67, 8192;
	mov.b32 	%r400, 4096;
	@%p19 bra 	$L__BB9_60;
	add.s32 	%r47, %r67, -4096;
	mov.b32 	%r400, 4096;
$L__BB9_58:
	mul.wide.s32 	%rd52, %r400, 4;
	add.s64 	%rd36, %rd19, %rd52;
	// begin inline asm
	ld.global.nc.u32 %r86, [%rd36];
	// end inline asm
	mov.b32 	%f88, %r86;
	add.s64 	%rd37, %rd36, 1024;
	// begin inline asm
	ld.global.nc.u32 %r87, [%rd37];
	// end inline asm
	mov.b32 	%f89, %r87;
	add.s64 	%rd38, %rd36, 2048;
	// begin inline asm
	ld.global.nc.u32 %r88, [%rd38];
	// end inline asm
	mov.b32 	%f90, %r88;
	add.s64 	%rd39, %rd36, 3072;
	// begin inline asm
	ld.global.nc.u32 %r89, [%rd39];
	// end inline asm
	mov.b32 	%f91, %r89;
	add.s64 	%rd40, %rd36, 4096;
	// begin inline asm
	ld.global.nc.u32 %r90, [%rd40];
	// end inline asm
	mov.b32 	%f92, %r90;
	add.s64 	%rd41, %rd36, 5120;
	// begin inline asm
	ld.global.nc.u32 %r91, [%rd41];
	// end inline asm
	mov.b32 	%f93, %r91;
	add.s64 	%rd42, %rd36, 6144;
	// begin inline asm
	ld.global.nc.u32 %r92, [%rd42];
	// end inline asm
	mov.b32 	%f94, %r92;
	add.s64 	%rd43, %rd36, 7168;
	// begin inline asm
	ld.global.nc.u32 %r93, [%rd43];
	// end inline asm
	mov.b32 	%f95, %r93;
	add.s64 	%rd44, %rd36, 8192;
	// begin inline asm
	ld.global.nc.u32 %r94, [%rd44];
	// end inline asm
	mov.b32 	%f96, %r94;
	add.s64 	%rd45, %rd36, 9216;
	// begin inline asm
	ld.global.nc.u32 %r95, [%rd45];
	// end inline asm
	mov.b32 	%f97, %r95;
	add.s64 	%rd46, %rd36, 10240;
	// begin inline asm
	ld.global.nc.u32 %r96, [%rd46];
	// end inline asm
	mov.b32 	%f98, %r96;
	add.s64 	%rd47, %rd36, 11264;
	// begin inline asm
	ld.global.nc.u32 %r97, [%rd47];
	// end inline asm
	mov.b32 	%f99, %r97;
	add.s64 	%rd48, %rd36, 12288;
	// begin inline asm
	ld.global.nc.u32 %r98, [%rd48];
	// end inline asm
	mov.b32 	%f100, %r98;
	add.s64 	%rd49, %rd36, 13312;
	// begin inline asm
	ld.global.nc.u32 %r99, [%rd49];
	// end inline asm
	mov.b32 	%f101, %r99;
	add.s64 	%rd50, %rd36, 14336;
	// begin inline asm
	ld.global.nc.u32 %r100, [%rd50];
	// end inline asm
	mov.b32 	%f102, %r100;
	add.s64 	%rd51, %rd36, 15360;
	// begin inline asm
	ld.global.nc.u32 %r101, [%rd51];
	// end inline asm
	mov.b32 	%f103, %r101;
	setp.lt.f32 	%p20, %f443, %f88;
	selp.f32 	%f104, %f88, %f443, %p20;
	setp.lt.f32 	%p21, %f89, %f90;
	selp.f32 	%f105, %f90, %f89, %p21;
	setp.lt.f32 	%p22, %f91, %f92;
	selp.f32 	%f106, %f92, %f91, %p22;
	setp.lt.f32 	%p23, %f93, %f94;
	selp.f32 	%f107, %f94, %f93, %p23;
	setp.lt.f32 	%p24, %f95, %f96;
	selp.f32 	%f108, %f96, %f95, %p24;
	setp.lt.f32 	%p25, %f97, %f98;
	selp.f32 	%f109, %f98, %f97, %p25;
	setp.lt.f32 	%p26, %f99, %f100;
	selp.f32 	%f110, %f100, %f99, %p26;
	setp.lt.f32 	%p27, %f101, %f102;
	selp.f32 	%f111, %f102, %f101, %p27;
	setp.lt.f32 	%p28, %f104, %f105;
	selp.f32 	%f112, %f105, %f104, %p28;
	setp.lt.f32 	%p29, %f106, %f107;
	selp.f32 	%f113, %f107, %f106, %p29;
	setp.lt.f32 	%p30, %f108, %f109;
	selp.f32 	%f114, %f109, %f108, %p30;
	setp.lt.f32 	%p31, %f110, %f111;
	selp.f32 	%f115, %f111, %f110, %p31;
	setp.lt.f32 	%p32, %f112, %f113;
	selp.f32 	%f116, %f113, %f112, %p32;
	setp.lt.f32 	%p33, %f114, %f115;
	selp.f32 	%f117, %f115, %f114, %p33;
	setp.lt.f32 	%p34, %f116, %f117;
	selp.f32 	%f118, %f117, %f116, %p34;
	setp.lt.f32 	%p35, %f118, %f103;
	selp.f32 	%f443, %f103, %f118, %p35;
	sub.s32 	%r102, %r67, %r400;
	setp.lt.s32 	%p36, %r102, 4096;
	@%p36 bra 	$L__BB9_68;
	add.s32 	%r400, %r400, 4096;
	setp.le.s32 	%p37, %r400, %r47;
	@%p37 bra 	$L__BB9_58;
$L__BB9_60:
	setp.le.s32 	%p38, %r67, %r400;
	@%p38 bra 	$L__BB9_68;
	sub.s32 	%r51, %r67, %r400;
	setp.ge.s32 	%p39, %r46, %r51;
	@%p39 bra 	$L__BB9_68;
	not.b32 	%r103, %r46;
	add.s32 	%r104, %r67, %r103;
	sub.s32 	%r52, %r104, %r400;
	and.b32  	%r105, %r52, 768;
	setp.eq.s32 	%p40, %r105, 768;
	mov.u32 	%r404, %r46;
	@%p40 bra 	$L__BB9_65;
	add.s32 	%r402, %r46, %r400;
	shr.u32 	%r106, %r52, 8;
	add.s32 	%r107, %r106, 1;
	and.b32  	%r108, %r107, 3;
	neg.s32 	%r401, %r108;
	mov.u32 	%r404, %r46;
$L__BB9_64:
	.pragma "nounroll";
	mul.wide.u32 	%rd54, %r402, 4;
	add.s64 	%rd53, %rd16, %rd54;
	// begin inline asm
	ld.global.nc.u32 %r109, [%rd53];
	// end inline asm
	mov.b32 	%f120, %r109;
	setp.lt.f32 	%p41, %f443, %f120;
	selp.f32 	%f443, %f120, %f443, %p41;
	add.s32 	%r404, %r404, 256;
	add.s32 	%r402, %r402, 256;
	add.s32 	%r401, %r401, 1;
	setp.ne.s32 	%p42, %r401, 0;
	@%p42 bra 	$L__BB9_64;
$L__BB9_65:
	setp.lt.u32 	%p43, %r52, 768;
	@%p43 bra 	$L__BB9_68;
	cvt.u64.u32 	%rd55, %r404;
	cvt.u64.u32 	%rd56, %r400;
	add.s64 	%rd57, %rd55, %rd56;
	shl.b64 	%rd58, %rd57, 2;
	add.s64 	%rd59, %rd58, %rd16;
	add.s64 	%rd124, %rd59, 2048;
	add.s32 	%r405, %r404, %r400;
$L__BB9_67:
	mul.wide.u32 	%rd64, %r405, 4;
	add.s64 	%rd60, %rd16, %rd64;
	// begin inline asm
	ld.global.nc.u32 %r110, [%rd60];
	// end inline asm
	mov.b32 	%f121, %r110;
	setp.lt.f32 	%p44, %f443, %f121;
	selp.f32 	%f122, %f121, %f443, %p44;
	add.s64 	%rd61, %rd124, -1024;
	// begin inline asm
	ld.global.nc.u32 %r111, [%rd61];
	// end inline asm
	mov.b32 	%f123, %r111;
	setp.lt.f32 	%p45, %f122, %f123;
	selp.f32 	%f124, %f123, %f122, %p45;
	// begin inline asm
	ld.global.nc.u32 %r112, [%rd124];
	// end inline asm
	mov.b32 	%f125, %r112;
	setp.lt.f32 	%p46, %f124, %f125;
	selp.f32 	%f126, %f125, %f124, %p46;
	add.s64 	%rd63, %rd124, 1024;
	// begin inline asm
	ld.global.nc.u32 %r113, [%rd63];
	// end inline asm
	mov.b32 	%f127, %r113;
	setp.lt.f32 	%p47, %f126, %f127;
	selp.f32 	%f443, %f127, %f126, %p47;
	add.s32 	%r404, %r404, 1024;
	add.s64 	%rd124, %rd124, 4096;
	add.s32 	%r405, %r405, 1024;
	setp.lt.s32 	%p48, %r404, %r51;
	@%p48 bra 	$L__BB9_67;
$L__BB9_68:
	// begin inline asm
	mov.u32 %r114, %laneid;
	// end inline asm
	mov.b32 	%r116, %f443;
	mov.b32 	%r117, 1;
	mov.b32 	%r138, 31;
	mov.b32 	%r139, -1;
	// begin inline asm
	shfl.sync.down.b32 %r115, %r116, %r117, %r138, %r139;
	// end inline asm
	mov.b32 	%f128, %r115;
	setp.gt.s32 	%p49, %r114, 30;
	setp.lt.f32 	%p50, %f443, %f128;
	selp.f32 	%f129, %f128, %f443, %p50;
	selp.f32 	%f130, %f443, %f129, %p49;
	mov.b32 	%r121, %f130;
	mov.b32 	%r122, 2;
	// begin inline asm
	shfl.sync.down.b32 %r120, %r121, %r122, %r138, %r139;
	// end inline asm
	mov.b32 	%f131, %r120;
	setp.gt.s32 	%p51, %r114, 29;
	setp.lt.f32 	%p52, %f130, %f131;
	selp.f32 	%f132, %f131, %f130, %p52;
	selp.f32 	%f133, %f130, %f132, %p51;
	mov.b32 	%r126, %f133;
	mov.b32 	%r127, 4;
	// begin inline asm
	shfl.sync.down.b32 %r125, %r126, %r127, %r138, %r139;
	// end inline asm
	mov.b32 	%f134, %r125;
	setp.gt.s32 	%p53, %r114, 27;
	setp.lt.f32 	%p54, %f133, %f134;
	selp.f32 	%f135, %f134, %f133, %p54;
	selp.f32 	%f136, %f133, %f135, %p53;
	mov.b32 	%r131, %f136;
	mov.b32 	%r132, 8;
	// begin inline asm
	shfl.sync.down.b32 %r130, %r131, %r132, %r138, %r139;
	// end inline asm
	mov.b32 	%f137, %r130;
	setp.gt.s32 	%p55, %r114, 23;
	setp.lt.f32 	%p56, %f136, %f137;
	selp.f32 	%f138, %f137, %f136, %p56;
	selp.f32 	%f139, %f136, %f138, %p55;
	mov.b32 	%r136, %f139;
	mov.b32 	%r137, 16;
	// begin inline asm
	shfl.sync.down.b32 %r135, %r136, %r137, %r138, %r139;
	// end inline asm
	mov.b32 	%f140, %r135;
	setp.gt.s32 	%p57, %r114, 15;
	setp.lt.f32 	%p58, %f139, %f140;
	selp.f32 	%f54, %f140, %f139, %p58;
	selp.f32 	%f444, %f139, %f54, %p57;
	setp.ne.s32 	%p59, %r114, 0;
	@%p59 bra 	$L__BB9_70;
	shr.u32 	%r140, %r46, 3;
	and.b32  	%r141, %r140, 124;
	mov.u32 	%r142, _ZZN3cub18CUB_300001_SM_10006detail6reduce28DeviceReduceSingleTileKernelINS2_10policy_hubIfjN4cuda3__47maximumIfEEE10Policy1000EPfPdiS8_dfNS5_3std3__410__identityEEEvT0_T1_T2_T3_T4_T6_E12temp_storage;
	add.s32 	%r143, %r142, %r141;
	st.shared.f32 	[%r143+8], %f54;
$L__BB9_70:
	bar.sync 	0;
	setp.ne.s32 	%p60, %r46, 0;
	@%p60 bra 	$L__BB9_72;
	ld.shared.f32 	%f141, [_ZZN3cub18CUB_300001_SM_10006detail6reduce28DeviceReduceSingleTileKernelINS2_10policy_hubIfjN4cuda3__47maximumIfEEE10Policy1000EPfPdiS8_dfNS5_3std3__410__identityEEEvT0_T1_T2_T3_T4_T6_E12temp_storage+12];
	setp.lt.f32 	%p61, %f444, %f141;
	selp.f32 	%f142, %f141, %f444, %p61;
	ld.shared.f32 	%f143, [_ZZN3cub18CUB_300001_SM_10006detail6reduce28DeviceReduceSingleTileKernelINS2_10policy_hubIfjN4cuda3__47maximumIfEEE10Policy1000EPfPdiS8_dfNS5_3std3__410__identityEEEvT0_T1_T2_T3_T4_T6_E12temp_storage+16];
	setp.lt.f32 	%p62, %f142, %f143;
	selp.f32 	%f144, %f143, %f142, %p62;
	ld.shared.f32 	%f145, [_ZZN3cub18CUB_300001_SM_10006detail6reduce28DeviceReduceSingleTileKernelINS2_10policy_hubIfjN4cuda3__47maximumIfEEE10Policy1000EPfPdiS8_dfNS5_3std3__410__identityEEEvT0_T1_T2_T3_T4_T6_E12temp_storage+20];
	setp.lt.f32 	%p63, %f144, %f145;
	selp.f32 	%f146, %f145, %f144, %p63;
	ld.shared.f32 	%f147, [_ZZN3cub18CUB_300001_SM_10006detail6reduce28DeviceReduceSingleTileKernelINS2_10policy_hubIfjN4cuda3__47maximumIfEEE10Policy1000EPfPdiS8_dfNS5_3std3__410__identityEEEvT0_T1_T2_T3_T4_T6_E12temp_storage+24];
	setp.lt.f32 	%p64, %f146, %f147;
	selp.f32 	%f148, %f147, %f146, %p64;
	ld.shared.f32 	%f149, [_ZZN3cub18CUB_300001_SM_10006detail6reduce28DeviceReduceSingleTileKernelINS2_10policy_hubIfjN4cuda3__47maximumIfEEE10Policy1000EPfPdiS8_dfNS5_3std3__410__identityEEEvT0_T1_T2_T3_T4_T6_E12temp_storage+28];
	setp.lt.f32 	%p65, %f148, %f149;
	selp.f32 	%f150, %f149, %f148, %p65;
	ld.shared.f32 	%f151, [_ZZN3cub18CUB_300001_SM_10006detail6reduce28DeviceReduceSingleTileKernelINS2_10policy_hubIfjN4cuda3__47maximumIfEEE10Policy1000EPfPdiS8_dfNS5_3std3__410__identityEEEvT0_T1_T2_T3_T4_T6_E12temp_storage+32];
	setp.lt.f32 	%p66, %f150, %f151;
	selp.f32 	%f152, %f151, %f150, %p66;
	ld.shared.f32 	%f153, [_ZZN3cub18CUB_300001_SM_10006detail6reduce28DeviceReduceSingleTileKernelINS2_10policy_hubIfjN4cuda3__47maximumIfEEE10Policy1000EPfPdiS8_dfNS5_3std3__410__identityEEEvT0_T1_T2_T3_T4_T6_E12temp_storage+36];
	setp.lt.f32 	%p67, %f152, %f153;
	selp.f32 	%f444, %f153, %f152, %p67;
$L__BB9_72:
	mov.u32 	%r379, %tid.x;
	setp.ne.s32 	%p249, %r379, 0;
	@%p249 bra 	$L__BB9_74;
	cvt.rn.f32.f64 	%f416, %fd1;
	setp.gt.f32 	%p250, %f444, %f416;
	selp.f32 	%f417, %f444, %f416, %p250;
	cvt.f64.f32 	%fd2, %f417;
	st.global.f64 	[%rd1], %fd2;
$L__BB9_74:
	ret;

}
	// .globl	_ZN3cub18CUB_300001_SM_10006detail6reduce28DeviceReduceSingleTileKernelINS2_10policy_hubIfyN4cuda3__47maximumIfEEE10Policy1000EN6thrust24THRUST_300001_SM_1000_NS6detail15normal_iteratorINSC_10device_ptrIfEEEEPdyS8_df14absolute_valueEEvT0_T1_T2_T3_T4_T6_
.visible .entry _ZN3cub18CUB_300001_SM_10006detail6reduce28DeviceReduceSingleTileKernelINS2_10policy_hubIfyN4cuda3__47maximumIfEEE10Policy1000EN6thrust24THRUST_300001_SM_1000_NS6detail15normal_iteratorINSC_10device_ptrIfEEEEPdyS8_df14absolute_valueEEvT0_T1_T2_T3_T4_T6_(
	.param .align 8 .b8 _ZN3cub18CUB_300001_SM_10006detail6reduce28DeviceReduceSingleTileKernelINS2_10policy_hubIfyN4cuda3__47maximumIfEEE10Policy1000EN6thrust24THRUST_300001_SM_1000_NS6detail15normal_iteratorINSC_10device_ptrIfEEEEPdyS8_df14absolute_valueEEvT0_T1_T2_T3_T4_T6__param_0[8],
	.param .u64 .ptr .align 1 _ZN3cub18CUB_300001_SM_10006detail6reduce28DeviceReduceSingleTileKernelINS2_10policy_hubIfyN4cuda3__47maximumIfEEE10Policy1000EN6thrust24THRUST_300001_SM_1000_NS6detail15normal_iteratorINSC_10device_ptrIfEEEEPdyS8_df14absolute_valueEEvT0_T1_T2_T3_T4_T6__param_1,
	.param .u64 _ZN3cub18CUB_300001_SM_10006detail6reduce28DeviceReduceSingleTileKernelINS2_10policy_hubIfyN4cuda3__47maximumIfEEE10Policy1000EN6thrust24THRUST_300001_SM_1000_NS6detail15normal_iteratorINSC_10device_ptrIfEEEEPdyS8_df14absolute_valueEEvT0_T1_T2_T3_T4_T6__param_2,
	.param .align 1 .b8 _ZN3cub18CUB_300001_SM_10006detail6reduce28DeviceReduceSingleTileKernelINS2_10policy_hubIfyN4cuda3__47maximumIfEEE10Policy1000EN6thrust24THRUST_300001_SM_1000_NS6detail15normal_iteratorINSC_10device_ptrIfEEEEPdyS8_df14absolute_valueEEvT0_T1_T2_T3_T4_T6__param_3[1],
	.param .f64 _ZN3cub18CUB_300001_SM_10006detail6reduce28DeviceReduceSingleTileKernelINS2_10policy_hubIfyN4cuda3__47maximumIfEEE10Policy1000EN6thrust24THRUST_300001_SM_1000_NS6detail15normal_iteratorINSC_10device_ptrIfEEEEPdyS8_df14absolute_valueEEvT0_T1_T2_T3_T4_T6__param_4,
	.param .align 1 .b8 _ZN3cub18CUB_300001_SM_10006detail6reduce28DeviceReduceSingleTileKernelINS2_10policy_hubIfyN4cuda3__47maximumIfEEE10Policy1000EN6thrust24THRUST_300001_SM_1000_NS6detail15normal_iteratorINSC_10device_ptrIfEEEEPdyS8_df14absolute_valueEEvT0_T1_T2_T3_T4_T6__param_5[1]
)
.maxntid 256
.minnctapersm 1
{
	.reg .pred 	%p<276>;
	.reg .b32 	%r<171>;
	.reg .b32 	%f<523>;
	.reg .b64 	%rd<56>;
	.reg .b64 	%fd<3>;
	// demoted variable
	.shared .align 4 .b8 _ZZN3cub18CUB_300001_SM_10006detail6reduce28DeviceReduceSingleTileKernelINS2_10policy_hubIfyN4cuda3__47maximumIfEEE10Policy1000EN6thrust24THRUST_300001_SM_1000_NS6detail15normal_iteratorINSC_10device_ptrIfEEEEPdyS8_df14absolute_valueEEvT0_T1_T2_T3_T4_T6_E12temp_storage[44];
	ld.param.u64 	%rd18, [_ZN3cub18CUB_300001_SM_10006detail6reduce28DeviceReduceSingleTileKernelINS2_10policy_hubIfyN4cuda3__47maximumIfEEE10Policy1000EN6thrust24THRUST_300001_SM_1000_NS6detail15normal_iteratorINSC_10device_ptrIfEEEEPdyS8_df14absolute_valueEEvT0_T1_T2_T3_T4_T6__param_0];
	ld.param.u64 	%rd20, [_ZN3cub18CUB_300001_SM_10006detail6reduce28DeviceReduceSingleTileKernelINS2_10policy_hubIfyN4cuda3__47maximumIfEEE10Policy1000EN6thrust24THRUST_300001_SM_1000_NS6detail15normal_iteratorINSC_10device_ptrIfEEEEPdyS8_df14absolute_valueEEvT0_T1_T2_T3_T4_T6__param_1];
	ld.param.u64 	%rd19, [_ZN3cub18CUB_300001_SM_10006detail6reduce28DeviceReduceSingleTileKernelINS2_10policy_hubIfyN4cuda3__47maximumIfEEE10Policy1000EN6thrust24THRUST_300001_SM_1000_NS6detail15normal_iteratorINSC_10device_ptrIfEEEEPdyS8_df14absolute_valueEEvT0_T1_T2_T3_T4_T6__param_2];
	ld.param.f64 	%fd1, [_ZN3cub18CUB_300001_SM_10006detail6reduce28DeviceReduceSingleTileKernelINS2_10policy_hubIfyN4cuda3__47maximumIfEEE10Policy1000EN6thrust24THRUST_300001_SM_1000_NS6detail15normal_iteratorINSC_10device_ptrIfEEEEPdyS8_df14absolute_valueEEvT0_T1_T2_T3_T4_T6__param_4];
	cvta.to.global.u64 	%rd1, %rd20;
	setp.ne.s64 	%p1, %rd19, 0;
	@%p1 bra 	$L__BB10_3;
	mov.u32 	%r156, %tid.x;
	setp.ne.s32 	%p275, %r156, 0;
	@%p275 bra 	$L__BB10_51;
	st.global.f64 	[%rd1], %fd1;
	bra.uni 	$L__BB10_51;
$L__BB10_3:
	cvta.to.global.u64 	%rd2, %rd18;
	setp.gt.u64 	%p2, %rd19, 4095;
	@%p2 bra 	$L__BB10_28;
	cvt.u32.u64 	%r1, %rd19;
	mov.u32 	%r2, %tid.x;
	setp.ge.u32 	%p157, %r2, %r1;
	mov.f32 	%f510, 0f00000000;
	mov.u32 	%r160, %r2;
	@%p157 bra 	$L__BB10_6;
	mul.wide.u32 	%rd41, %r2, 4;
	add.s64 	%rd42, %rd2, %rd41;
	ld.global.f32 	%f309, [%rd42];
	setp.lt.f32 	%p158, %f309, 0f00000000;
	neg.f32 	%f310, %f309;
	selp.f32 	%f510, %f310, %f309, %p158;
	add.s32 	%r160, %r2, 256;
$L__BB10_6:
	setp.ge.u32 	%p159, %r160, %r1;
	@%p159 bra 	$L__BB10_19;
	not.b32 	%r83, %r160;
	add.s32 	%r84, %r83, %r1;
	shr.u32 	%r85, %r84, 8;
	add.s32 	%r5, %r85, 1;
	and.b32  	%r6, %r5, 15;
	setp.lt.u32 	%p160, %r84, 3840;
	@%p160 bra 	$L__BB10_10;
	and.b32  	%r86, %r5, 33554416;
	neg.s32 	%r158, %r86;
	mul.wide.u32 	%rd43, %r160, 4;
	add.s64 	%rd44, %rd43, %rd2;
	add.s64 	%rd51, %rd44, 8192;
$L__BB10_9:
	.pragma "nounroll";
	ld.global.f32 	%f312, [%rd51+-8192];
	setp.lt.f32 	%p161, %f312, 0f00000000;
	neg.f32 	%f313, %f312;
	selp.f32 	%f314, %f313, %f312, %p161;
	setp.lt.f32 	%p162, %f510, %f314;
	selp.f32 	%f315, %f314, %f510, %p162;
	ld.global.f32 	%f316, [%rd51+-7168];
	setp.lt.f32 	%p163, %f316, 0f00000000;
	neg.f32 	%f317, %f316;
	selp.f32 	%f318, %f317, %f316, %p163;
	setp.lt.f32 	%p164, %f315, %f318;
	selp.f32 	%f319, %f318, %f315, %p164;
	ld.global.f32 	%f320, [%rd51+-6144];
	setp.lt.f32 	%p165, %f320, 0f00000000;
	neg.f32 	%f321, %f320;
	selp.f32 	%f322, %f321, %f320, %p165;
	setp.lt.f32 	%p166, %f319, %f322;
	selp.f32 	%f323, %f322, %f319, %p166;
	ld.global.f32 	%f324, [%rd51+-5120];
	setp.lt.f32 	%p167, %f324, 0f00000000;
	neg.f32 	%f325, %f324;
	selp.f32 	%f326, %f325, %f324, %p167;
	setp.lt.f32 	%p168, %f323, %f326;
	selp.f32 	%f327, %f326, %f323, %p168;
	ld.global.f32 	%f328, [%rd51+-4096];
	setp.lt.f32 	%p169, %f328, 0f00000000;
	neg.f32 	%f329, %f328;
	selp.f32 	%f330, %f329, %f328, %p169;
	setp.lt.f32 	%p170, %f327, %f330;
	selp.f32 	%f331, %f330, %f327, %p170;
	ld.global.f32 	%f332, [%rd51+-3072];
	setp.lt.f32 	%p171, %f332, 0f00000000;
	neg.f32 	%f333, %f332;
	selp.f32 	%f334, %f333, %f332, %p171;
	setp.lt.f32 	%p172, %f331, %f334;
	selp.f32 	%f335, %f334, %f331, %p172;
	ld.global.f32 	%f336, [%rd51+-2048];
	setp.lt.f32 	%p173, %f336, 0f00000000;
	neg.f32 	%f337, %f336;
	selp.f32 	%f338, %f337, %f336, %p173;
	setp.lt.f32 	%p174, %f335, %f338;
	selp.f32 	%f339, %f338, %f335, %p174;
	ld.global.f32 	%f340, [%rd51+-1024];
	setp.lt.f32 	%p175, %f340, 0f00000000;
	neg.f32 	%f341, %f340;
	selp.f32 	%f342, %f341, %f340, %p175;
	setp.lt.f32 	%p176, %f339, %f342;
	selp.f32 	%f343, %f342, %f339, %p176;
	ld.global.f32 	%f344, [%rd51];
	setp.lt.f32 	%p177, %f344, 0f00000000;
	neg.f32 	%f345, %f344;
	selp.f32 	%f346, %f345, %f344, %p177;
	setp.lt.f32 	%p178, %f343, %f346;
	selp.f32 	%f347, %f346, %f343, %p178;
	ld.global.f32 	%f348, [%rd51+1024];
	setp.lt.f32 	%p179, %f348, 0f00000000;
	neg.f32 	%f349, %f348;
	selp.f32 	%f350, %f349, %f348, %p179;
	setp.lt.f32 	%p180, %f347, %f350;
	selp.f32 	%f351, %f350, %f347, %p180;
	ld.global.f32 	%f352, [%rd51+2048];
	setp.lt.f32 	%p181, %f352, 0f00000000;
	neg.f32 	%f353, %f352;
	selp.f32 	%f354, %f353, %f352, %p181;
	setp.lt.f32 	%p182, %f351, %f354;
	selp.f32 	%f355, %f354, %f351, %p182;
	ld.global.f32 	%f356, [%rd51+3072];
	setp.lt.f32 	%p183, %f356, 0f00000000;
	neg.f32 	%f357, %f356;
	selp.f32 	%f358, %f357, %f356, %p183;
	setp.lt.f32 	%p184, %f355, %f358;
	selp.f32 	%f359, %f358, %f355, %p184;
	ld.global.f32 	%f360, [%rd51+4096];
	setp.lt.f32 	%p185, %f360, 0f00000000;
	neg.f32 	%f361, %f360;
	selp.f32 	%f362, %f361, %f360, %p185;
	setp.lt.f32 	%p186, %f359, %f362;
	selp.f32 	%f363, %f362, %f359, %p186;
	ld.global.f32 	%f364, [%rd51+5120];
	setp.lt.f32 	%p187, %f364, 0f00000000;
	neg.f32 	%f365, %f364;
	selp.f32 	%f366, %f365, %f364, %p187;
	setp.lt.f32 	%p188, %f363, %f366;
	selp.f32 	%f367, %f366, %f363, %p188;
	ld.global.f32 	%f368, [%rd51+6144];
	setp.lt.f32 	%p189, %f368, 0f00000000;
	neg.f32 	%f369, %f368;
	selp.f32 	%f370, %f369, %f368, %p189;
	setp.lt.f32 	%p190, %f367, %f370;
	selp.f32 	%f371, %f370, %f367, %p190;
	ld.global.f32 	%f372, [%rd51+7168];
	setp.lt.f32 	%p191, %f372, 0f00000000;
	neg.f32 	%f373, %f372;
	selp.f32 	%f374, %f373, %f372, %p191;
	setp.lt.f32 	%p192, %f371, %f374;
	selp.f32 	%f510, %f374, %f371, %p192;
	add.s32 	%r160, %r160, 4096;
	add.s32 	%r158, %r158, 16;
	add.s64 	%rd51, %rd51, 16384;
	setp.ne.s32 	%p193, %r158, 0;
	@%p193 bra 	$L__BB10_9;
$L__BB10_10:
	setp.eq.s32 	%p194, %r6, 0;
	@%p194 bra 	$L__BB10_19;
	and.b32  	%r13, %r5, 7;
	setp.lt.u32 	%p195, %r6, 8;
	@%p195 bra 	$L__BB10_13;
	mul.wide.s32 	%rd45, %r160, 4;
	add.s64 	%rd46, %rd2, %rd45;
	ld.global.f32 	%f376, [%rd46];
	setp.lt.f32 	%p196, %f376, 0f00000000;
	neg.f32 	%f377, %f376;
	selp.f32 	%f378, %f377, %f376, %p196;
	setp.lt.f32 	%p197, %f510, %f378;
	selp.f32 	%f379, %f378, %f510, %p197;
	ld.global.f32 	%f380, [%rd46+1024];
	setp.lt.f32 	%p198, %f380, 0f00000000;
	neg.f32 	%f381, %f380;
	selp.f32 	%f382, %f381, %f380, %p198;
	setp.lt.f32 	%p199, %f379, %f382;
	selp.f32 	%f383, %f382, %f379, %p199;
	ld.global.f32 	%f384, [%rd46+2048];
	setp.lt.f32 	%p200, %f384, 0f00000000;
	neg.f32 	%f385, %f384;
	selp.f32 	%f386, %f385, %f384, %p200;
	setp.lt.f32 	%p201, %f383, %f386;
	selp.f32 	%f387, %f386, %f383, %p201;
	ld.global.f32 	%f388, [%rd46+3072];
	setp.lt.f32 	%p202, %f388, 0f00000000;
	neg.f32 	%f389, %f388;
	selp.f32 	%f390, %f389, %f388, %p202;
	setp.lt.f32 	%p203, %f387, %f390;
	selp.f32 	%f391, %f390, %f387, %p203;
	ld.global.f32 	%f392, [%rd46+4096];
	setp.lt.f32 	%p204, %f392, 0f00000000;
	neg.f32 	%f393, %f392;
	selp.f32 	%f394, %f393, %f392, %p204;
	setp.lt.f32 	%p205, %f391, %f394;
	selp.f32 	%f395, %f394, %f391, %p205;
	ld.global.f32 	%f396, [%rd46+5120];
	setp.lt.f32 	%p206, %f396, 0f00000000;
	neg.f32 	%f397, %f396;
	selp.f32 	%f398, %f397, %f396, %p206;
	setp.lt.f32 	%p207, %f395, %f398;
	selp.f32 	%f399, %f398, %f395, %p207;
	ld.global.f32 	%f400, [%rd46+6144];
	setp.lt.f32 	%p208, %f400, 0f00000000;
	neg.f32 	%f401, %f400;
	selp.f32 	%f402, %f401, %f400, %p208;
	setp.lt.f32 	%p209, %f399, %f402;
	selp.f32 	%f403, %f402, %f399, %p209;
	ld.global.f32 	%f404, [%rd46+7168];
	setp.lt.f32 	%p210, %f404, 0f00000000;
	neg.f32 	%f405, %f404;
	selp.f32 	%f406, %f405, %f404, %p210;
	setp.lt.f32 	%p211, %f403, %f406;
	selp.f32 	%f510, %f406, %f403, %p211;
	add.s32 	%r160, %r160, 2048;
$L__BB10_13:
	setp.eq.s32 	%p212, %r13, 0;
	@%p212 bra 	$L__BB10_19;
	and.b32  	%r16, %r5, 3;
	setp.lt.u32 	%p213, %r13, 4;
	@%p213 bra 	$L__BB10_16;
	mul.wide.s32 	%rd47, %r160, 4;
	add.s64 	%rd48, %rd2, %rd47;
	ld.global.f32 	%f408, [%rd48];
	setp.lt.f32 	%p214, %f408, 0f00000000;
	neg.f32 	%f409, %f408;
	selp.f32 	%f410, %f409, %f408, %p214;
	setp.lt.f32 	%p215, %f510, %f410;
	selp.f32 	%f411, %f410, %f510, %p215;
	ld.global.f32 	%f412, [%rd48+1024];
	setp.lt.f32 	%p216, %f412, 0f00000000;
	neg.f32 	%f413, %f412;
	selp.f32 	%f414, %f413, %f412, %p216;
	setp.lt.f32 	%p217, %f411, %f414;
	selp.f32 	%f415, %f414, %f411, %p217;
	ld.global.f32 	%f416, [%rd48+2048];
	setp.lt.f32 	%p218, %f416, 0f00000000;
	neg.f32 	%f417, %f416;
	selp.f32 	%f418, %f417, %f416, %p218;
	setp.lt.f32 	%p219, %f415, %f418;
	selp.f32 	%f419, %f418, %f415, %p219;
	ld.global.f32 	%f420, [%rd48+3072];
	setp.lt.f32 	%p220, %f420, 0f00000000;
	neg.f32 	%f421, %f420;
	selp.f32 	%f422, %f421, %f420, %p220;
	setp.lt.f32 	%p221, %f419, %f422;
	selp.f32 	%f510, %f422, %f419, %p221;
	add.s32 	%r160, %r160, 1024;
$L__BB10_16:
	setp.eq.s32 	%p222, %r16, 0;
	@%p222 bra 	$L__BB10_19;
	neg.s32 	%r163, %r16;
$L__BB10_18:
	.pragma "nounroll";
	mul.wide.s32 	%rd49, %r160, 4;
	add.s64 	%rd50, %rd2, %rd49;
	ld.global.f32 	%f423, [%rd50];
	setp.lt.f32 	%p223, %f423, 0f00000000;
	neg.f32 	%f424, %f423;
	selp.f32 	%f425, %f424, %f423, %p223;
	setp.lt.f32 	%p224, %f510, %f425;
	selp.f32 	%f510, %f425, %f510, %p224;
	add.s32 	%r160, %r160, 256;
	add.s32 	%r163, %r163, 1;
	setp.ne.s32 	%p225, %r163, 0;
	@%p225 bra 	$L__BB10_18;
$L__BB10_19:
	setp.lt.u64 	%p226, %rd19, 256;
	@%p226 bra 	$L__BB10_24;
	// begin inline asm
	mov.u32 %r125, %laneid;
	// end inline asm
	mov.b32 	%r127, %f510;
	mov.b32 	%r128, 1;
	mov.b32 	%r149, 31;
	mov.b32 	%r150, -1;
	// begin inline asm
	shfl.sync.down.b32 %r126, %r127, %r128, %r149, %r150;
	// end inline asm
	mov.b32 	%f473, %r126;
	setp.gt.s32 	%p254, %r125, 30;
	setp.lt.f32 	%p255, %f510, %f473;
	selp.f32 	%f474, %f473, %f510, %p255;
	selp.f32 	%f475, %f510, %f474, %p254;
	mov.b32 	%r132, %f475;
	mov.b32 	%r133, 2;
	// begin inline asm
	shfl.sync.down.b32 %r131, %r132, %r133, %r149, %r150;
	// end inline asm
	mov.b32 	%f476, %r131;
	setp.gt.s32 	%p256, %r125, 29;
	setp.lt.f32 	%p257, %f475, %f476;
	selp.f32 	%f477, %f476, %f475, %p257;
	selp.f32 	%f478, %f475, %f477, %p256;
	mov.b32 	%r137, %f478;
	mov.b32 	%r138, 4;
	// begin inline asm
	shfl.sync.down.b32 %r136, %r137, %r138, %r149, %r150;
	// end inline asm
	mov.b32 	%f479, %r136;
	setp.gt.s32 	%p258, %r125, 27;
	setp.lt.f32 	%p259, %f478, %f479;
	selp.f32 	%f480, %f479, %f478, %p259;
	selp.f32 	%f481, %f478, %f480, %p258;
	mov.b32 	%r142, %f481;
	mov.b32 	%r143, 8;
	// begin inline asm
	shfl.sync.down.b32 %r141, %r142, %r143, %r149, %r150;
	// end inline asm
	mov.b32 	%f482, %r141;
	setp.gt.s32 	%p260, %r125, 23;
	setp.lt.f32 	%p261, %f481, %f482;
	selp.f32 	%f483, %f482, %f481, %p261;
	selp.f32 	%f484, %f481, %f483, %p260;
	mov.b32 	%r147, %f484;
	mov.b32 	%r148, 16;
	// begin inline asm
	shfl.sync.down.b32 %r146, %r147, %r148, %r149, %r150;
	// end inline asm
	mov.b32 	%f485, %r146;
	setp.gt.s32 	%p262, %r125, 15;
	setp.lt.f32 	%p263, %f484, %f485;
	selp.f32 	%f16, %f485, %f484, %p263;
	selp.f32 	%f522, %f484, %f16, %p262;
	setp.ne.s32 	%p264, %r125, 0;
	@%p264 bra 	$L__BB10_22;
	shr.u32 	%r151, %r2, 3;
	and.b32  	%r152, %r151, 124;
	mov.u32 	%r153, _ZZN3cub18CUB_300001_SM_10006detail6reduce28DeviceReduceSingleTileKernelINS2_10policy_hubIfyN4cuda3__47maximumIfEEE10Policy1000EN6thrust24THRUST_300001_SM_1000_NS6detail15normal_iteratorINSC_10device_ptrIfEEEEPdyS8_df14absolute_valueEEvT0_T1_T2_T3_T4_T6_E12temp_storage;
	add.s32 	%r154, %r153, %r152;
	st.shared.f32 	[%r154+8], %f16;
$L__BB10_22:
	bar.sync 	0;
	setp.ne.s32 	%p265, %r2, 0;
	@%p265 bra 	$L__BB10_49;
	ld.shared.f32 	%f486, [_ZZN3cub18CUB_300001_SM_10006detail6reduce28DeviceReduceSingleTileKernelINS2_10policy_hubIfyN4cuda3__47maximumIfEEE10Policy1000EN6thrust24THRUST_300001_SM_1000_NS6detail15normal_iteratorINSC_10device_ptrIfEEEEPdyS8_df14absolute_valueEEvT0_T1_T2_T3_T4_T6_E12temp_storage+12];
	setp.lt.f32 	%p266, %f522, %f486;
	selp.f32 	%f487, %f486, %f522, %p266;
	ld.shared.f32 	%f488, [_ZZN3cub18CUB_300001_SM_10006detail6reduce28DeviceReduceSingleTileKernelINS2_10policy_hubIfyN4cuda3__47maximumIfEEE10Policy1000EN6thrust24THRUST_300001_SM_1000_NS6detail15normal_iteratorINSC_10device_ptrIfEEEEPdyS8_df14absolute_valueEEvT0_T1_T2_T3_T4_T6_E12temp_storage+16];
	setp.lt.f32 	%p267, %f487, %f488;
	selp.f32 	%f489, %f488, %f487, %p267;
	ld.shared.f32 	%f490, [_ZZN3cub18CUB_300001_SM_10006detail6reduce28DeviceReduceSingleTileKernelINS2_10policy_hubIfyN4cuda3__47maximumIfEEE10Policy1000EN6thrust24THRUST_300001_SM_1000_NS6detail15normal_iteratorINSC_10device_ptrIfEEEEPdyS8_df14absolute_valueEEvT0_T1_T2_T3_T4_T6_E12temp_storage+20];
	setp.lt.f32 	%p268, %f489, %f490;
	selp.f32 	%f491, %f490, %f489, %p268;
	ld.shared.f32 	%f492, [_ZZN3cub18CUB_300001_SM_10006detail6reduce28DeviceReduceSingleTileKernelINS2_10policy_hubIfyN4cuda3__47maximumIfEEE10Policy1000EN6thrust24THRUST_300001_SM_1000_NS6detail15normal_iteratorINSC_10device_ptrIfEEEEPdyS8_df14absolute_valueEEvT0_T1_T2_T3_T4_T6_E12temp_storage+24];
	setp.lt.f32 	%p269, %f491, %f492;
	selp.f32 	%f493, %f492, %f491, %p269;
	ld.shared.f32 	%f494, [_ZZN3cub18CUB_300001_SM_10006detail6reduce28DeviceReduceSingleTileKernelINS2_10policy_hubIfyN4cuda3__47maximumIfEEE10Policy1000EN6thrust24THRUST_300001_SM_1000_NS6detail15normal_iteratorINSC_10device_ptrIfEEEEPdyS8_df14absolute_valueEEvT0_T1_T2_T3_T4_T6_E12temp_storage+28];
	setp.lt.f32 	%p270, %f493, %f494;
	selp.f32 	%f495, %f494, %f493, %p270;
	ld.shared.f32 	%f496, [_ZZN3cub18CUB_300001_SM_10006detail6reduce28DeviceReduceSingleTileKernelINS2_10policy_hubIfyN4cuda3__47maximumIfEEE10Policy1000EN6thrust24THRUST_300001_SM_1000_NS6detail15normal_iteratorINSC_10device_ptrIfEEEEPdyS8_df14absolute_valueEEvT0_T1_T2_T3_T4_T6_E12temp_storage+32];
	setp.lt.f32 	%p271, %f495, %f496;
	selp.f32 	%f497, %f496, %f495, %p271;
	ld.shared.f32 	%f498, [_ZZN3cub18CUB_300001_SM_10006detail6reduce28DeviceReduceSingleTileKernelINS2_10policy_hubIfyN4cuda3__47maximumIfEEE10Policy1000EN6thrust24THRUST_300001_SM_1000_NS6detail15normal_iteratorINSC_10device_ptrIfEEEEPdyS8_df14absolute_valueEEvT0_T1_T2_T3_T4_T6_E12temp_storage+36];
	setp.lt.f32 	%p272, %f497, %f498;
	selp.f32 	%f522, %f498, %f497, %p272;
	bra.uni 	$L__BB10_49;
$L__BB10_24:
	// begin inline asm
	mov.u32 %r87, %laneid;
	// end inline asm
	and.b32  	%r113, %r2, 992;
	add.s32 	%r114, %r113, 32;
	setp.gt.u32 	%p227, %r114, %r1;
	not.b32 	%r115, %r113;
	add.s32 	%r116, %r1, %r115;
	selp.b32 	%r111, %r116, 31, %p227;
	mov.b32 	%r89, %f510;
	mov.b32 	%r90, 1;
	mov.b32 	%r112, -1;
	// begin inline asm
	shfl.sync.down.b32 %r88, %r89, %r90, %r111, %r112;
	// end inline asm
	mov.b32 	%f426, %r88;
	setp.lt.s32 	%p228, %r87, %r111;
	setp.lt.f32 	%p229, %f510, %f426;
	selp.f32 	%f427, %f426, %f510, %p229;
	selp.f32 	%f428, %f427, %f510, %p228;
	mov.b32 	%r94, %f428;
	mov.b32 	%r95, 2;
	// begin inline asm
	shfl.sync.down.b32 %r93, %r94, %r95, %r111, %r112;
	// end inline asm
	mov.b32 	%f429, %r93;
	add.s32 	%r117, %r87, 2;
	setp.gt.s32 	%p230, %r117, %r111;
	setp.lt.f32 	%p231, %f428, %f429;
	selp.f32 	%f430, %f429, %f428, %p231;
	selp.f32 	%f431, %f428, %f430, %p230;
	mov.b32 	%r99, %f431;
	mov.b32 	%r100, 4;
	// begin inline asm
	shfl.sync.down.b32 %r98, %r99, %r100, %r111, %r112;
	// end inline asm
	mov.b32 	%f432, %r98;
	add.s32 	%r118, %r87, 4;
	setp.gt.s32 	%p232, %r118, %r111;
	setp.lt.f32 	%p233, %f431, %f432;
	selp.f32 	%f433, %f432, %f431, %p233;
	selp.f32 	%f434, %f431, %f433, %p232;
	mov.b32 	%r104, %f434;
	mov.b32 	%r105, 8;
	// begin inline asm
	shfl.sync.down.b32 %r103, %r104, %r105, %r111, %r112;
	// end inline asm
	mov.b32 	%f435, %r103;
	add.s32 	%r119, %r87, 8;
	setp.gt.s32 	%p234, %r119, %r111;
	setp.lt.f32 	%p235, %f434, %f435;
	selp.f32 	%f436, %f435, %f434, %p235;
	selp.f32 	%f437, %f434, %f436, %p234;
	mov.b32 	%r109, %f437;
	mov.b32 	%r110, 16;
	// begin inline asm
	shfl.sync.down.b32 %r108, %r109, %r110, %r111, %r112;
	// end inline asm
	mov.b32 	%f438, %r108;
	add.s32 	%r120, %r87, 16;
	setp.gt.s32 	%p236, %r120, %r111;
	setp.lt.f32 	%p237, %f437, %f438;
	selp.f32 	%f439, %f438, %f437, %p237;
	selp.f32 	%f522, %f437, %f439, %p236;
	setp.ne.s32 	%p238, %r87, 0;
	@%p238 bra 	$L__BB10_26;
	shr.u32 	%r121, %r2, 3;
	and.b32  	%r122, %r121, 124;
	mov.u32 	%r123, _ZZN3cub18CUB_300001_SM_10006detail6reduce28DeviceReduceSingleTileKernelINS2_10policy_hubIfyN4cuda3__47maximumIfEEE10Policy1000EN6thrust24THRUST_300001_SM_1000_NS6detail15normal_iteratorINSC_10device_ptrIfEEEEPdyS8_df14absolute_valueEEvT0_T1_T2_T3_T4_T6_E12temp_storage;
	add.s32 	%r124, %r123, %r122;
	st.shared.f32 	[%r124+8], %f522;
$L__BB10_26:
	bar.sync 	0;
	setp.ne.s32 	%p239, %r2, 0;
	@%p239 bra 	$L__BB10_49;
	setp.gt.u64 	%p240, %rd19, 32;
	ld.shared.f32 	%f440, [_ZZN3cub18CUB_300001_SM_10006detail6reduce28DeviceReduceSingleTileKernelINS2_10policy_hubIfyN4cuda3__47maximumIfEEE10Policy1000EN6thrust24THRUST_300001_SM_1000_NS6detail15normal_iteratorINSC_10device_ptrIfEEEEPdyS8_df14absolute_valueEEvT0_T1_T2_T3_T4_T6_E12temp_storage+12];
	setp.lt.f32 	%p241, %f522, %f440;
	selp.f32 	%f442, %f440, %f522, %p241;
	selp.f32 	%f443, %f442, %f522, %p240;
	setp.gt.u64 	%p242, %rd19, 64;
	ld.shared.f32 	%f445, [_ZZN3cub18CUB_300001_SM_10006detail6reduce28DeviceReduceSingleTileKernelINS2_10policy_hubIfyN4cuda3__47maximumIfEEE10Policy1000EN6thrust24THRUST_300001_SM_1000_NS6detail15normal_iteratorINSC_10device_ptrIfEEEEPdyS8_df14absolute_valueEEvT0_T1_T2_T3_T4_T6_E12temp_storage+16];
	setp.lt.f32 	%p243, %f443, %f445;
	selp.f32 	%f447, %f445, %f443, %p243;
	selp.f32 	%f448, %f447, %f443, %p242;
	setp.gt.u64 	%p244, %rd19, 96;
	ld.shared.f32 	%f450, [_ZZN3cub18CUB_300001_SM_10006detail6reduce28DeviceReduceSingleTileKernelINS2_10policy_hubIfyN4cuda3__47maximumIfEEE10Policy1000EN6thrust24THRUST_300001_SM_1000_NS6detail15normal_iteratorINSC_10device_ptrIfEEEEPdyS8_df14absolute_valueEEvT0_T1_T2_T3_T4_T6_E12temp_storage+20];
	setp.lt.f32 	%p245, %f448, %f450;
	selp.f32 	%f452, %f450, %f448, %p245;
	selp.f32 	%f453, %f452, %f448, %p244;
	setp.gt.u64 	%p246, %rd19, 128;
	ld.shared.f32 	%f455, [_ZZN3cub18CUB_300001_SM_10006detail6reduce28DeviceReduceSingleTileKernelINS2_10policy_hubIfyN4cuda3__47maximumIfEEE10Policy1000EN6thrust24THRUST_300001_SM_1000_NS6detail15normal_iteratorINSC_10device_ptrIfEEEEPdyS8_df14absolute_valueEEvT0_T1_T2_T3_T4_T6_E12temp_storage+24];
	setp.lt.f32 	%p247, %f453, %f455;
	selp.f32 	%f457, %f455, %f453, %p247;
	selp.f32 	%f458, %f457, %f453, %p246;
	setp.gt.u64 	%p248, %rd19, 160;
	ld.shared.f32 	%f460, [_ZZN3cub18CUB_300001_SM_10006detail6reduce28DeviceReduceSingleTileKernelINS2_10policy_hubIfyN4cuda3__47maximumIfEEE10Policy1000EN6thrust24THRUST_300001_SM_1000_NS6detail15normal_iteratorINSC_10device_ptrIfEEEEPdyS8_df14absolute_valueEEvT0_T1_T2_T3_T4_T6_E12temp_storage+28];
	setp.lt.f32 	%p249, %f458, %f460;
	selp.f32 	%f462, %f460, %f458, %p249;
	selp.f32 	%f463, %f462, %f458, %p248;
	setp.gt.u64 	%p250, %rd19, 192;
	ld.shared.f32 	%f465, [_ZZN3cub18CUB_300001_SM_10006detail6reduce28DeviceReduceSingleTileKernelINS2_10policy_hubIfyN4cuda3__47maximumIfEEE10Policy1000EN6thrust24THRUST_300001_SM_1000_NS6detail15normal_iteratorINSC_10device_ptrIfEEEEPdyS8_df14absolute_valueEEvT0_T1_T2_T3_T4_T6_E12temp_storage+32];
	setp.lt.f32 	%p251, %f463, %f465;
	selp.f32 	%f467, %f465, %f463, %p251;
	selp.f32 	%f468, %f467, %f463, %p250;
	setp.gt.u64 	%p252, %rd19, 224;
	ld.shared.f32 	%f470, [_ZZN3cub18CUB_300001_SM_10006detail6reduce28DeviceReduceSingleTileKernelINS2_10policy_hubIfyN4cuda3__47maximumIfEEE10Policy1000EN6thrust24THRUST_300001_SM_1000_NS6detail15normal_iteratorINSC_10device_ptrIfEEEEPdyS8_df14absolute_valueEEvT0_T1_T2_T3_T4_T6_E12temp_storage+36];
	setp.lt.f32 	%p253, %f468, %f470;
	selp.f32 	%f472, %f470, %f468, %p253;
	selp.f32 	%f522, %f472, %f468, %p252;
	bra.uni 	$L__BB10_49;
$L__BB10_28:
	mov.u32 	%r24, %tid.x;
	cvt.u64.u32 	%rd6, %r24;
	mul.wide.u32 	%rd22, %r24, 4;
	add.s64 	%rd7, %rd2, %rd22;
	ld.global.f32 	%f42, [%rd7];
	setp.lt.f32 	%p3, %f42, 0f00000000;
	neg.f32 	%f43, %f42;
	selp.f32 	%f44, %f43, %f42, %p3;
	ld.global.f32 	%f45, [%rd7+1024];
	setp.lt.f32 	%p4, %f45, 0f00000000;
	neg.f32 	%f46, %f45;
	selp.f32 	%f47, %f46, %f45, %p4;
	ld.global.f32 	%f48, [%rd7+2048];
	setp.lt.f32 	%p5, %f48, 0f00000000;
	neg.f32 	%f49, %f48;
	selp.f32 	%f50, %f49, %f48, %p5;
	ld.global.f32 	%f51, [%rd7+3072];
	setp.lt.f32 	%p6, %f51, 0f00000000;
	neg.f32 	%f52, %f51;
	selp.f32 	%f53, %f52, %f51, %p6;
	ld.global.f32 	%f54, [%rd7+4096];
	setp.lt.f32 	%p7, %f54, 0f00000000;
	neg.f32 	%f55, %f54;
	selp.f32 	%f56, %f55, %f54, %p7;
	ld.global.f32 	%f57, [%rd7+5120];
	setp.lt.f32 	%p8, %f57, 0f00000000;
	neg.f32 	%f58, %f57;
	selp.f32 	%f59, %f58, %f57, %p8;
	ld.global.f32 	%f60, [%rd7+6144];
	setp.lt.f32 	%p9, %f60, 0f00000000;
	neg.f32 	%f61, %f60;
	selp.f32 	%f62, %f61, %f60, %p9;
	ld.global.f32 	%f63, [%rd7+7168];
	setp.lt.f32 	%p10, %f63, 0f00000000;
	neg.f32 	%f64, %f63;
	selp.f32 	%f65, %f64, %f63, %p10;
	ld.global.f32 	%f66, [%rd7+8192];
	setp.lt.f32 	%p11, %f66, 0f00000000;
	neg.f32 	%f67, %f66;
	selp.f32 	%f68, %f67, %f66, %p11;
	ld.global.f32 	%f69, [%rd7+9216];
	setp.lt.f32 	%p12, %f69, 0f00000000;
	neg.f32 	%f70, %f69;
	selp.f32 	%f71, %f70, %f69, %p12;
	ld.global.f32 	%f72, [%rd7+10240];
	setp.lt.f32 	%p13, %f72, 0f00000000;
	neg.f32 	%f73, %f72;
	selp.f32 	%f74, %f73, %f72, %p13;
	ld.global.f32 	%f75, [%rd7+11264];
	setp.lt.f32 	%p14, %f75, 0f00000000;
	neg.f32 	%f76, %f75;
	selp.f32 	%f77, %f76, %f75, %p14;
	ld.global.f32 	%f78, [%rd7+12288];
	setp.lt.f32 	%p15, %f78, 0f00000000;
	neg.f32 	%f79, %f78;
	selp.f32 	%f80, %f79, %f78, %p15;
	ld.global.f32 	%f81, [%rd7+13312];
	setp.lt.f32 	%p16, %f81, 0f00000000;
	neg.f32 	%f82, %f81;
	selp.f32 	%f83, %f82, %f81, %p16;
	ld.global.f32 	%f84, [%rd7+14336];
	setp.lt.f32 	%p17, %f84, 0f00000000;
	neg.f32 	%f85, %f84;
	selp.f32 	%f86, %f85, %f84, %p17;
	ld.global.f32 	%f87, [%rd7+15360];
	setp.lt.f32 	%p18, %f87, 0f00000000;
	neg.f32 	%f88, %f87;
	selp.f32 	%f89, %f88, %f87, %p18;
	setp.lt.f32 	%p19, %f44, %f47;
	selp.f32 	%f90, %f47, %f44, %p19;
	setp.lt.f32 	%p20, %f50, %f53;
	selp.f32 	%f91, %f53, %f50, %p20;
	setp.lt.f32 	%p21, %f56, %f59;
	selp.f32 	%f92, %f59, %f56, %p21;
	setp.lt.f32 	%p22, %f62, %f65;
	selp.f32 	%f93, %f65, %f62, %p22;
	setp.lt.f32 	%p23, %f68, %f71;
	selp.f32 	%f94, %f71, %f68, %p23;
	setp.lt.f32 	%p24, %f74, %f77;
	selp.f32 	%f95, %f77, %f74, %p24;
	setp.lt.f32 	%p25, %f80, %f83;
	selp.f32 	%f96, %f83, %f80, %p25;
	setp.lt.f32 	%p26, %f86, %f89;
	selp.f32 	%f97, %f89, %f86, %p26;
	setp.lt.f32 	%p27, %f90, %f91;
	selp.f32 	%f98, %f91, %f90, %p27;
	setp.lt.f32 	%p28, %f92, %f93;
	selp.f32 	%f99, %f93, %f92, %p28;
	setp.lt.f32 	%p29, %f94, %f95;
	selp.f32 	%f100, %f95, %f94, %p29;
	setp.lt.f32 	%p30, %f96, %f97;
	selp.f32 	%f101, %f97, %f96, %p30;
	setp.lt.f32 	%p31, %f98, %f99;
	selp.f32 	%f102, %f99, %f98, %p31;
	setp.lt.f32 	%p32, %f100, %f101;
	selp.f32 	%f103, %f101, %f100, %p32;
	setp.lt.f32 	%p33, %f102, %f103;
	selp.f32 	%f521, %f103, %f102, %p33;
	add.s64 	%rd8, %rd19, -4096;
	setp.lt.u64 	%p34, %rd8, 4096;
	mov.b64 	%rd53, 4096;
	@%p34 bra 	$L__BB10_32;
	mov.b64 	%rd53, 4096;
$L__BB10_30:
	shl.b64 	%rd24, %rd53, 2;
	add.s64 	%rd25, %rd7, %rd24;
	ld.global.f32 	%f104, [%rd25];
	setp.lt.f32 	%p35, %f104, 0f00000000;
	neg.f32 	%f105, %f104;
	selp.f32 	%f106, %f105, %f104, %p35;
	ld.global.f32 	%f107, [%rd25+1024];
	setp.lt.f32 	%p36, %f107, 0f00000000;
	neg.f32 	%f108, %f107;
	selp.f32 	%f109, %f108, %f107, %p36;
	ld.global.f32 	%f110, [%rd25+2048];
	setp.lt.f32 	%p37, %f110, 0f00000000;
	neg.f32 	%f111, %f110;
	selp.f32 	%f112, %f111, %f110, %p37;
	ld.global.f32 	%f113, [%rd25+3072];
	setp.lt.f32 	%p38, %f113, 0f00000000;
	neg.f32 	%f114, %f113;
	selp.f32 	%f115, %f114, %f113, %p38;
	ld.global.f32 	%f116, [%rd25+4096];
	setp.lt.f32 	%p39, %f116, 0f00000000;
	neg.f32 	%f117, %f116;
	selp.f32 	%f118, %f117, %f116, %p39;
	ld.global.f32 	%f119, [%rd25+5120];
	setp.lt.f32 	%p40, %f119, 0f00000000;
	neg.f32 	%f120, %f119;
	selp.f32 	%f121, %f120, %f119, %p40;
	ld.global.f32 	%f122, [%rd25+6144];
	setp.lt.f32 	%p41, %f122, 0f00000000;
	neg.f32 	%f123, %f122;
	selp.f32 	%f124, %f123, %f122, %p41;
	ld.global.f32 	%f125, [%rd25+7168];
	setp.lt.f32 	%p42, %f125, 0f00000000;
	neg.f32 	%f126, %f125;
	selp.f32 	%f127, %f126, %f125, %p42;
	ld.global.f32 	%f128, [%rd25+8192];
	setp.lt.f32 	%p43, %f128, 0f00000000;
	neg.f32 	%f129, %f128;
	selp.f32 	%f130, %f129, %f128, %p43;
	ld.global.f32 	%f131, [%rd25+9216];
	setp.lt.f32 	%p44, %f131, 0f00000000;
	neg.f32 	%f132, %f131;
	selp.f32 	%f133, %f132, %f131, %p44;
	ld.global.f32 	%f134, [%rd25+10240];
	setp.lt.f32 	%p45, %f134, 0f00000000;
	neg.f32 	%f135, %f134;
	selp.f32 	%f136, %f135, %f134, %p45;
	ld.global.f32 	%f137, [%rd25+11264];
	setp.lt.f32 	%p46, %f137, 0f00000000;
	neg.f32 	%f138, %f137;
	selp.f32 	%f139, %f138, %f137, %p46;
	ld.global.f32 	%f140, [%rd25+12288];
	setp.lt.f32 	%p47, %f140, 0f00000000;
	neg.f32 	%f141, %f140;
	selp.f32 	%f142, %f141, %f140, %p47;
	ld.global.f32 	%f143, [%rd25+13312];
	setp.lt.f32 	%p48, %f143, 0f00000000;
	neg.f32 	%f144, %f143;
	selp.f32 	%f145, %f144, %f143, %p48;
	ld.global.f32 	%f146, [%rd25+14336];
	setp.lt.f32 	%p49, %f146, 0f00000000;
	neg.f32 	%f147, %f146;
	selp.f32 	%f148, %f147, %f146, %p49;
	ld.global.f32 	%f149, [%rd25+15360];
	setp.lt.f32 	%p50, %f149, 0f00000000;
	neg.f32 	%f150, %f149;
	selp.f32 	%f151, %f150, %f149, %p50;
	setp.lt.f32 	%p51, %f521, %f106;
	selp.f32 	%f152, %f106, %f521, %p51;
	setp.lt.f32 	%p52, %f109, %f112;
	selp.f32 	%f153, %f112, %f109, %p52;
	setp.lt.f32 	%p53, %f115, %f118;
	selp.f32 	%f154, %f118, %f115, %p53;
	setp.lt.f32 	%p54, %f121, %f124;
	selp.f32 	%f155, %f124, %f121, %p54;
	setp.lt.f32 	%p55, %f127, %f130;
	selp.f32 	%f156, %f130, %f127, %p55;
	setp.lt.f32 	%p56, %f133, %f136;
	selp.f32 	%f157, %f136, %f133, %p56;
	setp.lt.f32 	%p57, %f139, %f142;
	selp.f32 	%f158, %f142, %f139, %p57;
	setp.lt.f32 	%p58, %f145, %f148;
	selp.f32 	%f159, %f148, %f145, %p58;
	setp.lt.f32 	%p59, %f152, %f153;
	selp.f32 	%f160, %f153, %f152, %p59;
	setp.lt.f32 	%p60, %f154, %f155;
	selp.f32 	%f161, %f155, %f154, %p60;
	setp.lt.f32 	%p61, %f156, %f157;
	selp.f32 	%f162, %f157, %f156, %p61;
	setp.lt.f32 	%p62, %f158, %f159;
	selp.f32 	%f163, %f159, %f158, %p62;
	setp.lt.f32 	%p63, %f160, %f161;
	selp.f32 	%f164, %f161, %f160, %p63;
	setp.lt.f32 	%p64, %f162, %f163;
	selp.f32 	%f165, %f163, %f162, %p64;
	setp.lt.f32 	%p65, %f164, %f165;
	selp.f32 	%f166, %f165, %f164, %p65;
	setp.lt.f32 	%p66, %f166, %f151;
	selp.f32 	%f521, %f151, %f166, %p66;
	sub.s64 	%rd26, %rd19, %rd53;
	setp.lt.u64 	%p67, %rd26, 4096;
	@%p67 bra 	$L__BB10_45;
	add.s64 	%rd53, %rd53, 4096;
	setp.le.u64 	%p68, %rd53, %rd8;
	@%p68 bra 	$L__BB10_30;
$L__BB10_32:
	setp.le.u64 	%p69, %rd19, %rd53;
	cvt.u32.u64 	%r42, %rd53;
	cvt.u32.u64 	%r43, %rd19;
	sub.s32 	%r44, %r43, %r42;
	setp.ge.s32 	%p70, %r24, %r44;
	or.pred  	%p71, %p69, %p70;
	@%p71 bra 	$L__BB10_45;
	not.b32 	%r47, %r24;
	add.s32 	%r48, %r47, %r43;
	sub.s32 	%r50, %r48, %r42;
	shr.u32 	%r51, %r50, 8;
	add.s32 	%r25, %r51, 1;
	and.b32  	%r26, %r25, 15;
	setp.lt.u32 	%p72, %r50, 3840;
	mov.u32 	%r167, %r24;
	@%p72 bra 	$L__BB10_36;
	and.b32  	%r52, %r25, 33554416;
	neg.s32 	%r165, %r52;
	add.s64 	%rd27, %rd53, %rd6;
	shl.b64 	%rd28, %rd27, 2;
	add.s64 	%rd29, %rd28, %rd2;
	add.s64 	%rd54, %rd29, 8192;
	mov.u32 	%r167, %r24;
$L__BB10_35:
	.pragma "nounroll";
	ld.global.f32 	%f168, [%rd54+-8192];
	setp.lt.f32 	%p73, %f168, 0f00000000;
	neg.f32 	%f169, %f168;
	selp.f32 	%f170, %f169, %f168, %p73;
	setp.lt.f32 	%p74, %f521, %f170;
	selp.f32 	%f171, %f170, %f521, %p74;
	ld.global.f32 	%f172, [%rd54+-7168];
	setp.lt.f32 	%p75, %f172, 0f00000000;
	neg.f32 	%f173, %f172;
	selp.f32 	%f174, %f173, %f172, %p75;
	setp.lt.f32 	%p76, %f171, %f174;
	selp.f32 	%f175, %f174, %f171, %p76;
	ld.global.f32 	%f176, [%rd54+-6144];
	setp.lt.f32 	%p77, %f176, 0f00000000;
	neg.f32 	%f177, %f176;
	selp.f32 	%f178, %f177, %f176, %p77;
	setp.lt.f32 	%p78, %f175, %f178;
	selp.f32 	%f179, %f178, %f175, %p78;
	ld.global.f32 	%f180, [%rd54+-5120];
	setp.lt.f32 	%p79, %f180, 0f00000000;
	neg.f32 	%f181, %f180;
	selp.f32 	%f182, %f181, %f180, %p79;
	setp.lt.f32 	%p80, %f179, %f182;
	selp.f32 	%f183, %f182, %f179, %p80;
	ld.global.f32 	%f184, [%rd54+-4096];
	setp.lt.f32 	%p81, %f184, 0f00000000;
	neg.f32 	%f185, %f184;
	selp.f32 	%f186, %f185, %f184, %p81;
	setp.lt.f32 	%p82, %f183, %f186;
	selp.f32 	%f187, %f186, %f183, %p82;
	ld.global.f32 	%f188, [%rd54+-3072];
	setp.lt.f32 	%p83, %f188, 0f00000000;
	neg.f32 	%f189, %f188;
	selp.f32 	%f190, %f189, %f188, %p83;
	setp.lt.f32 	%p84, %f187, %f190;
	selp.f32 	%f191, %f190, %f187, %p84;
	ld.global.f32 	%f192, [%rd54+-2048];
	setp.lt.f32 	%p85, %f192, 0f00000000;
	neg.f32 	%f193, %f192;
	selp.f32 	%f194, %f193, %f192, %p85;
	setp.lt.f32 	%p86, %f191, %f194;
	selp.f32 	%f195, %f194, %f191, %p86;
	ld.global.f32 	%f196, [%rd54+-1024];
	setp.lt.f32 	%p87, %f196, 0f00000000;
	neg.f32 	%f197, %f196;
	selp.f32 	%f198, %f197, %f196, %p87;
	setp.lt.f32 	%p88, %f195, %f198;
	selp.f32 	%f199, %f198, %f195, %p88;
	ld.global.f32 	%f200, [%rd54];
	setp.lt.f32 	%p89, %f200, 0f00000000;
	neg.f32 	%f201, %f200;
	selp.f32 	%f202, %f201, %f200, %p89;
	setp.lt.f32 	%p90, %f199, %f202;
	selp.f32 	%f203, %f202, %f199, %p90;
	ld.global.f32 	%f204, [%rd54+1024];
	setp.lt.f32 	%p91, %f204, 0f00000000;
	neg.f32 	%f205, %f204;
	selp.f32 	%f206, %f205, %f204, %p91;
	setp.lt.f32 	%p92, %f203, %f206;
	selp.f32 	%f207, %f206, %f203, %p92;
	ld.global.f32 	%f208, [%rd54+2048];
	setp.lt.f32 	%p93, %f208, 0f00000000;
	neg.f32 	%f209, %f208;
	selp.f32 	%f210, %f209, %f208, %p93;
	setp.lt.f32 	%p94, %f207, %f210;
	selp.f32 	%f211, %f210, %f207, %p94;
	ld.global.f32 	%f212, [%rd54+3072];
	setp.lt.f32 	%p95, %f212, 0f00000000;
	neg.f32 	%f213, %f212;
	selp.f32 	%f214, %f213, %f212, %p95;
	setp.lt.f32 	%p96, %f211, %f214;
	selp.f32 	%f215, %f214, %f211, %p96;
	ld.global.f32 	%f216, [%rd54+4096];
	setp.lt.f32 	%p97, %f216, 0f00000000;
	neg.f32 	%f217, %f216;
	selp.f32 	%f218, %f217, %f216, %p97;
	setp.lt.f32 	%p98, %f215, %f218;
	selp.f32 	%f219, %f218, %f215, %p98;
	ld.global.f32 	%f220, [%rd54+5120];
	setp.lt.f32 	%p99, %f220, 0f00000000;
	neg.f32 	%f221, %f220;
	selp.f32 	%f222, %f221, %f220, %p99;
	setp.lt.f32 	%p100, %f219, %f222;
	selp.f32 	%f223, %f222, %f219, %p100;
	ld.global.f32 	%f224, [%rd54+6144];
	setp.lt.f32 	%p101, %f224, 0f00000000;
	neg.f32 	%f225, %f224;
	selp.f32 	%f226, %f225, %f224, %p101;
	setp.lt.f32 	%p102, %f223, %f226;
	selp.f32 	%f227, %f226, %f223, %p102;
	ld.global.f32 	%f228, [%rd54+7168];
	setp.lt.f32 	%p103, %f228, 0f00000000;
	neg.f32 	%f229, %f228;
	selp.f32 	%f230, %f229, %f228, %p103;
	setp.lt.f32 	%p104, %f227, %f230;
	selp.f32 	%f521, %f230, %f227, %p104;
	add.s32 	%r167, %r167, 4096;
	add.s32 	%r165, %r165, 16;
	add.s64 	%rd54, %rd54, 16384;
	setp.ne.s32 	%p105, %r165, 0;
	@%p105 bra 	$L__BB10_35;
$L__BB10_36:
	setp.eq.s32 	%p106, %r26, 0;
	@%p106 bra 	$L__BB10_45;
	and.b32  	%r33, %r25, 7;
	setp.lt.u32 	%p107, %r26, 8;
	@%p107 bra 	$L__BB10_39;
	cvt.u64.u32 	%rd30, %r167;
	add.s64 	%rd31, %rd53, %rd30;
	shl.b64 	%rd32, %rd31, 2;
	add.s64 	%rd33, %rd2, %rd32;
	ld.global.f32 	%f232, [%rd33];
	setp.lt.f32 	%p108, %f232, 0f00000000;
	neg.f32 	%f233, %f232;
	selp.f32 	%f234, %f233, %f232, %p108;
	setp.lt.f32 	%p109, %f521, %f234;
	selp.f32 	%f235, %f234, %f521, %p109;
	ld.global.f32 	%f236, [%rd33+1024];
	setp.lt.f32 	%p110, %f236, 0f00000000;
	neg.f32 	%f237, %f236;
	selp.f32 	%f238, %f237, %f236, %p110;
	setp.lt.f32 	%p111, %f235, %f238;
	selp.f32 	%f239, %f238, %f235, %p111;
	ld.global.f32 	%f240, [%rd33+2048];
	setp.lt.f32 	%p112, %f240, 0f00000000;
	neg.f32 	%f241, %f240;
	selp.f32 	%f242, %f241, %f240, %p112;
	setp.lt.f32 	%p113, %f239, %f242;
	selp.f32 	%f243, %f242, %f239, %p113;
	ld.global.f32 	%f244, [%rd33+3072];
	setp.lt.f32 	%p114, %f244, 0f00000000;
	neg.f32 	%f245, %f244;
	selp.f32 	%f246, %f245, %f244, %p114;
	setp.lt.f32 	%p115, %f243, %f246;
	selp.f32 	%f247, %f246, %f243, %p115;
	ld.global.f32 	%f248, [%rd33+4096];
	setp.lt.f32 	%p116, %f248, 0f00000000;
	neg.f32 	%f249, %f248;
	selp.f32 	%f250, %f249, %f248, %p116;
	setp.lt.f32 	%p117, %f247, %f250;
	selp.f32 	%f251, %f250, %f247, %p117;
	ld.global.f32 	%f252, [%rd33+5120];
	setp.lt.f32 	%p118, %f252, 0f00000000;
	neg.f32 	%f253, %f252;
	selp.f32 	%f254, %f253, %f252, %p118;
	setp.lt.f32 	%p119, %f251, %f254;
	selp.f32 	%f255, %f254, %f251, %p119;
	ld.global.f32 	%f256, [%rd33+6144];
	setp.lt.f32 	%p120, %f256, 0f00000000;
	neg.f32 	%f257, %f256;
	selp.f32 	%f258, %f257, %f256, %p120;
	setp.lt.f32 	%p121, %f255, %f258;
	selp.f32 	%f259, %f258, %f255, %p121;
	ld.global.f32 	%f260, [%rd33+7168];
	setp.lt.f32 	%p122, %f260, 0f00000000;
	neg.f32 	%f261, %f260;
	selp.f32 	%f262, %f261, %f260, %p122;
	setp.lt.f32 	%p123, %f259, %f262;
	selp.f32 	%f521, %f262, %f259, %p123;
	add.s32 	%r167, %r167, 2048;
$L__BB10_39:
	setp.eq.s32 	%p124, %r33, 0;
	@%p124 bra 	$L__BB10_45;
	and.b32  	%r36, %r25, 3;
	setp.lt.u32 	%p125, %r33, 4;
	@%p125 bra 	$L__BB10_42;
	cvt.u64.u32 	%rd34, %r167;
	add.s64 	%rd35, %rd53, %rd34;
	shl.b64 	%rd36, %rd35, 2;
	add.s64 	%rd37, %rd2, %rd36;
	ld.global.f32 	%f264, [%rd37];
	setp.lt.f32 	%p126, %f264, 0f00000000;
	neg.f32 	%f265, %f264;
	selp.f32 	%f266, %f265, %f264, %p126;
	setp.lt.f32 	%p127, %f521, %f266;
	selp.f32 	%f267, %f266, %f521, %p127;
	ld.global.f32 	%f268, [%rd37+1024];
	setp.lt.f32 	%p128, %f268, 0f00000000;
	neg.f32 	%f269, %f268;
	selp.f32 	%f270, %f269, %f268, %p128;
	setp.lt.f32 	%p129, %f267, %f270;
	selp.f32 	%f271, %f270, %f267, %p129;
	ld.global.f32 	%f272, [%rd37+2048];
	setp.lt.f32 	%p130, %f272, 0f00000000;
	neg.f32 	%f273, %f272;
	selp.f32 	%f274, %f273, %f272, %p130;
	setp.lt.f32 	%p131, %f271, %f274;
	selp.f32 	%f275, %f274, %f271, %p131;
	ld.global.f32 	%f276, [%rd37+3072];
	setp.lt.f32 	%p132, %f276, 0f00000000;
	neg.f32 	%f277, %f276;
	selp.f32 	%f278, %f277, %f276, %p132;
	setp.lt.f32 	%p133, %f275, %f278;
	selp.f32 	%f521, %f278, %f275, %p133;
	add.s32 	%r167, %r167, 1024;
$L__BB10_42:
	setp.eq.s32 	%p134, %r36, 0;
	@%p134 bra 	$L__BB10_45;
	cvt.u64.u32 	%rd38, %r167;
	add.s64 	%rd39, %rd53, %rd38;
	shl.b64 	%rd40, %rd39, 2;
	add.s64 	%rd55, %rd2, %rd40;
	neg.s32 	%r170, %r36;
$L__BB10_44:
	.pragma "nounroll";
	ld.global.f32 	%f279, [%rd55];
	setp.lt.f32 	%p135, %f279, 0f00000000;
	neg.f32 	%f280, %f279;
	selp.f32 	%f281, %f280, %f279, %p135;
	setp.lt.f32 	%p136, %f521, %f281;
	selp.f32 	%f521, %f281, %f521, %p136;
	add.s64 	%rd55, %rd55, 1024;
	add.s32 	%r170, %r170, 1;
	setp.ne.s32 	%p137, %r170, 0;
	@%p137 bra 	$L__BB10_44;
$L__BB10_45:
	// begin inline asm
	mov.u32 %r53, %laneid;
	// end inline asm
	mov.b32 	%r55, %f521;
	mov.b32 	%r56, 1;
	mov.b32 	%r77, 31;
	mov.b32 	%r78, -1;
	// begin inline asm
	shfl.sync.down.b32 %r54, %r55, %r56, %r77, %r78;
	// end inline asm
	mov.b32 	%f282, %r54;
	setp.gt.s32 	%p138, %r53, 30;
	setp.lt.f32 	%p139, %f521, %f282;
	selp.f32 	%f283, %f282, %f521, %p139;
	selp.f32 	%f284, %f521, %f283, %p138;
	mov.b32 	%r60, %f284;
	mov.b32 	%r61, 2;
	// begin inline asm
	shfl.sync.down.b32 %r59, %r60, %r61, %r77, %r78;
	// end inline asm
	mov.b32 	%f285, %r59;
	setp.gt.s32 	%p140, %r53, 29;
	setp.lt.f32 	%p141, %f284, %f285;
	selp.f32 	%f286, %f285, %f284, %p141;
	selp.f32 	%f287, %f284, %f286, %p140;
	mov.b32 	%r65, %f287;
	mov.b32 	%r66, 4;
	// begin inline asm
	shfl.sync.down.b32 %r64, %r65, %r66, %r77, %r78;
	// end inline asm
	mov.b32 	%f288, %r64;
	setp.gt.s32 	%p142, %r53, 27;
	setp.lt.f32 	%p143, %f287, %f288;
	selp.f32 	%f289, %f288, %f287, %p143;
	selp.f32 	%f290, %f287, %f289, %p142;
	mov.b32 	%r70, %f290;
	mov.b32 	%r71, 8;
	// begin inline asm
	shfl.sync.down.b32 %r69, %r70, %r71, %r77, %r78;
	// end inline asm
	mov.b32 	%f291, %r69;
	setp.gt.s32 	%p144, %r53, 23;
	setp.lt.f32 	%p145, %f290, %f291;
	selp.f32 	%f292, %f291, %f290, %p145;
	selp.f32 	%f293, %f290, %f292, %p144;
	mov.b32 	%r75, %f293;
	mov.b32 	%r76, 16;
	// begin inline asm
	shfl.sync.down.b32 %r74, %r75, %r76, %r77, %r78;
	// end inline asm
	mov.b32 	%f294, %r74;
	setp.gt.s32 	%p146, %r53, 15;
	setp.lt.f32 	%p147, %f293, %f294;
	selp.f32 	%f38, %f294, %f293, %p147;
	selp.f32 	%f522, %f293, %f38, %p146;
	setp.ne.s32 	%p148, %r53, 0;
	@%p148 bra 	$L__BB10_47;
	shr.u32 	%r79, %r24, 3;
	and.b32  	%r80, %r79, 124;
	mov.u32 	%r81, _ZZN3cub18CUB_300001_SM_10006detail6reduce28DeviceReduceSingleTileKernelINS2_10policy_hubIfyN4cuda3__47maximumIfEEE10Policy1000EN6thrust24THRUST_300001_SM_1000_NS6detail15normal_iteratorINSC_10device_ptrIfEEEEPdyS8_df14absolute_valueEEvT0_T1_T2_T3_T4_T6_E12temp_storage;
	add.s32 	%r82, %r81, %r80;
	st.shared.f32 	[%r82+8], %f38;
$L__BB10_47:
	bar.sync 	0;
	setp.ne.s32 	%p149, %r24, 0;
	@%p149 bra 	$L__BB10_49;
	ld.shared.f32 	%f295, [_ZZN3cub18CUB_300001_SM_10006detail6reduce28DeviceReduceSingleTileKernelINS2_10policy_hubIfyN4cuda3__47maximumIfEEE10Policy1000EN6thrust24THRUST_300001_SM_1000_NS6detail15normal_iteratorINSC_10device_ptrIfEEEEPdyS8_df14absolute_valueEEvT0_T1_T2_T3_T4_T6_E12temp_storage+12];
	setp.lt.f32 	%p150, %f522, %f295;
	selp.f32 	%f296, %f295, %f522, %p150;
	ld.shared.f32 	%f297, [_ZZN3cub18CUB_300001_SM_10006detail6reduce28DeviceReduceSingleTileKernelINS2_10policy_hubIfyN4cuda3__47maximumIfEEE10Policy1000EN6thrust24THRUST_300001_SM_1000_NS6detail15normal_iteratorINSC_10device_ptrIfEEEEPdyS8_df14absolute_valueEEvT0_T1_T2_T3_T4_T6_E12temp_storage+16];
	setp.lt.f32 	%p151, %f296, %f297;
	selp.f32 	%f298, %f297, %f296, %p151;
	ld.shared.f32 	%f299, [_ZZN3cub18CUB_300001_SM_10006detail6reduce28DeviceReduceSingleTileKernelINS2_10policy_hubIfyN4cuda3__47maximumIfEEE10Policy1000EN6thrust24THRUST_300001_SM_1000_NS6detail15normal_iteratorINSC_10device_ptrIfEEEEPdyS8_df14absolute_valueEEvT0_T1_T2_T3_T4_T6_E12temp_storage+20];
	setp.lt.f32 	%p152, %f298, %f299;
	selp.f32 	%f300, %f299, %f298, %p152;
	ld.shared.f32 	%f301, [_ZZN3cub18CUB_300001_SM_10006detail6reduce28DeviceReduceSingleTileKernelINS2_10policy_hubIfyN4cuda3__47maximumIfEEE10Policy1000EN6thrust24THRUST_300001_SM_1000_NS6detail15normal_iteratorINSC_10device_ptrIfEEEEPdyS8_df14absolute_valueEEvT0_T1_T2_T3_T4_T6_E12temp_storage+24];
	setp.lt.f32 	%p153, %f300, %f301;
	selp.f32 	%f302, %f301, %f300, %p153;
	ld.shared.f32 	%f303, [_ZZN3cub18CUB_300001_SM_10006detail6reduce28DeviceReduceSingleTileKernelINS2_10policy_hubIfyN4cuda3__47maximumIfEEE10Policy1000EN6thrust24THRUST_300001_SM_1000_NS6detail15normal_iteratorINSC_10device_ptrIfEEEEPdyS8_df14absolute_valueEEvT0_T1_T2_T3_T4_T6_E12temp_storage+28];
	setp.lt.f32 	%p154, %f302, %f303;
	selp.f32 	%f304, %f303, %f302, %p154;
	ld.shared.f32 	%f305, [_ZZN3cub18CUB_300001_SM_10006detail6reduce28DeviceReduceSingleTileKernelINS2_10policy_hubIfyN4cuda3__47maximumIfEEE10Policy1000EN6thrust24THRUST_300001_SM_1000_NS6detail15normal_iteratorINSC_10device_ptrIfEEEEPdyS8_df14absolute_valueEEvT0_T1_T2_T3_T4_T6_E12temp_storage+32];
	setp.lt.f32 	%p155, %f304, %f305;
	selp.f32 	%f306, %f305, %f304, %p155;
	ld.shared.f32 	%f307, [_ZZN3cub18CUB_300001_SM_10006detail6reduce28DeviceReduceSingleTileKernelINS2_10policy_hubIfyN4cuda3__47maximumIfEEE10Policy1000EN6thrust24THRUST_300001_SM_1000_NS6detail15normal_iteratorINSC_10device_ptrIfEEEEPdyS8_df14absolute_valueEEvT0_T1_T2_T3_T4_T6_E12temp_storage+36];
	setp.lt.f32 	%p156, %f306, %f307;
	selp.f32 	%f522, %f307, %f306, %p156;
$L__BB10_49:
	mov.u32 	%r155, %tid.x;
	setp.ne.s32 	%p273, %r155, 0;
	@%p273 bra 	$L__BB10_51;
	cvt.rn.f32.f64 	%f499, %fd1;
	setp.gt.f32 	%p274, %f522, %f499;
	selp.f32 	%f500, %f522, %f499, %p274;
	cvt.f64.f32 	%fd2, %f500;
	st.global.f64 	[%rd1], %fd2;
$L__BB10_51:
	ret;

}
	// .globl	_ZN3cub18CUB_300001_SM_10006detail6reduce18DeviceReduceKernelINS2_10policy_hubIfyN4cuda3__47maximumIfEEE10Policy1000EN6thrust24THRUST_300001_SM_1000_NS6detail15normal_iteratorINSC_10device_ptrIfEEEEyS8_f14absolute_valueEEvT0_PT3_T1_NS0_13GridEvenShareISM_EET2_T4_
.visible .entry _ZN3cub18CUB_300001_SM_10006detail6reduce18DeviceReduceKernelINS2_10policy_hubIfyN4cuda3__47maximumIfEEE10Policy1000EN6thrust24THRUST_300001_SM_1000_NS6detail15normal_iteratorINSC_10device_ptrIfEEEEyS8_f14absolute_valueEEvT0_PT3_T1_NS0_13GridEvenShareISM_EET2_T4_(
	.param .align 8 .b8 _ZN3cub18CUB_300001_SM_10006detail6reduce18DeviceReduceKernelINS2_10policy_hubIfyN4cuda3__47maximumIfEEE10Policy1000EN6thrust24THRUST_300001_SM_1000_NS6detail15normal_iteratorINSC_10device_ptrIfEEEEyS8_f14absolute_valueEEvT0_PT3_T1_NS0_13GridEvenShareISM_EET2_T4__param_0[8],
	.param .u64 .ptr .align 1 _ZN3cub18CUB_300001_SM_10006detail6reduce18DeviceReduceKernelINS2_10policy_hubIfyN4cuda3__47maximumIfEEE10Policy1000EN6thrust24THRUST_300001_SM_1000_NS6detail15normal_iteratorINSC_10device_ptrIfEEEEyS8_f14absolute_valueEEvT0_PT3_T1_NS0_13GridEvenShareISM_EET2_T4__param_1,
	.param .u64 _ZN3cub18CUB_300001_SM_10006detail6reduce18DeviceReduceKernelINS2_10policy_hubIfyN4cuda3__47maximumIfEEE10Policy1000EN6thrust24THRUST_300001_SM_1000_NS6detail15normal_iteratorINSC_10device_ptrIfEEEEyS8_f14absolute_valueEEvT0_PT3_T1_NS0_13GridEvenShareISM_EET2_T4__param_2,
	.param .align 8 .b8 _ZN3cub18CUB_300001_SM_10006detail6reduce18DeviceReduceKernelINS2_10policy_hubIfyN4cuda3__47maximumIfEEE10Policy1000EN6thrust24THRUST_300001_SM_1000_NS6detail15normal_iteratorINSC_10device_ptrIfEEEEyS8_f14absolute_valueEEvT0_PT3_T1_NS0_13GridEvenShareISM_EET2_T4__param_3[72],
	.param .align 1 .b8 _ZN3cub18CUB_300001_SM_10006detail6reduce18DeviceReduceKernelINS2_10policy_hubIfyN4cuda3__47maximumIfEEE10Policy1000EN6thrust24THRUST_300001_SM_1000_NS6detail15normal_iteratorINSC_10device_ptrIfEEEEyS8_f14absolute_valueEEvT0_PT3_T1_NS0_13GridEvenShareISM_EET2_T4__param_4[1],
	.param .align 1 .b8 _ZN3cub18CUB_300001_SM_10006detail6reduce18DeviceReduceKernelINS2_10policy_hubIfyN4cuda3__47maximumIfEEE10Policy1000EN6thrust24THRUST_300001_SM_1000_NS6detail15normal_iteratorINSC_10device_ptrIfEEEEyS8_f14absolute_valueEEvT0_PT3_T1_NS0_13GridEvenShareISM_EET2_T4__param_5[1]
)
.maxntid 256
{
	.reg .pred 	%p<273>;
	.reg .b16 	%rs<4>;
	.reg .b32 	%r<206>;
	.reg .b32 	%f<519>;
	.reg .b64 	%rd<78>;
	// demoted variable
	.shared .align 4 .b8 _ZZN3cub18CUB_300001_SM_10006detail6reduce18DeviceReduceKernelINS2_10policy_hubIfyN4cuda3__47maximumIfEEE10Policy1000EN6thrust24THRUST_300001_SM_1000_NS6detail15normal_iteratorINSC_10device_ptrIfEEEEyS8_f14absolute_valueEEvT0_PT3_T1_NS0_13GridEvenShareISM_EET2_T4_E12temp_storage[44];
	ld.param.u64 	%rd1, [_ZN3cub18CUB_300001_SM_10006detail6reduce18DeviceReduceKernelINS2_10policy_hubIfyN4cuda3__47maximumIfEEE10Policy1000EN6thrust24THRUST_300001_SM_1000_NS6detail15normal_iteratorINSC_10device_ptrIfEEEEyS8_f14absolute_valueEEvT0_PT3_T1_NS0_13GridEvenShareISM_EET2_T4__param_3+32];
	ld.param.u32 	%r1, [_ZN3cub18CUB_300001_SM_10006detail6reduce18DeviceReduceKernelINS2_10policy_hubIfyN4cuda3__47maximumIfEEE10Policy1000EN6thrust24THRUST_300001_SM_1000_NS6detail15normal_iteratorINSC_10device_ptrIfEEEEyS8_f14absolute_valueEEvT0_PT3_T1_NS0_13GridEvenShareISM_EET2_T4__param_3+40];
	ld.param.u64 	%rd25, [_ZN3cub18CUB_300001_SM_10006detail6reduce18DeviceReduceKernelINS2_10policy_hubIfyN4cuda3__47maximumIfEEE10Policy1000EN6thrust24THRUST_300001_SM_1000_NS6detail15normal_iteratorINSC_10device_ptrIfEEEEyS8_f14absolute_valueEEvT0_PT3_T1_NS0_13GridEvenShareISM_EET2_T4__param_0];
	cvta.to.global.u64 	%rd2, %rd25;
	mov.u32 	%r2, %ctaid.x;
	shl.b32 	%r50, %r1, 12;
	cvt.s64.s32 	%rd3, %r50;
	shl.b32 	%r51, %r2, 12;
	cvt.u64.u32 	%rd4, %r51;
	sub.s64 	%rd5, %rd1, %rd4;
	setp.gt.u64 	%p1, %rd5, 4095;
	@%p1 bra 	$L__BB11_25;
	cvt.u32.u64 	%r112, %rd4;
	cvt.u32.u64 	%r3, %rd1;
	sub.s32 	%r4, %r3, %r112;
	mov.u32 	%r5, %tid.x;
	setp.ge.s32 	%p156, %r5, %r4;
	mov.f32 	%f507, 0f00000000;
	mov.u32 	%r193, %r5;
	@%p156 bra 	$L__BB11_3;
	add.s32 	%r114, %r112, %r5;
	mul.wide.u32 	%rd51, %r114, 4;
	add.s64 	%rd52, %rd2, %rd51;
	ld.global.f32 	%f308, [%rd52];
	setp.lt.f32 	%p157, %f308, 0f00000000;
	neg.f32 	%f309, %f308;
	selp.f32 	%f507, %f309, %f308, %p157;
	add.s32 	%r193, %r5, 256;
$L__BB11_3:
	setp.ge.s32 	%p158, %r193, %r4;
	@%p158 bra 	$L__BB11_16;
	not.b32 	%r116, %r193;
	add.s32 	%r117, %r116, %r3;
	sub.s32 	%r118, %r117, %r112;
	shr.u32 	%r119, %r118, 8;
	add.s32 	%r8, %r119, 1;
	and.b32  	%r9, %r8, 15;
	setp.lt.u32 	%p159, %r118, 3840;
	@%p159 bra 	$L__BB11_7;
	and.b32  	%r120, %r8, 33554416;
	neg.s32 	%r191, %r120;
	mul.wide.u32 	%rd53, %r2, 16384;
	mul.wide.u32 	%rd54, %r193, 4;
	or.b64  	%rd55, %rd53, %rd54;
	add.s64 	%rd56, %rd55, %rd2;
	add.s64 	%rd72, %rd56, 8192;
$L__BB11_6:
	.pragma "nounroll";
	ld.global.f32 	%f311, [%rd72+-8192];
	setp.lt.f32 	%p160, %f311, 0f00000000;
	neg.f32 	%f312, %f311;
	selp.f32 	%f313, %f312, %f311, %p160;
	setp.lt.f32 	%p161, %f507, %f313;
	selp.f32 	%f314, %f313, %f507, %p161;
	ld.global.f32 	%f315, [%rd72+-7168];
	setp.lt.f32 	%p162, %f315, 0f00000000;
	neg.f32 	%f316, %f315;
	selp.f32 	%f317, %f316, %f315, %p162;
	setp.lt.f32 	%p163, %f314, %f317;
	selp.f32 	%f318, %f317, %f314, %p163;
	ld.global.f32 	%f319, [%rd72+-6144];
	setp.lt.f32 	%p164, %f319, 0f00000000;
	neg.f32 	%f320, %f319;
	selp.f32 	%f321, %f320, %f319, %p164;
	setp.lt.f32 	%p165, %f318, %f321;
	selp.f32 	%f322, %f321, %f318, %p165;
	ld.global.f32 	%f323, [%rd72+-5120];
	setp.lt.f32 	%p166, %f323, 0f00000000;
	neg.f32 	%f324, %f323;
	selp.f32 	%f325, %f324, %f323, %p166;
	setp.lt.f32 	%p167, %f322, %f325;
	selp.f32 	%f326, %f325, %f322, %p167;
	ld.global.f32 	%f327, [%rd72+-4096];
	setp.lt.f32 	%p168, %f327, 0f00000000;
	neg.f32 	%f328, %f327;
	selp.f32 	%f329, %f328, %f327, %p168;
	setp.lt.f32 	%p169, %f326, %f329;
	selp.f32 	%f330, %f329, %f326, %p169;
	ld.global.f32 	%f331, [%rd72+-3072];
	setp.lt.f32 	%p170, %f331, 0f00000000;
	neg.f32 	%f332, %f331;
	selp.f32 	%f333, %f332, %f331, %p170;
	setp.lt.f32 	%p171, %f330, %f333;
	selp.f32 	%f334, %f333, %f330, %p171;
	ld.global.f32 	%f335, [%rd72+-2048];
	setp.lt.f32 	%p172, %f335, 0f00000000;
	neg.f32 	%f336, %f335;
	selp.f32 	%f337, %f336, %f335, %p172;
	setp.lt.f32 	%p173, %f334, %f337;
	selp.f32 	%f338, %f337, %f334, %p173;
	ld.global.f32 	%f339, [%rd72+-1024];
	setp.lt.f32 	%p174, %f339, 0f00000000;
	neg.f32 	%f340, %f339;
	selp.f32 	%f341, %f340, %f339, %p174;
	setp.lt.f32 	%p175, %f338, %f341;
	selp.f32 	%f342, %f341, %f338, %p175;
	ld.global.f32 	%f343, [%rd72];
	setp.lt.f32 	%p176, %f343, 0f00000000;
	neg.f32 	%f344, %f343;
	selp.f32 	%f345, %f344, %f343, %p176;
	setp.lt.f32 	%p177, %f342, %f345;
	selp.f32 	%f346, %f345, %f342, %p177;
	ld.global.f32 	%f347, [%rd72+1024];
	setp.lt.f32 	%p178, %f347, 0f00000000;
	neg.f32 	%f348, %f347;
	selp.f32 	%f349, %f348, %f347, %p178;
	setp.lt.f32 	%p179, %f346, %f349;
	selp.f32 	%f350, %f349, %f346, %p179;
	ld.global.f32 	%f351, [%rd72+2048];
	setp.lt.f32 	%p180, %f351, 0f00000000;
	neg.f32 	%f352, %f351;
	selp.f32 	%f353, %f352, %f351, %p180;
	setp.lt.f32 	%p181, %f350, %f353;
	selp.f32 	%f354, %f353, %f350, %p181;
	ld.global.f32 	%f355, [%rd72+3072];
	setp.lt.f32 	%p182, %f355, 0f00000000;
	neg.f32 	%f356, %f355;
	selp.f32 	%f357, %f356, %f355, %p182;
	setp.lt.f32 	%p183, %f354, %f357;
	selp.f32 	%f358, %f357, %f354, %p183;
	ld.global.f32 	%f359, [%rd72+4096];
	setp.lt.f32 	%p184, %f359, 0f00000000;
	neg.f32 	%f360, %f359;
	selp.f32 	%f361, %f360, %f359, %p184;
	setp.lt.f32 	%p185, %f358, %f361;
	selp.f32 	%f362, %f361, %f358, %p185;
	ld.global.f32 	%f363, [%rd72+5120];
	setp.lt.f32 	%p186, %f363, 0f00000000;
	neg.f32 	%f364, %f363;
	selp.f32 	%f365, %f364, %f363, %p186;
	setp.lt.f32 	%p187, %f362, %f365;
	selp.f32 	%f366, %f365, %f362, %p187;
	ld.global.f32 	%f367, [%rd72+6144];
	setp.lt.f32 	%p188, %f367, 0f00000000;
	neg.f32 	%f368, %f367;
	selp.f32 	%f369, %f368, %f367, %p188;
	setp.lt.f32 	%p189, %f366, %f369;
	selp.f32 	%f370, %f369, %f366, %p189;
	ld.global.f32 	%f371, [%rd72+7168];
	setp.lt.f32 	%p190, %f371, 0f00000000;
	neg.f32 	%f372, %f371;
	selp.f32 	%f373, %f372, %f371, %p190;
	setp.lt.f32 	%p191, %f370, %f373;
	selp.f32 	%f507, %f373, %f370, %p191;
	add.s32 	%r193, %r193, 4096;
	add.s32 	%r191, %r191, 16;
	add.s64 	%rd72, %rd72, 16384;
	setp.ne.s32 	%p192, %r191, 0;
	@%p192 bra 	$L__BB11_6;
$L__BB11_7:
	setp.eq.s32 	%p193, %r9, 0;
	@%p193 bra 	$L__BB11_16;
	and.b32  	%r16, %r8, 7;
	setp.lt.u32 	%p194, %r9, 8;
	@%p194 bra 	$L__BB11_10;
	cvt.s64.s32 	%rd57, %r193;
	add.s64 	%rd58, %rd57, %rd4;
	shl.b64 	%rd59, %rd58, 2;
	add.s64 	%rd60, %rd2, %rd59;
	ld.global.f32 	%f375, [%rd60];
	setp.lt.f32 	%p195, %f375, 0f00000000;
	neg.f32 	%f376, %f375;
	selp.f32 	%f377, %f376, %f375, %p195;
	setp.lt.f32 	%p196, %f507, %f377;
	selp.f32 	%f378, %f377, %f507, %p196;
	ld.global.f32 	%f379, [%rd60+1024];
	setp.lt.f32 	%p197, %f379, 0f00000000;
	neg.f32 	%f380, %f379;
	selp.f32 	%f381, %f380, %f379, %p197;
	setp.lt.f32 	%p198, %f378, %f381;
	selp.f32 	%f382, %f381, %f378, %p198;
	ld.global.f32 	%f383, [%rd60+2048];
	setp.lt.f32 	%p199, %f383, 0f00000000;
	neg.f32 	%f384, %f383;
	selp.f32 	%f385, %f384, %f383, %p199;
	setp.lt.f32 	%p200, %f382, %f385;
	selp.f32 	%f386, %f385, %f382, %p200;
	ld.global.f32 	%f387, [%rd60+3072];
	setp.lt.f32 	%p201, %f387, 0f00000000;
	neg.f32 	%f388, %f387;
	selp.f32 	%f389, %f388, %f387, %p201;
	setp.lt.f32 	%p202, %f386, %f389;
	selp.f32 	%f390, %f389, %f386, %p202;
	ld.global.f32 	%f391, [%rd60+4096];
	setp.lt.f32 	%p203, %f391, 0f00000000;
	neg.f32 	%f392, %f391;
	selp.f32 	%f393, %f392, %f391, %p203;
	setp.lt.f32 	%p204, %f390, %f393;
	selp.f32 	%f394, %f393, %f390, %p204;
	ld.global.f32 	%f395, [%rd60+5120];
	setp.lt.f32 	%p205, %f395, 0f00000000;
	neg.f32 	%f396, %f395;
	selp.f32 	%f397, %f396, %f395, %p205;
	setp.lt.f32 	%p206, %f394, %f397;
	selp.f32 	%f398, %f397, %f394, %p206;
	ld.global.f32 	%f399, [%rd60+6144];
	setp.lt.f32 	%p207, %f399, 0f00000000;
	neg.f32 	%f400, %f399;
	selp.f32 	%f401, %f400, %f399, %p207;
	setp.lt.f32 	%p208, %f398, %f401;
	selp.f32 	%f402, %f401, %f398, %p208;
	ld.global.f32 	%f403, [%rd60+7168];
	setp.lt.f32 	%p209, %f403, 0f00000000;
	neg.f32 	%f404, %f403;
	selp.f32 	%f405, %f404, %f403, %p209;
	setp.lt.f32 	%p210, %f402, %f405;
	selp.f32 	%f507, %f405, %f402, %p210;
	add.s32 	%r193, %r193, 2048;
$L__BB11_10:
	setp.eq.s32 	%p211, %r16, 0;
	@%p211 bra 	$L__BB11_16;
	and.b32  	%r19, %r8, 3;
	setp.lt.u32 	%p212, %r16, 4;
	@%p212 bra 	$L__BB11_13;
	cvt.s64.s32 	%rd61, %r193;
	add.s64 	%rd62, %rd61, %rd4;
	shl.b64 	%rd63, %rd62, 2;
	add.s64 	%rd64, %rd2, %rd63;
	ld.global.f32 	%f407, [%rd64];
	setp.lt.f32 	%p213, %f407, 0f00000000;
	neg.f32 	%f408, %f407;
	selp.f32 	%f409, %f408, %f407, %p213;
	setp.lt.f32 	%p214, %f507, %f409;
	selp.f32 	%f410, %f409, %f507, %p214;
	ld.global.f32 	%f411, [%rd64+1024];
	setp.lt.f32 	%p215, %f411, 0f00000000;
	neg.f32 	%f412, %f411;
	selp.f32 	%f413, %f412, %f411, %p215;
	setp.lt.f32 	%p216, %f410, %f413;
	selp.f32 	%f414, %f413, %f410, %p216;
	ld.global.f32 	%f415, [%rd64+2048];
	setp.lt.f32 	%p217, %f415, 0f00000000;
	neg.f32 	%f416, %f415;
	selp.f32 	%f417, %f416, %f415, %p217;
	setp.lt.f32 	%p218, %f414, %f417;
	selp.f32 	%f418, %f417, %f414, %p218;
	ld.global.f32 	%f419, [%rd64+3072];
	setp.lt.f32 	%p219, %f419, 0f00000000;
	neg.f32 	%f420, %f419;
	selp.f32 	%f421, %f420, %f419, %p219;
	setp.lt.f32 	%p220, %f418, %f421;
	selp.f32 	%f507, %f421, %f418, %p220;
	add.s32 	%r193, %r193, 1024;
$L__BB11_13:
	setp.eq.s32 	%p221, %r19, 0;
	@%p221 bra 	$L__BB11_16;
	mul.wide.u32 	%rd65, %r2, 16384;
	add.s64 	%rd9, %rd2, %rd65;
	neg.s32 	%r196, %r19;
$L__BB11_15:
	.pragma "nounroll";
	mul.wide.s32 	%rd66, %r193, 4;
	add.s64 	%rd67, %rd9, %rd66;
	ld.global.f32 	%f422, [%rd67];
	setp.lt.f32 	%p222, %f422, 0f00000000;
	neg.f32 	%f423, %f422;
	selp.f32 	%f424, %f423, %f422, %p222;
	setp.lt.f32 	%p223, %f507, %f424;
	selp.f32 	%f507, %f424, %f507, %p223;
	add.s32 	%r193, %r193, 256;
	add.s32 	%r196, %r196, 1;
	setp.ne.s32 	%p224, %r196, 0;
	@%p224 bra 	$L__BB11_15;
$L__BB11_16:
	setp.lt.s32 	%p225, %r4, 256;
	@%p225 bra 	$L__BB11_21;
	// begin inline asm
	mov.u32 %r159, %laneid;
	// end inline asm
	mov.b32 	%r161, %f507;
	mov.b32 	%r162, 1;
	mov.b32 	%r183, 31;
	mov.b32 	%r184, -1;
	// begin inline asm
	shfl.sync.down.b32 %r160, %r161, %r162, %r183, %r184;
	// end inline asm
	mov.b32 	%f472, %r160;
	setp.gt.s32 	%p253, %r159, 30;
	setp.lt.f32 	%p254, %f507, %f472;
	selp.f32 	%f473, %f472, %f507, %p254;
	selp.f32 	%f474, %f507, %f473, %p253;
	mov.b32 	%r166, %f474;
	mov.b32 	%r167, 2;
	// begin inline asm
	shfl.sync.down.b32 %r165, %r166, %r167, %r183, %r184;
	// end inline asm
	mov.b32 	%f475, %r165;
	setp.gt.s32 	%p255, %r159, 29;
	setp.lt.f32 	%p256, %f474, %f475;
	selp.f32 	%f476, %f475, %f474, %p256;
	selp.f32 	%f477, %f474, %f476, %p255;
	mov.b32 	%r171, %f477;
	mov.b32 	%r172, 4;
	// begin inline asm
	shfl.sync.down.b32 %r170, %r171, %r172, %r183, %r184;
	// end inline asm
	mov.b32 	%f478, %r170;
	setp.gt.s32 	%p257, %r159, 27;
	setp.lt.f32 	%p258, %f477, %f478;
	selp.f32 	%f479, %f478, %f477, %p258;
	selp.f32 	%f480, %f477, %f479, %p257;
	mov.b32 	%r176, %f480;
	mov.b32 	%r177, 8;
	// begin inline asm
	shfl.sync.down.b32 %r175, %r176, %r177, %r183, %r184;
	// end inline asm
	mov.b32 	%f481, %r175;
	setp.gt.s32 	%p259, %r159, 23;
	setp.lt.f32 	%p260, %f480, %f481;
	selp.f32 	%f482, %f481, %f480, %p260;
	selp.f32 	%f483, %f480, %f482, %p259;
	mov.b32 	%r181, %f483;
	mov.b32 	%r182, 16;
	// begin inline asm
	shfl.sync.down.b32 %r180, %r181, %r182, %r183, %r184;
	// end inline asm
	mov.b32 	%f484, %r180;
	setp.gt.s32 	%p261, %r159, 15;
	setp.lt.f32 	%p262, %f483, %f484;
	selp.f32 	%f16, %f484, %f483, %p262;
	selp.f32 	%f518, %f483, %f16, %p261;
	setp.ne.s32 	%p263, %r159, 0;
	@%p263 bra 	$L__BB11_19;
	shr.u32 	%r185, %r5, 3;
	and.b32  	%r186, %r185, 124;
	mov.u32 	%r187, _ZZN3cub18CUB_300001_SM_10006detail6reduce18DeviceReduceKernelINS2_10policy_hubIfyN4cuda3__47maximumIfEEE10Policy1000EN6thrust24THRUST_300001_SM_1000_NS6detail15normal_iteratorINSC_10device_ptrIfEEEEyS8_f14absolute_valueEEvT0_PT3_T1_NS0_13GridEvenShareISM_EET2_T4_E12temp_storage;
	add.s32 	%r188, %r187, %r186;
	st.shared.f32 	[%r188+8], %f16;
$L__BB11_19:
	bar.sync 	0;
	setp.ne.s32 	%p264, %r5, 0;
	@%p264 bra 	$L__BB11_46;
	ld.shared.f32 	%f485, [_ZZN3cub18CUB_300001_SM_10006detail6reduce18DeviceReduceKernelINS2_10policy_hubIfyN4cuda3__47maximumIfEEE10Policy1000EN6thrust24THRUST_300001_SM_1000_NS6detail15normal_iteratorINSC_10device_ptrIfEEEEyS8_f14absolute_valueEEvT0_PT3_T1_NS0_13GridEvenShareISM_EET2_T4_E12temp_storage+12];
	setp.lt.f32 	%p265, %f518, %f485;
	selp.f32 	%f486, %f485, %f518, %p265;
	ld.shared.f32 	%f487, [_ZZN3cub18CUB_300001_SM_10006detail6reduce18DeviceReduceKernelINS2_10policy_hubIfyN4cuda3__47maximumIfEEE10Policy1000EN6thrust24THRUST_300001_SM_1000_NS6detail15normal_iteratorINSC_10device_ptrIfEEEEyS8_f14absolute_valueEEvT0_PT3_T1_NS0_13GridEvenShareISM_EET2_T4_E12temp_storage+16];
	setp.lt.f32 	%p266, %f486, %f487;
	selp.f32 	%f488, %f487, %f486, %p266;
	ld.shared.f32 	%f489, [_ZZN3cub18CUB_300001_SM_10006detail6reduce18DeviceReduceKernelINS2_10policy_hubIfyN4cuda3__47maximumIfEEE10Policy1000EN6thrust24THRUST_300001_SM_1000_NS6detail15normal_iteratorINSC_10device_ptrIfEEEEyS8_f14absolute_valueEEvT0_PT3_T1_NS0_13GridEvenShareISM_EET2_T4_E12temp_storage+20];
	setp.lt.f32 	%p267, %f488, %f489;
	selp.f32 	%f490, %f489, %f488, %p267;
	ld.shared.f32 	%f491, [_ZZN3cub18CUB_300001_SM_10006detail6reduce18DeviceReduceKernelINS2_10policy_hubIfyN4cuda3__47maximumIfEEE10Policy1000EN6thrust24THRUST_300001_SM_1000_NS6detail15normal_iteratorINSC_10device_ptrIfEEEEyS8_f14absolute_valueEEvT0_PT3_T1_NS0_13GridEvenShareISM_EET2_T4_E12temp_storage+24];
	setp.lt.f32 	%p268, %f490, %f491;
	selp.f32 	%f492, %f491, %f490, %p268;
	ld.shared.f32 	%f493, [_ZZN3cub18CUB_300001_SM_10006detail6reduce18DeviceReduceKernelINS2_10policy_hubIfyN4cuda3__47maximumIfEEE10Policy1000EN6thrust24THRUST_300001_SM_1000_NS6detail15normal_iteratorINSC_10device_ptrIfEEEEyS8_f14absolute_valueEEvT0_PT3_T1_NS0_13GridEvenShareISM_EET2_T4_E12temp_storage+28];
	setp.lt.f32 	%p269, %f492, %f493;
	selp.f32 	%f494, %f493, %f492, %p269;
	ld.shared.f32 	%f495, [_ZZN3cub18CUB_300001_SM_10006detail6reduce18DeviceReduceKernelINS2_10policy_hubIfyN4cuda3__47maximumIfEEE10Policy1000EN6thrust24THRUST_300001_SM_1000_NS6detail15normal_iteratorINSC_10device_ptrIfEEEEyS8_f14absolute_valueEEvT0_PT3_T1_NS0_13GridEvenShareISM_EET2_T4_E12temp_storage+32];
	setp.lt.f32 	%p270, %f494, %f495;
	selp.f32 	%f496, %f495, %f494, %p270;
	ld.shared.f32 	%f497, [_ZZN3cub18CUB_300001_SM_10006detail6reduce18DeviceReduceKernelINS2_10policy_hubIfyN4cuda3__47maximumIfEEE10Policy1000EN6thrust24THRUST_300001_SM_1000_NS6detail15normal_iteratorINSC_10device_ptrIfEEEEyS8_f14absolute_valueEEvT0_PT3_T1_NS0_13GridEvenShareISM_EET2_T4_E12temp_storage+36];
	setp.lt.f32 	%p271, %f496, %f497;
	selp.f32 	%f518, %f497, %f496, %p271;
	bra.uni 	$L__BB11_46;
$L__BB11_21:
	// begin inline asm
	mov.u32 %r121, %laneid;
	// end inline asm
	and.b32  	%r147, %r5, 992;
	add.s32 	%r148, %r147, 32;
	setp.gt.s32 	%p226, %r148, %r4;
	not.b32 	%r149, %r147;
	add.s32 	%r150, %r4, %r149;
	selp.b32 	%r145, %r150, 31, %p226;
	mov.b32 	%r123, %f507;
	mov.b32 	%r124, 1;
	mov.b32 	%r146, -1;
	// begin inline asm
	shfl.sync.down.b32 %r122, %r123, %r124, %r145, %r146;
	// end inline asm
	mov.b32 	%f425, %r122;
	setp.lt.s32 	%p227, %r121, %r145;
	setp.lt.f32 	%p228, %f507, %f425;
	selp.f32 	%f426, %f425, %f507, %p228;
	selp.f32 	%f427, %f426, %f507, %p227;
	mov.b32 	%r128, %f427;
	mov.b32 	%r129, 2;
	// begin inline asm
	shfl.sync.down.b32 %r127, %r128, %r129, %r145, %r146;
	// end inline asm
	mov.b32 	%f428, %r127;
	add.s32 	%r151, %r121, 2;
	setp.gt.s32 	%p229, %r151, %r145;
	setp.lt.f32 	%p230, %f427, %f428;
	selp.f32 	%f429, %f428, %f427, %p230;
	selp.f32 	%f430, %f427, %f429, %p229;
	mov.b32 	%r133, %f430;
	mov.b32 	%r134, 4;
	// begin inline asm
	shfl.sync.down.b32 %r132, %r133, %r134, %r145, %r146;
	// end inline asm
	mov.b32 	%f431, %r132;
	add.s32 	%r152, %r121, 4;
	setp.gt.s32 	%p231, %r152, %r145;
	setp.lt.f32 	%p232, %f430, %f431;
	selp.f32 	%f432, %f431, %f430, %p232;
	selp.f32 	%f433, %f430, %f432, %p231;
	mov.b32 	%r138, %f433;
	mov.b32 	%r139, 8;
	// begin inline asm
	shfl.sync.down.b32 %r137, %r138, %r139, %r145, %r146;
	// end inline asm
	mov.b32 	%f434, %r137;
	add.s32 	%r153, %r121, 8;
	setp.gt.s32 	%p233, %r153, %r145;
	setp.lt.f32 	%p234, %f433, %f434;
	selp.f32 	%f435, %f434, %f433, %p234;
	selp.f32 	%f436, %f433, %f435, %p233;
	mov.b32 	%r143, %f436;
	mov.b32 	%r144, 16;
	// begin inline asm
	shfl.sync.down.b32 %r142, %r143, %r144, %r145, %r146;
	// end inline asm
	mov.b32 	%f437, %r142;
	add.s32 	%r154, %r121, 16;
	setp.gt.s32 	%p235, %r154, %r145;
	setp.lt.f32 	%p236, %f436, %f437;
	selp.f32 	%f438, %f437, %f436, %p236;
	selp.f32 	%f518, %f436, %f438, %p235;
	setp.ne.s32 	%p237, %r121, 0;
	@%p237 bra 	$L__BB11_23;
	shr.u32 	%r155, %r5, 3;
	and.b32  	%r156, %r155, 124;
	mov.u32 	%r157, _ZZN3cub18CUB_300001_SM_10006detail6reduce18DeviceReduceKernelINS2_10policy_hubIfyN4cuda3__47maximumIfEEE10Policy1000EN6thrust24THRUST_300001_SM_1000_NS6detail15normal_iteratorINSC_10device_ptrIfEEEEyS8_f14absolute_valueEEvT0_PT3_T1_NS0_13GridEvenShareISM_EET2_T4_E12temp_storage;
	add.s32 	%r158, %r157, %r156;
	st.shared.f32 	[%r158+8], %f518;
$L__BB11_23:
	bar.sync 	0;
	setp.ne.s32 	%p238, %r5, 0;
	@%p238 bra 	$L__BB11_46;
	setp.gt.s32 	%p239, %r4, 32;
	ld.shared.f32 	%f439, [_ZZN3cub18CUB_300001_SM_10006detail6reduce18DeviceReduceKernelINS2_10policy_hubIfyN4cuda3__47maximumIfEEE10Policy1000EN6thrust24THRUST_300001_SM_1000_NS6detail15normal_iteratorINSC_10device_ptrIfEEEEyS8_f14absolute_valueEEvT0_PT3_T1_NS0_13GridEvenShareISM_EET2_T4_E12temp_storage+12];
	setp.lt.f32 	%p240, %f518, %f439;
	selp.f32 	%f441, %f439, %f518, %p240;
	selp.f32 	%f442, %f441, %f518, %p239;
	setp.gt.s32 	%p241, %r4, 64;
	ld.shared.f32 	%f444, [_ZZN3cub18CUB_300001_SM_10006detail6reduce18DeviceReduceKernelINS2_10policy_hubIfyN4cuda3__47maximumIfEEE10Policy1000EN6thrust24THRUST_300001_SM_1000_NS6detail15normal_iteratorINSC_10device_ptrIfEEEEyS8_f14absolute_valueEEvT0_PT3_T1_NS0_13GridEvenShareISM_EET2_T4_E12temp_storage+16];
	setp.lt.f32 	%p242, %f442, %f444;
	selp.f32 	%f446, %f444, %f442, %p242;
	selp.f32 	%f447, %f446, %f442, %p241;
	setp.gt.s32 	%p243, %r4, 96;
	ld.shared.f32 	%f449, [_ZZN3cub18CUB_300001_SM_10006detail6reduce18DeviceReduceKernelINS2_10policy_hubIfyN4cuda3__47maximumIfEEE10Policy1000EN6thrust24THRUST_300001_SM_1000_NS6detail15normal_iteratorINSC_10device_ptrIfEEEEyS8_f14absolute_valueEEvT0_PT3_T1_NS0_13GridEvenShareISM_EET2_T4_E12temp_storage+20];
	setp.lt.f32 	%p244, %f447, %f449;
	selp.f32 	%f451, %f449, %f447, %p244;
	selp.f32 	%f452, %f451, %f447, %p243;
	setp.gt.s32 	%p245, %r4, 128;
	ld.shared.f32 	%f454, [_ZZN3cub18CUB_300001_SM_10006detail6reduce18DeviceReduceKernelINS2_10policy_hubIfyN4cuda3__47maximumIfEEE10Policy1000EN6thrust24THRUST_300001_SM_1000_NS6detail15normal_iteratorINSC_10device_ptrIfEEEEyS8_f14absolute_valueEEvT0_PT3_T1_NS0_13GridEvenShareISM_EET2_T4_E12temp_storage+24];
	setp.lt.f32 	%p246, %f452, %f454;
	selp.f32 	%f456, %f454, %f452, %p246;
	selp.f32 	%f457, %f456, %f452, %p245;
	setp.gt.s32 	%p247, %r4, 160;
	ld.shared.f32 	%f459, [_ZZN3cub18CUB_300001_SM_10006detail6reduce18DeviceReduceKernelINS2_10policy_hubIfyN4cuda3__47maximumIfEEE10Policy1000EN6thrust24THRUST_300001_SM_1000_NS6detail15normal_iteratorINSC_10device_ptrIfEEEEyS8_f14absolute_valueEEvT0_PT3_T1_NS0_13GridEvenShareISM_EET2_T4_E12temp_storage+28];
	setp.lt.f32 	%p248, %f457, %f459;
	selp.f32 	%f461, %f459, %f457, %p248;
	selp.f32 	%f462, %f461, %f457, %p247;
	setp.gt.s32 	%p249, %r4, 192;
	ld.shared.f32 	%f464, [_ZZN3cub18CUB_300001_SM_10006detail6reduce18DeviceReduceKernelINS2_10policy_hubIfyN4cuda3__47maximumIfEEE10Policy1000EN6thrust24THRUST_300001_SM_1000_NS6detail15normal_iteratorINSC_10device_ptrIfEEEEyS8_f14absolute_valueEEvT0_PT3_T1_NS0_13GridEvenShareISM_EET2_T4_E12temp_storage+32];
	setp.lt.f32 	%p250, %f462, %f464;
	selp.f32 	%f466, %f464, %f462, %p250;
	selp.f32 	%f467, %f466, %f462, %p249;
	setp.gt.s32 	%p251, %r4, 224;
	ld.shared.f32 	%f469, [_ZZN3cub18CUB_300001_SM_10006detail6reduce18DeviceReduceKernelINS2_10policy_hubIfyN4cuda3__47maximumIfEEE10Policy1000EN6thrust24THRUST_300001_SM_1000_NS6detail15normal_iteratorINSC_10device_ptrIfEEEEyS8_f14absolute_valueEEvT0_PT3_T1_NS0_13GridEvenShareISM_EET2_T4_E12temp_storage+36];
	setp.lt.f32 	%p252, %f467, %f469;
	selp.f32 	%f471, %f469, %f467, %p252;
	selp.f32 	%f518, %f471, %f467, %p251;
	bra.uni 	$L__BB11_46;
$L__BB11_25:
	cvt.u32.u64 	%r52, %rd4;
	mov.u32 	%r27, %tid.x;
	add.s32 	%r53, %r27, %r52;
	mul.wide.u32 	%rd26, %r53, 4;
	add.s64 	%rd27, %rd2, %rd26;
	ld.global.f32 	%f41, [%rd27];
	setp.lt.f32 	%p2, %f41, 0f00000000;
	neg.f32 	%f42, %f41;
	selp.f32 	%f43, %f42, %f41, %p2;
	ld.global.f32 	%f44, [%rd27+1024];
	setp.lt.f32 	%p3, %f44, 0f00000000;
	neg.f32 	%f45, %f44;
	selp.f32 	%f46, %f45, %f44, %p3;
	ld.global.f32 	%f47, [%rd27+2048];
	setp.lt.f32 	%p4, %f47, 0f00000000;
	neg.f32 	%f48, %f47;
	selp.f32 	%f49, %f48, %f47, %p4;
	ld.global.f32 	%f50, [%rd27+3072];
	setp.lt.f32 	%p5, %f50, 0f00000000;
	neg.f32 	%f51, %f50;
	selp.f32 	%f52, %f51, %f50, %p5;
	ld.global.f32 	%f53, [%rd27+4096];
	setp.lt.f32 	%p6, %f53, 0f00000000;
	neg.f32 	%f54, %f53;
	selp.f32 	%f55, %f54, %f53, %p6;
	ld.global.f32 	%f56, [%rd27+5120];
	setp.lt.f32 	%p7, %f56, 0f00000000;
	neg.f32 	%f57, %f56;
	selp.f32 	%f58, %f57, %f56, %p7;
	ld.global.f32 	%f59, [%rd27+6144];
	setp.lt.f32 	%p8, %f59, 0f00000000;
	neg.f32 	%f60, %f59;
	selp.f32 	%f61, %f60, %f59, %p8;
	ld.global.f32 	%f62, [%rd27+7168];
	setp.lt.f32 	%p9, %f62, 0f00000000;
	neg.f32 	%f63, %f62;
	selp.f32 	%f64, %f63, %f62, %p9;
	ld.global.f32 	%f65, [%rd27+8192];
	setp.lt.f32 	%p10, %f65, 0f00000000;
	neg.f32 	%f66, %f65;
	selp.f32 	%f67, %f66, %f65, %p10;
	ld.global.f32 	%f68, [%rd27+9216];
	setp.lt.f32 	%p11, %f68, 0f00000000;
	neg.f32 	%f69, %f68;
	selp.f32 	%f70, %f69, %f68, %p11;
	ld.global.f32 	%f71, [%rd27+10240];
	setp.lt.f32 	%p12, %f71, 0f00000000;
	neg.f32 	%f72, %f71;
	selp.f32 	%f73, %f72, %f71, %p12;
	ld.global.f32 	%f74, [%rd27+11264];
	setp.lt.f32 	%p13, %f74, 0f00000000;
	neg.f32 	%f75, %f74;
	selp.f32 	%f76, %f75, %f74, %p13;
	ld.global.f32 	%f77, [%rd27+12288];
	setp.lt.f32 	%p14, %f77, 0f00000000;
	neg.f32 	%f78, %f77;
	selp.f32 	%f79, %f78, %f77, %p14;
	ld.global.f32 	%f80, [%rd27+13312];
	setp.lt.f32 	%p15, %f80, 0f00000000;
	neg.f32 	%f81, %f80;
	selp.f32 	%f82, %f81, %f80, %p15;
	ld.global.f32 	%f83, [%rd27+14336];
	setp.lt.f32 	%p16, %f83, 0f00000000;
	neg.f32 	%f84, %f83;
	selp.f32 	%f85, %f84, %f83, %p16;
	ld.global.f32 	%f86, [%rd27+15360];
	setp.lt.f32 	%p17, %f86, 0f00000000;
	neg.f32 	%f87, %f86;
	selp.f32 	%f88, %f87, %f86, %p17;
	setp.lt.f32 	%p18, %f43, %f46;
	selp.f32 	%f89, %f46, %f43, %p18;
	setp.lt.f32 	%p19, %f49, %f52;
	selp.f32 	%f90, %f52, %f49, %p19;
	setp.lt.f32 	%p20, %f55, %f58;
	selp.f32 	%f91, %f58, %f55, %p20;
	setp.lt.f32 	%p21, %f61, %f64;
	selp.f32 	%f92, %f64, %f61, %p21;
	setp.lt.f32 	%p22, %f67, %f70;
	selp.f32 	%f93, %f70, %f67, %p22;
	setp.lt.f32 	%p23, %f73, %f76;
	selp.f32 	%f94, %f76, %f73, %p23;
	setp.lt.f32 	%p24, %f79, %f82;
	selp.f32 	%f95, %f82, %f79, %p24;
	setp.lt.f32 	%p25, %f85, %f88;
	selp.f32 	%f96, %f88, %f85, %p25;
	setp.lt.f32 	%p26, %f89, %f90;
	selp.f32 	%f97, %f90, %f89, %p26;
	setp.lt.f32 	%p27, %f91, %f92;
	selp.f32 	%f98, %f92, %f91, %p27;
	setp.lt.f32 	%p28, %f93, %f94;
	selp.f32 	%f99, %f94, %f93, %p28;
	setp.lt.f32 	%p29, %f95, %f96;
	selp.f32 	%f100, %f96, %f95, %p29;
	setp.lt.f32 	%p30, %f97, %f98;
	selp.f32 	%f101, %f98, %f97, %p30;
	setp.lt.f32 	%p31, %f99, %f100;
	selp.f32 	%f102, %f100, %f99, %p31;
	setp.lt.f32 	%p32, %f101, %f102;
	selp.f32 	%f517, %f102, %f101, %p32;
	setp.lt.u64 	%p33, %rd5, %rd3;
	@%p33 bra 	$L__BB11_42;
	cvt.u32.u64 	%r55, %rd3;
	cvt.u64.u32 	%rd28, %r27;
	add.s64 	%rd74, %rd4, %rd3;
	cvt.u32.u64 	%r28, %rd1;
	not.b32 	%r57, %r27;
	add.s32 	%r58, %r57, %r28;
	sub.s32 	%r59, %r58, %r55;
	sub.s32 	%r198, %r59, %r52;
	add.s64 	%rd29, %rd74, %rd28;
	shl.b64 	%rd30, %rd29, 2;
	add.s64 	%rd31, %rd30, %rd2;
	add.s64 	%rd73, %rd31, 8192;
	mov.b32 	%r199, 0;
	mov.u64 	%rd75, %rd4;
$L__BB11_27:
	cvt.s64.s32 	%rd15, %r50;
	add.s64 	%rd75, %rd75, %rd15;
	add.s64 	%rd32, %rd1, -4096;
	setp.gt.u64 	%p34, %rd75, %rd32;
	@%p34 bra 	$L__BB11_29;
	shl.b32 	%r61, %r1, 12;
	cvt.s64.s32 	%rd33, %r61;
	cvt.u64.u32 	%rd34, %r27;
	add.s64 	%rd35, %rd75, %rd34;
	shl.b64 	%rd36, %rd35, 2;
	add.s64 	%rd37, %rd2, %rd36;
	ld.global.f32 	%f103, [%rd37];
	setp.lt.f32 	%p35, %f103, 0f00000000;
	neg.f32 	%f104, %f103;
	selp.f32 	%f105, %f104, %f103, %p35;
	ld.global.f32 	%f106, [%rd37+1024];
	setp.lt.f32 	%p36, %f106, 0f00000000;
	neg.f32 	%f107, %f106;
	selp.f32 	%f108, %f107, %f106, %p36;
	ld.global.f32 	%f109, [%rd37+2048];
	setp.lt.f32 	%p37, %f109, 0f00000000;
	neg.f32 	%f110, %f109;
	selp.f32 	%f111, %f110, %f109, %p37;
	ld.global.f32 	%f112, [%rd37+3072];
	setp.lt.f32 	%p38, %f112, 0f00000000;
	neg.f32 	%f113, %f112;
	selp.f32 	%f114, %f113, %f112, %p38;
	ld.global.f32 	%f115, [%rd37+4096];
	setp.lt.f32 	%p39, %f115, 0f00000000;
	neg.f32 	%f116, %f115;
	selp.f32 	%f117, %f116, %f115, %p39;
	ld.global.f32 	%f118, [%rd37+5120];
	setp.lt.f32 	%p40, %f118, 0f00000000;
	neg.f32 	%f119, %f118;
	selp.f32 	%f120, %f119, %f118, %p40;
	ld.global.f32 	%f121, [%rd37+6144];
	setp.lt.f32 	%p41, %f121, 0f00000000;
	neg.f32 	%f122, %f121;
	selp.f32 	%f123, %f122, %f121, %p41;
	ld.global.f32 	%f124, [%rd37+7168];
	setp.lt.f32 	%p42, %f124, 0f00000000;
	neg.f32 	%f125, %f124;
	selp.f32 	%f126, %f125, %f124, %p42;
	ld.global.f32 	%f127, [%rd37+8192];
	setp.lt.f32 	%p43, %f127, 0f00000000;
	neg.f32 	%f128, %f127;
	selp.f32 	%f129, %f128, %f127, %p43;
	ld.global.f32 	%f130, [%rd37+9216];
	setp.lt.f32 	%p44, %f130, 0f00000000;
	neg.f32 	%f131, %f130;
	selp.f32 	%f132, %f131, %f130, %p44;
	ld.global.f32 	%f133, [%rd37+10240];
	setp.lt.f32 	%p45, %f133, 0f00000000;
	neg.f32 	%f134, %f133;
	selp.f32 	%f135, %f134, %f133, %p45;
	ld.global.f32 	%f136, [%rd37+11264];
	setp.lt.f32 	%p46, %f136, 0f00000000;
	neg.f32 	%f137, %f136;
	selp.f32 	%f138, %f137, %f136, %p46;
	ld.global.f32 	%f139, [%rd37+12288];
	setp.lt.f32 	%p47, %f139, 0f00000000;
	neg.f32 	%f140, %f139;
	selp.f32 	%f141, %f140, %f139, %p47;
	ld.global.f32 	%f142, [%rd37+13312];
	setp.lt.f32 	%p48, %f142, 0f00000000;
	neg.f32 	%f143, %f142;
	selp.f32 	%f144, %f143, %f142, %p48;
	ld.global.f32 	%f145, [%rd37+14336];
	setp.lt.f32 	%p49, %f145, 0f00000000;
	neg.f32 	%f146, %f145;
	selp.f32 	%f147, %f146, %f145, %p49;
	ld.global.f32 	%f148, [%rd37+15360];
	setp.lt.f32 	%p50, %f148, 0f00000000;
	neg.f32 	%f149, %f148;
	selp.f32 	%f150, %f149, %f148, %p50;
	setp.lt.f32 	%p51, %f517, %f105;
	selp.f32 	%f151, %f105, %f517, %p51;
	setp.lt.f32 	%p52, %f108, %f111;
	selp.f32 	%f152, %f111, %f108, %p52;
	setp.lt.f32 	%p53, %f114, %f117;
	selp.f32 	%f153, %f117, %f114, %p53;
	setp.lt.f32 	%p54, %f120, %f123;
	selp.f32 	%f154, %f123, %f120, %p54;
	setp.lt.f32 	%p55, %f126, %f129;
	selp.f32 	%f155, %f129, %f126, %p55;
	setp.lt.f32 	%p56, %f132, %f135;
	selp.f32 	%f156, %f135, %f132, %p56;
	setp.lt.f32 	%p57, %f138, %f141;
	selp.f32 	%f157, %f141, %f138, %p57;
	setp.lt.f32 	%p58, %f144, %f147;
	selp.f32 	%f158, %f147, %f144, %p58;
	setp.lt.f32 	%p59, %f151, %f152;
	selp.f32 	%f159, %f152, %f151, %p59;
	setp.lt.f32 	%p60, %f153, %f154;
	selp.f32 	%f160, %f154, %f153, %p60;
	setp.lt.f32 	%p61, %f155, %f156;
	selp.f32 	%f161, %f156, %f155, %p61;
	setp.lt.f32 	%p62, %f157, %f158;
	selp.f32 	%f162, %f158, %f157, %p62;
	setp.lt.f32 	%p63, %f159, %f160;
	selp.f32 	%f163, %f160, %f159, %p63;
	setp.lt.f32 	%p64, %f161, %f162;
	selp.f32 	%f164, %f162, %f161, %p64;
	setp.lt.f32 	%p65, %f163, %f164;
	selp.f32 	%f165, %f164, %f163, %p65;
	setp.lt.f32 	%p66, %f165, %f150;
	selp.f32 	%f517, %f150, %f165, %p66;
	sub.s64 	%rd38, %rd1, %rd75;
	setp.lt.u64 	%p67, %rd38, %rd33;
	add.s32 	%r199, %r199, 1;
	add.s64 	%rd74, %rd74, %rd33;
	sub.s32 	%r198, %r198, %r61;
	mul.wide.s32 	%rd39, %r61, 4;
	add.s64 	%rd73, %rd73, %rd39;
	@%p67 bra 	$L__BB11_42;
	bra.uni 	$L__BB11_27;
$L__BB11_29:
	setp.le.u64 	%p68, %rd1, %rd75;
	cvt.u32.u64 	%r62, %rd75;
	cvt.u32.u64 	%r63, %rd1;
	sub.s32 	%r64, %r63, %r62;
	setp.ge.s32 	%p69, %r27, %r64;
	or.pred  	%p70, %p68, %p69;
	@%p70 bra 	$L__BB11_42;
	cvt.u32.u64 	%r66, %rd15;
	cvt.u32.u64 	%r67, %rd4;
	not.b32 	%r68, %r27;
	add.s32 	%r69, %r68, %r28;
	add.s32 	%r70, %r66, %r67;
	sub.s32 	%r71, %r69, %r70;
	mul.lo.s32 	%r72, %r1, %r199;
	shl.b32 	%r73, %r72, 12;
	sub.s32 	%r74, %r71, %r73;
	shr.u32 	%r75, %r74, 8;
	add.s32 	%r34, %r75, 1;
	and.b32  	%r35, %r34, 15;
	setp.lt.u32 	%p71, %r74, 3840;
	mov.u32 	%r202, %r27;
	@%p71 bra 	$L__BB11_33;
	shr.u32 	%r76, %r198, 8;
	add.s32 	%r77, %r76, 1;
	and.b32  	%r78, %r77, 33554416;
	neg.s32 	%r200, %r78;
	mov.u32 	%r202, %r27;
$L__BB11_32:
	.pragma "nounroll";
	ld.global.f32 	%f167, [%rd73+-8192];
	setp.lt.f32 	%p72, %f167, 0f00000000;
	neg.f32 	%f168, %f167;
	selp.f32 	%f169, %f168, %f167, %p72;
	setp.lt.f32 	%p73, %f517, %f169;
	selp.f32 	%f170, %f169, %f517, %p73;
	ld.global.f32 	%f171, [%rd73+-7168];
	setp.lt.f32 	%p74, %f171, 0f00000000;
	neg.f32 	%f172, %f171;
	selp.f32 	%f173, %f172, %f171, %p74;
	setp.lt.f32 	%p75, %f170, %f173;
	selp.f32 	%f174, %f173, %f170, %p75;
	ld.global.f32 	%f175, [%rd73+-6144];
	setp.lt.f32 	%p76, %f175, 0f00000000;
	neg.f32 	%f176, %f175;
	selp.f32 	%f177, %f176, %f175, %p76;
	setp.lt.f32 	%p77, %f174, %f177;
	selp.f32 	%f178, %f177, %f174, %p77;
	ld.global.f32 	%f179, [%rd73+-5120];
	setp.lt.f32 	%p78, %f179, 0f00000000;
	neg.f32 	%f180, %f179;
	selp.f32 	%f181, %f180, %f179, %p78;
	setp.lt.f32 	%p79, %f178, %f181;
	selp.f32 	%f182, %f181, %f178, %p79;
	ld.global.f32 	%f183, [%rd73+-4096];
	setp.lt.f32 	%p80, %f183, 0f00000000;
	neg.f32 	%f184, %f183;
	selp.f32 	%f185, %f184, %f183, %p80;
	setp.lt.f32 	%p81, %f182, %f185;
	selp.f32 	%f186, %f185, %f182, %p81;
	ld.global.f32 	%f187, [%rd73+-3072];
	setp.lt.f32 	%p82, %f187, 0f00000000;
	neg.f32 	%f188, %f187;
	selp.f32 	%f189, %f188, %f187, %p82;
	setp.lt.f32 	%p83, %f186, %f189;
	selp.f32 	%f190, %f189, %f186, %p83;
	ld.global.f32 	%f191, [%rd73+-2048];
	setp.lt.f32 	%p84, %f191, 0f00000000;
	neg.f32 	%f192, %f191;
	selp.f32 	%f193, %f192, %f191, %p84;
	setp.lt.f32 	%p85, %f190, %f193;
	selp.f32 	%f194, %f193, %f190, %p85;
	ld.global.f32 	%f195, [%rd73+-1024];
	setp.lt.f32 	%p86, %f195, 0f00000000;
	neg.f32 	%f196, %f195;
	selp.f32 	%f197, %f196, %f195, %p86;
	setp.lt.f32 	%p87, %f194, %f197;
	selp.f32 	%f198, %f197, %f194, %p87;
	ld.global.f32 	%f199, [%rd73];
	setp.lt.f32 	%p88, %f199, 0f00000000;
	neg.f32 	%f200, %f199;
	selp.f32 	%f201, %f200, %f199, %p88;
	setp.lt.f32 	%p89, %f198, %f201;
	selp.f32 	%f202, %f201, %f198, %p89;
	ld.global.f32 	%f203, [%rd73+1024];
	setp.lt.f32 	%p90, %f203, 0f00000000;
	neg.f32 	%f204, %f203;
	selp.f32 	%f205, %f204, %f203, %p90;
	setp.lt.f32 	%p91, %f202, %f205;
	selp.f32 	%f206, %f205, %f202, %p91;
	ld.global.f32 	%f207, [%rd73+2048];
	setp.lt.f32 	%p92, %f207, 0f00000000;
	neg.f32 	%f208, %f207;
	selp.f32 	%f209, %f208, %f207, %p92;
	setp.lt.f32 	%p93, %f206, %f209;
	selp.f32 	%f210, %f209, %f206, %p93;
	ld.global.f32 	%f211, [%rd73+3072];
	setp.lt.f32 	%p94, %f211, 0f00000000;
	neg.f32 	%f212, %f211;
	selp.f32 	%f213, %f212, %f211, %p94;
	setp.lt.f32 	%p95, %f210, %f213;
	selp.f32 	%f214, %f213, %f210, %p95;
	ld.global.f32 	%f215, [%rd73+4096];
	setp.lt.f32 	%p96, %f215, 0f00000000;
	neg.f32 	%f216, %f215;
	selp.f32 	%f217, %f216, %f215, %p96;
	setp.lt.f32 	%p97, %f214, %f217;
	selp.f32 	%f218, %f217, %f214, %p97;
	ld.global.f32 	%f219, [%rd73+5120];
	setp.lt.f32 	%p98, %f219, 0f00000000;
	neg.f32 	%f220, %f219;
	selp.f32 	%f221, %f220, %f219, %p98;
	setp.lt.f32 	%p99, %f218, %f221;
	selp.f32 	%f222, %f221, %f218, %p99;
	ld.global.f32 	%f223, [%rd73+6144];
	setp.lt.f32 	%p100, %f223, 0f00000000;
	neg.f32 	%f224, %f223;
	selp.f32 	%f225, %f224, %f223, %p100;
	setp.lt.f32 	%p101, %f222, %f225;
	selp.f32 	%f226, %f225, %f222, %p101;
	ld.global.f32 	%f227, [%rd73+7168];
	setp.lt.f32 	%p102, %f227, 0f00000000;
	neg.f32 	%f228, %f227;
	selp.f32 	%f229, %f228, %f227, %p102;
	setp.lt.f32 	%p103, %f226, %f229;
	selp.f32 	%f517, %f229, %f226, %p103;
	add.s32 	%r202, %r202, 4096;
	add.s32 	%r200, %r200, 16;
	add.s64 	%rd73, %rd73, 16384;
	setp.ne.s32 	%p104, %r200, 0;
	@%p104 bra 	$L__BB11_32;
$L__BB11_33:
	setp.eq.s32 	%p105, %r35, 0;
	@%p105 bra 	$L__BB11_42;
	and.b32  	%r42, %r34, 7;
	setp.lt.u32 	%p106, %r35, 8;
	@%p106 bra 	$L__BB11_36;
	cvt.u64.u32 	%rd40, %r202;
	add.s64 	%rd41, %rd75, %rd40;
	shl.b64 	%rd42, %rd41, 2;
	add.s64 	%rd43, %rd2, %rd42;
	ld.global.f32 	%f231, [%rd43];
	setp.lt.f32 	%p107, %f231, 0f00000000;
	neg.f32 	%f232, %f231;
	selp.f32 	%f233, %f232, %f231, %p107;
	setp.lt.f32 	%p108, %f517, %f233;
	selp.f32 	%f234, %f233, %f517, %p108;
	ld.global.f32 	%f235, [%rd43+1024];
	setp.lt.f32 	%p109, %f235, 0f00000000;
	neg.f32 	%f236, %f235;
	selp.f32 	%f237, %f236, %f235, %p109;
	setp.lt.f32 	%p110, %f234, %f237;
	selp.f32 	%f238, %f237, %f234, %p110;
	ld.global.f32 	%f239, [%rd43+2048];
	setp.lt.f32 	%p111, %f239, 0f00000000;
	neg.f32 	%f240, %f239;
	selp.f32 	%f241, %f240, %f239, %p111;
	setp.lt.f32 	%p112, %f238, %f241;
	selp.f32 	%f242, %f241, %f238, %p112;
	ld.global.f32 	%f243, [%rd43+3072];
	setp.lt.f32 	%p113, %f243, 0f00000000;
	neg.f32 	%f244, %f243;
	selp.f32 	%f245, %f244, %f243, %p113;
	setp.lt.f32 	%p114, %f242, %f245;
	selp.f32 	%f246, %f245, %f242, %p114;
	ld.global.f32 	%f247, [%rd43+4096];
	setp.lt.f32 	%p115, %f247, 0f00000000;
	neg.f32 	%f248, %f247;
	selp.f32 	%f249, %f248, %f247, %p115;
	setp.lt.f32 	%p116, %f246, %f249;
	selp.f32 	%f250, %f249, %f246, %p116;
	ld.global.f32 	%f251, [%rd43+5120];
	setp.lt.f32 	%p117, %f251, 0f00000000;
	neg.f32 	%f252, %f251;
	selp.f32 	%f253, %f252, %f251, %p117;
	setp.lt.f32 	%p118, %f250, %f253;
	selp.f32 	%f254, %f253, %f250, %p118;
	ld.global.f32 	%f255, [%rd43+6144];
	setp.lt.f32 	%p119, %f255, 0f00000000;
	neg.f32 	%f256, %f255;
	selp.f32 	%f257, %f256, %f255, %p119;
	setp.lt.f32 	%p120, %f254, %f257;
	selp.f32 	%f258, %f257, %f254, %p120;
	ld.global.f32 	%f259, [%rd43+7168];
	setp.lt.f32 	%p121, %f259, 0f00000000;
	neg.f32 	%f260, %f259;
	selp.f32 	%f261, %f260, %f259, %p121;
	setp.lt.f32 	%p122, %f258, %f261;
	selp.f32 	%f517, %f261, %f258, %p122;
	add.s32 	%r202, %r202, 2048;
$L__BB11_36:
	setp.eq.s32 	%p123, %r42, 0;
	@%p123 bra 	$L__BB11_42;
	setp.lt.u32 	%p124, %r42, 4;
	@%p124 bra 	$L__BB11_39;
	cvt.u64.u32 	%rd44, %r202;
	add.s64 	%rd45, %rd75, %rd44;
	shl.b64 	%rd46, %rd45, 2;
	add.s64 	%rd47, %rd2, %rd46;
	ld.global.f32 	%f263, [%rd47];
	setp.lt.f32 	%p125, %f263, 0f00000000;
	neg.f32 	%f264, %f263;
	selp.f32 	%f265, %f264, %f263, %p125;
	setp.lt.f32 	%p126, %f517, %f265;
	selp.f32 	%f266, %f265, %f517, %p126;
	ld.global.f32 	%f267, [%rd47+1024];
	setp.lt.f32 	%p127, %f267, 0f00000000;
	neg.f32 	%f268, %f267;
	selp.f32 	%f269, %f268, %f267, %p127;
	setp.lt.f32 	%p128, %f266, %f269;
	selp.f32 	%f270, %f269, %f266, %p128;
	ld.global.f32 	%f271, [%rd47+2048];
	setp.lt.f32 	%p129, %f271, 0f00000000;
	neg.f32 	%f272, %f271;
	selp.f32 	%f273, %f272, %f271, %p129;
	setp.lt.f32 	%p130, %f270, %f273;
	selp.f32 	%f274, %f273, %f270, %p130;
	ld.global.f32 	%f275, [%rd47+3072];
	setp.lt.f32 	%p131, %f275, 0f00000000;
	neg.f32 	%f276, %f275;
	selp.f32 	%f277, %f276, %f275, %p131;
	setp.lt.f32 	%p132, %f274, %f277;
	selp.f32 	%f517, %f277, %f274, %p132;
	add.s32 	%r202, %r202, 1024;
$L__BB11_39:
	and.b32  	%r79, %r34, 3;
	setp.eq.s32 	%p133, %r79, 0;
	@%p133 bra 	$L__BB11_42;
	cvt.u64.u32 	%rd48, %r202;
	add.s64 	%rd49, %rd48, %rd74;
	shl.b64 	%rd50, %rd49, 2;
	add.s64 	%rd77, %rd2, %rd50;
	cvt.u16.u32 	%rs1, %r198;
	shr.u16 	%rs2, %rs1, 8;
	add.s16 	%rs3, %rs2, 1;
	cvt.u32.u16 	%r80, %rs3;
	and.b32  	%r81, %r80, 3;
	neg.s32 	%r205, %r81;
$L__BB11_41:
	.pragma "nounroll";
	ld.global.f32 	%f278, [%rd77];
	setp.lt.f32 	%p134, %f278, 0f00000000;
	neg.f32 	%f279, %f278;
	selp.f32 	%f280, %f279, %f278, %p134;
	setp.lt.f32 	%p135, %f517, %f280;
	selp.f32 	%f517, %f280, %f517, %p135;
	add.s64 	%rd77, %rd77, 1024;
	add.s32 	%r205, %r205, 1;
	setp.ne.s32 	%p136, %r205, 0;
	@%p136 bra 	$L__BB11_41;
$L__BB11_42:
	// begin inline asm
	mov.u32 %r82, %laneid;
	// end inline asm
	mov.b32 	%r84, %f517;
	mov.b32 	%r85, 1;
	mov.b32 	%r106, 31;
	mov.b32 	%r107, -1;
	// begin inline asm
	shfl.sync.down.b32 %r83, %r84, %r85, %r106, %r107;
	// end inline asm
	mov.b32 	%f281, %r83;
	setp.gt.s32 	%p137, %r82, 30;
	setp.lt.f32 	%p138, %f517, %f281;
	selp.f32 	%f282, %f281, %f517, %p138;
	selp.f32 	%f283, %f517, %f282, %p137;
	mov.b32 	%r89, %f283;
	mov.b32 	%r90, 2;
	// begin inline asm
	shfl.sync.down.b32 %r88, %r89, %r90, %r106, %r107;
	// end inline asm
	mov.b32 	%f284, %r88;
	setp.gt.s32 	%p139, %r82, 29;
	setp.lt.f32 	%p140, %f283, %f284;
	selp.f32 	%f285, %f284, %f283, %p140;
	selp.f32 	%f286, %f283, %f285, %p139;
	mov.b32 	%r94, %f286;
	mov.b32 	%r95, 4;
	// begin inline asm
	shfl.sync.down.b32 %r93, %r94, %r95, %r106, %r107;
	// end inline asm
	mov.b32 	%f287, %r93;
	setp.gt.s32 	%p141, %r82, 27;
	setp.lt.f32 	%p142, %f286, %f287;
	selp.f32 	%f288, %f287, %f286, %p142;
	selp.f32 	%f289, %f286, %f288, %p141;
	mov.b32 	%r99, %f289;
	mov.b32 	%r100, 8;
	// begin inline asm
	shfl.sync.down.b32 %r98, %r99, %r100, %r106, %r107;
	// end inline asm
	mov.b32 	%f290, %r98;
	setp.gt.s32 	%p143, %r82, 23;
	setp.lt.f32 	%p144, %f289, %f290;
	selp.f32 	%f291, %f290, %f289, %p144;
	selp.f32 	%f292, %f289, %f291, %p143;
	mov.b32 	%r104, %f292;
	mov.b32 	%r105, 16;
	// begin inline asm
	shfl.sync.down.b32 %r103, %r104, %r105, %r106, %r107;
	// end inline asm
	mov.b32 	%f293, %r103;
	setp.gt.s32 	%p145, %r82, 15;
	setp.lt.f32 	%p146, %f292, %f293;
	selp.f32 	%f37, %f293, %f292, %p146;
	selp.f32 	%f518, %f292, %f37, %p145;
	setp.ne.s32 	%p147, %r82, 0;
	@%p147 bra 	$L__BB11_44;
	shr.u32 	%r108, %r27, 3;
	and.b32  	%r109, %r108, 124;
	mov.u32 	%r110, _ZZN3cub18CUB_300001_SM_10006detail6reduce18DeviceReduceKernelINS2_10policy_hubIfyN4cuda3__47maximumIfEEE10Policy1000EN6thrust24THRUST_300001_SM_1000_NS6detail15normal_iteratorINSC_10device_ptrIfEEEEyS8_f14absolute_valueEEvT0_PT3_T1_NS0_13GridEvenShareISM_EET2_T4_E12temp_storage;
	add.s32 	%r111, %r110, %r109;
	st.shared.f32 	[%r111+8], %f37;
$L__BB11_44:
	bar.sync 	0;
	setp.ne.s32 	%p148, %r27, 0;
	@%p148 bra 	$L__BB11_46;
	ld.shared.f32 	%f294, [_ZZN3cub18CUB_300001_SM_10006detail6reduce18DeviceReduceKernelINS2_10policy_hubIfyN4cuda3__47maximumIfEEE10Policy1000EN6thrust24THRUST_300001_SM_1000_NS6detail15normal_iteratorINSC_10device_ptrIfEEEEyS8_f14absolute_valueEEvT0_PT3_T1_NS0_13GridEvenShareISM_EET2_T4_E12temp_storage+12];
	setp.lt.f32 	%p149, %f518, %f294;
	selp.f32 	%f295, %f294, %f518, %p149;
	ld.shared.f32 	%f296, [_ZZN3cub18CUB_300001_SM_10006detail6reduce18DeviceReduceKernelINS2_10policy_hubIfyN4cuda3__47maximumIfEEE10Policy1000EN6thrust24THRUST_300001_SM_1000_NS6detail15normal_iteratorINSC_10device_ptrIfEEEEyS8_f14absolute_valueEEvT0_PT3_T1_NS0_13GridEvenShareISM_EET2_T4_E12temp_storage+16];
	setp.lt.f32 	%p150, %f295, %f296;
	selp.f32 	%f297, %f296, %f295, %p150;
	ld.shared.f32 	%f298, [_ZZN3cub18CUB_300001_SM_10006detail6reduce18DeviceReduceKernelINS2_10policy_hubIfyN4cuda3__47maximumIfEEE10Policy1000EN6thrust24THRUST_300001_SM_1000_NS6detail15normal_iteratorINSC_10device_ptrIfEEEEyS8_f14absolute_valueEEvT0_PT3_T1_NS0_13GridEvenShareISM_EET2_T4_E12temp_storage+20];
	setp.lt.f32 	%p151, %f297, %f298;
	selp.f32 	%f299, %f298, %f297, %p151;
	ld.shared.f32 	%f300, [_ZZN3cub18CUB_300001_SM_10006detail6reduce18DeviceReduceKernelINS2_10policy_hubIfyN4cuda3__47maximumIfEEE10Policy1000EN6thrust24THRUST_300001_SM_1000_NS6detail15normal_iteratorINSC_10device_ptrIfEEEEyS8_f14absolute_valueEEvT0_PT3_T1_NS0_13GridEvenShareISM_EET2_T4_E12temp_storage+24];
	setp.lt.f32 	%p152, %f299, %f300;
	selp.f32 	%f301, %f300, %f299, %p152;
	ld.shared.f32 	%f302, [_ZZN3cub18CUB_300001_SM_10006detail6reduce18DeviceReduceKernelINS2_10policy_hubIfyN4cuda3__47maximumIfEEE10Policy1000EN6thrust24THRUST_300001_SM_1000_NS6detail15normal_iteratorINSC_10device_ptrIfEEEEyS8_f14absolute_valueEEvT0_PT3_T1_NS0_13GridEvenShareISM_EET2_T4_E12temp_storage+28];
	setp.lt.f32 	%p153, %f301, %f302;
	selp.f32 	%f303, %f302, %f301, %p153;
	ld.shared.f32 	%f304, [_ZZN3cub18CUB_300001_SM_10006detail6reduce18DeviceReduceKernelINS2_10policy_hubIfyN4cuda3__47maximumIfEEE10Policy1000EN6thrust24THRUST_300001_SM_1000_NS6detail15normal_iteratorINSC_10device_ptrIfEEEEyS8_f14absolute_valueEEvT0_PT3_T1_NS0_13GridEvenShareISM_EET2_T4_E12temp_storage+32];
	setp.lt.f32 	%p154, %f303, %f304;
	selp.f32 	%f305, %f304, %f303, %p154;
	ld.shared.f32 	%f306, [_ZZN3cub18CUB_300001_SM_10006detail6reduce18DeviceReduceKernelINS2_10policy_hubIfyN4cuda3__47maximumIfEEE10Policy1000EN6thrust24THRUST_300001_SM_1000_NS6detail15normal_iteratorINSC_10device_ptrIfEEEEyS8_f14absolute_valueEEvT0_PT3_T1_NS0_13GridEvenShareISM_EET2_T4_E12temp_storage+36];
	setp.lt.f32 	%p155, %f305, %f306;
	selp.f32 	%f518, %f306, %f305, %p155;
$L__BB11_46:
	mov.u32 	%r189, %tid.x;
	setp.ne.s32 	%p272, %r189, 0;
	@%p272 bra 	$L__BB11_48;
	ld.param.u64 	%rd71, [_ZN3cub18CUB_300001_SM_10006detail6reduce18DeviceReduceKernelINS2_10policy_hubIfyN4cuda3__47maximumIfEEE10Policy1000EN6thrust24THRUST_300001_SM_1000_NS6detail15normal_iteratorINSC_10device_ptrIfEEEEyS8_f14absolute_valueEEvT0_PT3_T1_NS0_13GridEvenShareISM_EET2_T4__param_1];
	cvta.to.global.u64 	%rd68, %rd71;
	mul.wide.u32 	%rd69, %r2, 4;
	add.s64 	%rd70, %rd68, %rd69;
	st.global.f32 	[%rd70], %f518;
$L__BB11_48:
	ret;

}
	// .globl	_ZN3cub18CUB_300001_SM_10006detail6reduce28DeviceReduceSingleTileKernelINS2_10policy_hubIfyN4cuda3__47maximumIfEEE10Policy1000EPfPdiS8_dfNS5_3std3__410__identityEEEvT0_T1_T2_T3_T4_T6_
.visible .entry _ZN3cub18CUB_300001_SM_10006detail6reduce28DeviceReduceSingleTileKernelINS2_10policy_hubIfyN4cuda3__47maximumIfEEE10Policy1000EPfPdiS8_dfNS5_3std3__410__identityEEEvT0_T1_T2_T3_T4_T6_(
	.param .u64 .ptr .align 1 _ZN3cub18CUB_300001_SM_10006detail6reduce28DeviceReduceSingleTileKernelINS2_10policy_hubIfyN4cuda3__47maximumIfEEE10Policy1000EPfPdiS8_dfNS5_3std3__410__identityEEEvT0_T1_T2_T3_T4_T6__param_0,
	.param .u64 .ptr .align 1 _ZN3cub18CUB_300001_SM_10006detail6reduce28DeviceReduceSingleTileKernelINS2_10policy_hubIfyN4cuda3__47maximumIfEEE10Policy1000EPfPdiS8_dfNS5_3std3__410__identityEEEvT0_T1_T2_T3_T4_T6__param_1,
	.param .u32 _ZN3cub18CUB_300001_SM_10006detail6reduce28DeviceReduceSingleTileKernelINS2_10policy_hubIfyN4cuda3__47maximumIfEEE10Policy1000EPfPdiS8_dfNS5_3std3__410__identityEEEvT0_T1_T2_T3_T4_T6__param_2,
	.param .align 1 .b8 _ZN3cub18CUB_300001_SM_10006detail6reduce28DeviceReduceSingleTileKernelINS2_10policy_hubIfyN4cuda3__47maximumIfEEE10Policy1000EPfPdiS8_dfNS5_3std3__410__identityEEEvT0_T1_T2_T3_T4_T6__param_3[1],
	.param .f64 _ZN3cub18CUB_300001_SM_10006detail6reduce28DeviceReduceSingleTileKernelINS2_10policy_hubIfyN4cuda3__47maximumIfEEE10Policy1000EPfPdiS8_dfNS5_3std3__410__identityEEEvT0_T1_T2_T3_T4_T6__param_4,
	.param .align 1 .b8 _ZN3cub18CUB_300001_SM_10006detail6reduce28DeviceReduceSingleTileKernelINS2_10policy_hubIfyN4cuda3__47maximumIfEEE10Policy1000EPfPdiS8_dfNS5_3std3__410__identityEEEvT0_T1_T2_T3_T4_T6__param_5[1]
)
.maxntid 256
.minnctapersm 1
{
	.reg .pred 	%p<252>;
	.reg .b32 	%r<407>;
	.reg .b32 	%f<445>;
	.reg .b64 	%rd<125>;
	.reg .b64 	%fd<3>;
	// demoted variable
	.shared .align 4 .b8 _ZZN3cub18CUB_300001_SM_10006detail6reduce28DeviceReduceSingleTileKernelINS2_10policy_hubIfyN4cuda3__47maximumIfEEE10Policy1000EPfPdiS8_dfNS5_3std3__410__identityEEEvT0_T1_T2_T3_T4_T6_E12temp_storage[44];
	ld.param.u64 	%rd16, [_ZN3cub18CUB_300001_SM_10006detail6reduce28DeviceReduceSingleTileKernelINS2_10policy_hubIfyN4cuda3__47maximumIfEEE10Policy1000EPfPdiS8_dfNS5_3std3__410__identityEEEvT0_T1_T2_T3_T4_T6__param_0];
	ld.param.u64 	%rd17, [_ZN3cub18CUB_300001_SM_10006detail6reduce28DeviceReduceSingleTileKernelINS2_10policy_hubIfyN4cuda3__47maximumIfEEE10Policy1000EPfPdiS8_dfNS5_3std3__410__identityEEEvT0_T1_T2_T3_T4_T6__param_1];
	ld.param.u32 	%r67, [_ZN3cub18CUB_300001_SM_10006detail6reduce28DeviceReduceSingleTileKernelINS2_10policy_hubIfyN4cuda3__47maximumIfEEE10Policy1000EPfPdiS8_dfNS5_3std3__410__identityEEEvT0_T1_T2_T3_T4_T6__param_2];
	ld.param.f64 	%fd1, [_ZN3cub18CUB_300001_SM_10006detail6reduce28DeviceReduceSingleTileKernelINS2_10policy_hubIfyN4cuda3__47maximumIfEEE10Policy1000EPfPdiS8_dfNS5_3std3__410__identityEEEvT0_T1_T2_T3_T4_T6__param_4];
	cvta.to.global.u64 	%rd1, %rd17;
	setp.ne.s32 	%p1, %r67, 0;
	@%p1 bra 	$L__BB12_3;
	mov.u32 	%r380, %tid.x;
	setp.ne.s32 	%p251, %r380, 0;
	@%p251 bra 	$L__BB12_74;
	st.global.f64 	[%rd1], %fd1;
	bra.uni 	$L__BB12_74;
$L__BB12_3:
	and.b64  	%rd18, %rd16, 15;
	setp.ne.s64 	%p2, %rd18, 0;
	@%p2 bra 	$L__BB12_38;
	setp.gt.s32 	%p126, %r67, 4095;
	@%p126 bra 	$L__BB12_22;
	mov.u32 	%r1, %tid.x;
	setp.ge.s32 	%p191, %r1, %r67;
	mov.f32 	%f423, 0f00000000;
	mov.u32 	%r384, %r1;
	@%p191 bra 	$L__BB12_7;
	mul.wide.u32 	%rd113, %r1, 4;
	add.s64 	%rd112, %rd16, %rd113;
	// begin inline asm
	ld.global.nc.u32 %r300, [%rd112];
	// end inline asm
	mov.b32 	%f423, %r300;
	add.s32 	%r384, %r1, 256;
$L__BB12_7:
	setp.ge.s32 	%p192, %r384, %r67;
	@%p192 bra 	$L__BB12_13;
	not.b32 	%r301, %r384;
	add.s32 	%r4, %r67, %r301;
	and.b32  	%r302, %r4, 768;
	setp.eq.s32 	%p193, %r302, 768;
	@%p193 bra 	$L__BB12_11;
	mul.wide.u32 	%rd114, %r384, 4;
	add.s64 	%rd121, %rd16, %rd114;
	shr.u32 	%r303, %r4, 8;
	add.s32 	%r304, %r303, 1;
	and.b32  	%r305, %r304, 3;
	neg.s32 	%r382, %r305;
$L__BB12_10:
	.pragma "nounroll";
	// begin inline asm
	ld.global.nc.u32 %r306, [%rd121];
	// end inline asm
	mov.b32 	%f335, %r306;
	setp.lt.f32 	%p194, %f423, %f335;
	selp.f32 	%f423, %f335, %f423, %p194;
	add.s32 	%r384, %r384, 256;
	add.s64 	%rd121, %rd121, 1024;
	add.s32 	%r382, %r382, 1;
	setp.ne.s32 	%p195, %r382, 0;
	@%p195 bra 	$L__BB12_10;
$L__BB12_11:
	setp.lt.u32 	%p196, %r4, 768;
	@%p196 bra 	$L__BB12_13;
$L__BB12_12:
	mul.wide.s32 	%rd120, %r384, 4;
	add.s64 	%rd116, %rd16, %rd120;
	// begin inline asm
	ld.global.nc.u32 %r307, [%rd116];
	// end inline asm
	mov.b32 	%f336, %r307;
	setp.lt.f32 	%p197, %f423, %f336;
	selp.f32 	%f337, %f336, %f423, %p197;
	add.s64 	%rd117, %rd116, 1024;
	// begin inline asm
	ld.global.nc.u32 %r308, [%rd117];
	// end inline asm
	mov.b32 	%f338, %r308;
	setp.lt.f32 	%p198, %f337, %f338;
	selp.f32 	%f339, %f338, %f337, %p198;
	add.s64 	%rd118, %rd116, 2048;
	// begin inline asm
	ld.global.nc.u32 %r309, [%rd118];
	// end inline asm
	mov.b32 	%f340, %r309;
	setp.lt.f32 	%p199, %f339, %f340;
	selp.f32 	%f341, %f340, %f339, %p199;
	add.s64 	%rd119, %rd116, 3072;
	// begin inline asm
	ld.global.nc.u32 %r310, [%rd119];
	// end inline asm
	mov.b32 	%f342, %r310;
	setp.lt.f32 	%p200, %f341, %f342;
	selp.f32 	%f423, %f342, %f341, %p200;
	add.s32 	%r384, %r384, 1024;
	setp.lt.s32 	%p201, %r384, %r67;
	@%p201 bra 	$L__BB12_12;
$L__BB12_13:
	setp.lt.s32 	%p202, %r67, 256;
	@%p202 bra 	$L__BB12_18;
	// begin inline asm
	mov.u32 %r349, %laneid;
	// end inline asm
	mov.b32 	%r351, %f423;
	mov.b32 	%r352, 1;
	mov.b32 	%r373, 31;
	mov.b32 	%r374, -1;
	// begin inline asm
	shfl.sync.down.b32 %r350, %r351, %r352, %r373, %r374;
	// end inline asm
	mov.b32 	%f390, %r350;
	setp.gt.s32 	%p230, %r349, 30;
	setp.lt.f32 	%p231, %f423, %f390;
	selp.f32 	%f391, %f390, %f423, %p231;
	selp.f32 	%f392, %f423, %f391, %p230;
	mov.b32 	%r356, %f392;
	mov.b32 	%r357, 2;
	// begin inline asm
	shfl.sync.down.b32 %r355, %r356, %r357, %r373, %r374;
	// end inline asm
	mov.b32 	%f393, %r355;
	setp.gt.s32 	%p232, %r349, 29;
	setp.lt.f32 	%p233, %f392, %f393;
	selp.f32 	%f394, %f393, %f392, %p233;
	selp.f32 	%f395, %f392, %f394, %p232;
	mov.b32 	%r361, %f395;
	mov.b32 	%r362, 4;
	// begin inline asm
	shfl.sync.down.b32 %r360, %r361, %r362, %r373, %r374;
	// end inline asm
	mov.b32 	%f396, %r360;
	setp.gt.s32 	%p234, %r349, 27;
	setp.lt.f32 	%p235, %f395, %f396;
	selp.f32 	%f397, %f396, %f395, %p235;
	selp.f32 	%f398, %f395, %f397, %p234;
	mov.b32 	%r366, %f398;
	mov.b32 	%r367, 8;
	// begin inline asm
	shfl.sync.down.b32 %r365, %r366, %r367, %r373, %r374;
	// end inline asm
	mov.b32 	%f399, %r365;
	setp.gt.s32 	%p236, %r349, 23;
	setp.lt.f32 	%p237, %f398, %f399;
	selp.f32 	%f400, %f399, %f398, %p237;
	selp.f32 	%f401, %f398, %f400, %p236;
	mov.b32 	%r371, %f401;
	mov.b32 	%r372, 16;
	// begin inline asm
	shfl.sync.down.b32 %r370, %r371, %r372, %r373, %r374;
	// end inline asm
	mov.b32 	%f402, %r370;
	setp.gt.s32 	%p238, %r349, 15;
	setp.lt.f32 	%p239, %f401, %f402;
	selp.f32 	%f10, %f402, %f401, %p239;
	selp.f32 	%f444, %f401, %f10, %p238;
	setp.ne.s32 	%p240, %r349, 0;
	@%p240 bra 	$L__BB12_16;
	shr.u32 	%r375, %r1, 3;
	and.b32  	%r376, %r375, 124;
	mov.u32 	%r377, _ZZN3cub18CUB_300001_SM_10006detail6reduce28DeviceReduceSingleTileKernelINS2_10policy_hubIfyN4cuda3__47maximumIfEEE10Policy1000EPfPdiS8_dfNS5_3std3__410__identityEEEvT0_T1_T2_T3_T4_T6_E12temp_storage;
	add.s32 	%r378, %r377, %r376;
	st.shared.f32 	[%r378+8], %f10;
$L__BB12_16:
	bar.sync 	0;
	setp.ne.s32 	%p241, %r1, 0;
	@%p241 bra 	$L__BB12_72;
	ld.shared.f32 	%f403, [_ZZN3cub18CUB_300001_SM_10006detail6reduce28DeviceReduceSingleTileKernelINS2_10policy_hubIfyN4cuda3__47maximumIfEEE10Policy1000EPfPdiS8_dfNS5_3std3__410__identityEEEvT0_T1_T2_T3_T4_T6_E12temp_storage+12];
	setp.lt.f32 	%p242, %f444, %f403;
	selp.f32 	%f404, %f403, %f444, %p242;
	ld.shared.f32 	%f405, [_ZZN3cub18CUB_300001_SM_10006detail6reduce28DeviceReduceSingleTileKernelINS2_10policy_hubIfyN4cuda3__47maximumIfEEE10Policy1000EPfPdiS8_dfNS5_3std3__410__identityEEEvT0_T1_T2_T3_T4_T6_E12temp_storage+16];
	setp.lt.f32 	%p243, %f404, %f405;
	selp.f32 	%f406, %f405, %f404, %p243;
	ld.shared.f32 	%f407, [_ZZN3cub18CUB_300001_SM_10006detail6reduce28DeviceReduceSingleTileKernelINS2_10policy_hubIfyN4cuda3__47maximumIfEEE10Policy1000EPfPdiS8_dfNS5_3std3__410__identityEEEvT0_T1_T2_T3_T4_T6_E12temp_storage+20];
	setp.lt.f32 	%p244, %f406, %f407;
	selp.f32 	%f408, %f407, %f406, %p244;
	ld.shared.f32 	%f409, [_ZZN3cub18CUB_300001_SM_10006detail6reduce28DeviceReduceSingleTileKernelINS2_10policy_hubIfyN4cuda3__47maximumIfEEE10Policy1000EPfPdiS8_dfNS5_3std3__410__identityEEEvT0_T1_T2_T3_T4_T6_E12temp_storage+24];
	setp.lt.f32 	%p245, %f408, %f409;
	selp.f32 	%f410, %f409, %f408, %p245;
	ld.shared.f32 	%f411, [_ZZN3cub18CUB_300001_SM_10006detail6reduce28DeviceReduceSingleTileKernelINS2_10policy_hubIfyN4cuda3__47maximumIfEEE10Policy1000EPfPdiS8_dfNS5_3std3__410__identityEEEvT0_T1_T2_T3_T4_T6_E12temp_storage+28];
	setp.lt.f32 	%p246, %f410, %f411;
	selp.f32 	%f412, %f411, %f410, %p246;
	ld.shared.f32 	%f413, [_ZZN3cub18CUB_300001_SM_10006detail6reduce28DeviceReduceSingleTileKernelINS2_10policy_hubIfyN4cuda3__47maximumIfEEE10Policy1000EPfPdiS8_dfNS5_3std3__410__identityEEEvT0_T1_T2_T3_T4_T6_E12temp_storage+32];
	setp.lt.f32 	%p247, %f412, %f413;
	selp.f32 	%f414, %f413, %f412, %p247;
	ld.shared.f32 	%f415, [_ZZN3cub18CUB_300001_SM_10006detail6reduce28DeviceReduceSingleTileKernelINS2_10policy_hubIfyN4cuda3__47maximumIfEEE10Policy1000EPfPdiS8_dfNS5_3std3__410__identityEEEvT0_T1_T2_T3_T4_T6_E12temp_storage+36];
	setp.lt.f32 	%p248, %f414, %f415;
	selp.f32 	%f444, %f415, %f414, %p248;
	bra.uni 	$L__BB12_72;
$L__BB12_18:
	// begin inline asm
	mov.u32 %r311, %laneid;
	// end inline asm
	and.b32  	%r337, %r1, 992;
	add.s32 	%r338, %r337, 32;
	setp.gt.s32 	%p203, %r338, %r67;
	not.b32 	%r339, %r337;
	add.s32 	%r340, %r67, %r339;
	selp.b32 	%r335, %r340, 31, %p203;
	mov.b32 	%r313, %f423;
	mov.b32 	%r314, 1;
	mov.b32 	%r336, -1;
	// begin inline asm
	shfl.sync.down.b32 %r312, %r313, %r314, %r335, %r336;
	// end inline asm
	mov.b32 	%f343, %r312;
	setp.lt.s32 	%p204, %r311, %r335;
	setp.lt.f32 	%p205, %f423, %f343;
	selp.f32 	%f344, %f343, %f423, %p205;
	selp.f32 	%f345, %f344, %f423, %p204;
	mov.b32 	%r318, %f345;
	mov.b32 	%r319, 2;
	// begin inline asm
	shfl.sync.down.b32 %r317, %r318, %r319, %r335, %r336;
	// end inline asm
	mov.b32 	%f346, %r317;
	add.s32 	%r341, %r311, 2;
	setp.gt.s32 	%p206, %r341, %r335;
	setp.lt.f32 	%p207, %f345, %f346;
	selp.f32 	%f347, %f346, %f345, %p207;
	selp.f32 	%f348, %f345, %f347, %p206;
	mov.b32 	%r323, %f348;
	mov.b32 	%r324, 4;
	// begin inline asm
	shfl.sync.down.b32 %r322, %r323, %r324, %r335, %r336;
	// end inline asm
	mov.b32 	%f349, %r322;
	add.s32 	%r342, %r311, 4;
	setp.gt.s32 	%p208, %r342, %r335;
	setp.lt.f32 	%p209, %f348, %f349;
	selp.f32 	%f350, %f349, %f348, %p209;
	selp.f32 	%f351, %f348, %f350, %p208;
	mov.b32 	%r328, %f351;
	mov.b32 	%r329, 8;
	// begin inline asm
	shfl.sync.down.b32 %r327, %r328, %r329, %r335, %r336;
	// end inline asm
	mov.b32 	%f352, %r327;
	add.s32 	%r343, %r311, 8;
	setp.gt.s32 	%p210, %r343, %r335;
	setp.lt.f32 	%p211, %f351, %f352;
	selp.f32 	%f353, %f352, %f351, %p211;
	selp.f32 	%f354, %f351, %f353, %p210;
	mov.b32 	%r333, %f354;
	mov.b32 	%r334, 16;
	// begin inline asm
	shfl.sync.down.b32 %r332, %r333, %r334, %r335, %r336;
	// end inline asm
	mov.b32 	%f355, %r332;
	add.s32 	%r344, %r311, 16;
	setp.gt.s32 	%p212, %r344, %r335;
	setp.lt.f32 	%p213, %f354, %f355;
	selp.f32 	%f356, %f355, %f354, %p213;
	selp.f32 	%f444, %f354, %f356, %p212;
	setp.ne.s32 	%p214, %r311, 0;
	@%p214 bra 	$L__BB12_20;
	shr.u32 	%r345, %r1, 3;
	and.b32  	%r346, %r345, 124;
	mov.u32 	%r347, _ZZN3cub18CUB_300001_SM_10006detail6reduce28DeviceReduceSingleTileKernelINS2_10policy_hubIfyN4cuda3__47maximumIfEEE10Policy1000EPfPdiS8_dfNS5_3std3__410__identityEEEvT0_T1_T2_T3_T4_T6_E12temp_storage;
	add.s32 	%r348, %r347, %r346;
	st.shared.f32 	[%r348+8], %f444;
$L__BB12_20:
	bar.sync 	0;
	setp.ne.s32 	%p215, %r1, 0;
	@%p215 bra 	$L__BB12_72;
	setp.gt.s32 	%p216, %r67, 32;
	ld.shared.f32 	%f357, [_ZZN3cub18CUB_300001_SM_10006detail6reduce28DeviceReduceSingleTileKernelINS2_10policy_hubIfyN4cuda3__47maximumIfEEE10Policy1000EPfPdiS8_dfNS5_3std3__410__identityEEEvT0_T1_T2_T3_T4_T6_E12temp_storage+12];
	setp.lt.f32 	%p217, %f444, %f357;
	selp.f32 	%f359, %f357, %f444, %p217;
	selp.f32 	%f360, %f359, %f444, %p216;
	setp.gt.s32 	%p218, %r67, 64;
	ld.shared.f32 	%f362, [_ZZN3cub18CUB_300001_SM_10006detail6reduce28DeviceReduceSingleTileKernelINS2_10policy_hubIfyN4cuda3__47maximumIfEEE10Policy1000EPfPdiS8_dfNS5_3std3__410__identityEEEvT0_T1_T2_T3_T4_T6_E12temp_storage+16];
	setp.lt.f32 	%p219, %f360, %f362;
	selp.f32 	%f364, %f362, %f360, %p219;
	selp.f32 	%f365, %f364, %f360, %p218;
	setp.gt.s32 	%p220, %r67, 96;
	ld.shared.f32 	%f367, [_ZZN3cub18CUB_300001_SM_10006detail6reduce28DeviceReduceSingleTileKernelINS2_10policy_hubIfyN4cuda3__47maximumIfEEE10Policy1000EPfPdiS8_dfNS5_3std3__410__identityEEEvT0_T1_T2_T3_T4_T6_E12temp_storage+20];
	setp.lt.f32 	%p221, %f365, %f367;
	selp.f32 	%f369, %f367, %f365, %p221;
	selp.f32 	%f370, %f369, %f365, %p220;
	setp.gt.s32 	%p222, %r67, 128;
	ld.shared.f32 	%f372, [_ZZN3cub18CUB_300001_SM_10006detail6reduce28DeviceReduceSingleTileKernelINS2_10policy_hubIfyN4cuda3__47maximumIfEEE10Policy1000EPfPdiS8_dfNS5_3std3__410__identityEEEvT0_T1_T2_T3_T4_T6_E12temp_storage+24];
	setp.lt.f32 	%p223, %f370, %f372;
	selp.f32 	%f374, %f372, %f370, %p223;
	selp.f32 	%f375, %f374, %f370, %p222;
	setp.gt.s32 	%p224, %r67, 160;
	ld.shared.f32 	%f377, [_ZZN3cub18CUB_300001_SM_10006detail6reduce28DeviceReduceSingleTileKernelINS2_10policy_hubIfyN4cuda3__47maximumIfEEE10Policy1000EPfPdiS8_dfNS5_3std3__410__identityEEEvT0_T1_T2_T3_T4_T6_E12temp_storage+28];
	setp.lt.f32 	%p225, %f375, %f377;
	selp.f32 	%f379, %f377, %f375, %p225;
	selp.f32 	%f380, %f379, %f375, %p224;
	setp.gt.s32 	%p226, %r67, 192;
	ld.shared.f32 	%f382, [_ZZN3cub18CUB_300001_SM_10006detail6reduce28DeviceReduceSingleTileKernelINS2_10policy_hubIfyN4cuda3__47maximumIfEEE10Policy1000EPfPdiS8_dfNS5_3std3__410__identityEEEvT0_T1_T2_T3_T4_T6_E12temp_storage+32];
	setp.lt.f32 	%p227, %f380, %f382;
	selp.f32 	%f384, %f382, %f380, %p227;
	selp.f32 	%f385, %f384, %f380, %p226;
	setp.gt.s32 	%p228, %r67, 224;
	ld.shared.f32 	%f387, [_ZZN3cub18CUB_300001_SM_10006detail6reduce28DeviceReduceSingleTileKernelINS2_10policy_hubIfyN4cuda3__47maximumIfEEE10Policy1000EPfPdiS8_dfNS5_3std3__410__identityEEEvT0_T1_T2_T3_T4_T6_E12temp_storage+36];
	setp.lt.f32 	%p229, %f385, %f387;
	selp.f32 	%f389, %f387, %f385, %p229;
	selp.f32 	%f444, %f389, %f385, %p228;
	bra.uni 	$L__BB12_72;
$L__BB12_22:
	mov.u32 	%r13, %tid.x;
	shl.b32 	%r224, %r13, 2;
	mul.wide.u32 	%rd86, %r224, 4;
	add.s64 	%rd76, %rd16, %rd86;
	// begin inline asm
	ld.global.nc.v2.u64 {%rd74, %rd75}, [%rd76];
	// end inline asm
	mov.b64 	{%r225, %r226}, %rd75;
	mov.b64 	{%r227, %r228}, %rd74;
	mov.b32 	%f237, %r228;
	mov.b32 	%f238, %r227;
	mov.b32 	%f239, %r226;
	mov.b32 	%f240, %r225;
	add.s64 	%rd79, %rd76, 4096;
	// begin inline asm
	ld.global.nc.v2.u64 {%rd77, %rd78}, [%rd79];
	// end inline asm
	mov.b64 	{%r229, %r230}, %rd78;
	mov.b64 	{%r231, %r232}, %rd77;
	mov.b32 	%f241, %r232;
	mov.b32 	%f242, %r231;
	mov.b32 	%f243, %r230;
	mov.b32 	%f244, %r229;
	add.s64 	%rd82, %rd76, 8192;
	// begin inline asm
	ld.global.nc.v2.u64 {%rd80, %rd81}, [%rd82];
	// end inline asm
	mov.b64 	{%r233, %r234}, %rd81;
	mov.b64 	{%r235, %r236}, %rd80;
	mov.b32 	%f245, %r236;
	mov.b32 	%f246, %r235;
	mov.b32 	%f247, %r234;
	mov.b32 	%f248, %r233;
	add.s64 	%rd85, %rd76, 12288;
	// begin inline asm
	ld.global.nc.v2.u64 {%rd83, %rd84}, [%rd85];
	// end inline asm
	mov.b64 	{%r237, %r238}, %rd84;
	mov.b64 	{%r239, %r240}, %rd83;
	mov.b32 	%f249, %r240;
	mov.b32 	%f250, %r239;
	mov.b32 	%f251, %r238;
	mov.b32 	%f252, %r237;
	setp.lt.f32 	%p127, %f238, %f237;
	selp.f32 	%f253, %f237, %f238, %p127;
	setp.lt.f32 	%p128, %f240, %f239;
	selp.f32 	%f254, %f239, %f240, %p128;
	setp.lt.f32 	%p129, %f242, %f241;
	selp.f32 	%f255, %f241, %f242, %p129;
	setp.lt.f32 	%p130, %f244, %f243;
	selp.f32 	%f256, %f243, %f244, %p130;
	setp.lt.f32 	%p131, %f246, %f245;
	selp.f32 	%f257, %f245, %f246, %p131;
	setp.lt.f32 	%p132, %f248, %f247;
	selp.f32 	%f258, %f247, %f248, %p132;
	setp.lt.f32 	%p133, %f250, %f249;
	selp.f32 	%f259, %f249, %f250, %p133;
	setp.lt.f32 	%p134, %f252, %f251;
	selp.f32 	%f260, %f251, %f252, %p134;
	setp.lt.f32 	%p135, %f253, %f254;
	selp.f32 	%f261, %f254, %f253, %p135;
	setp.lt.f32 	%p136, %f255, %f256;
	selp.f32 	%f262, %f256, %f255, %p136;
	setp.lt.f32 	%p137, %f257, %f258;
	selp.f32 	%f263, %f258, %f257, %p137;
	setp.lt.f32 	%p138, %f259, %f260;
	selp.f32 	%f264, %f260, %f259, %p138;
	setp.lt.f32 	%p139, %f261, %f262;
	selp.f32 	%f265, %f262, %f261, %p139;
	setp.lt.f32 	%p140, %f263, %f264;
	selp.f32 	%f266, %f264, %f263, %p140;
	setp.lt.f32 	%p141, %f265, %f266;
	selp.f32 	%f430, %f266, %f265, %p141;
	setp.lt.u32 	%p142, %r67, 8192;
	mov.b32 	%r387, 4096;
	@%p142 bra 	$L__BB12_26;
	add.s32 	%r14, %r67, -4096;
	mov.b32 	%r387, 4096;
$L__BB12_24:
	mul.wide.s32 	%rd99, %r387, 4;
	add.s64 	%rd89, %rd76, %rd99;
	// begin inline asm
	ld.global.nc.v2.u64 {%rd87, %rd88}, [%rd89];
	// end inline asm
	mov.b64 	{%r242, %r243}, %rd88;
	mov.b64 	{%r244, %r245}, %rd87;
	mov.b32 	%f267, %r245;
	mov.b32 	%f268, %r244;
	mov.b32 	%f269, %r243;
	mov.b32 	%f270, %r242;
	add.s64 	%rd92, %rd89, 4096;
	// begin inline asm
	ld.global.nc.v2.u64 {%rd90, %rd91}, [%rd92];
	// end inline asm
	mov.b64 	{%r246, %r247}, %rd91;
	mov.b64 	{%r248, %r249}, %rd90;
	mov.b32 	%f271, %r249;
	mov.b32 	%f272, %r248;
	mov.b32 	%f273, %r247;
	mov.b32 	%f274, %r246;
	add.s64 	%rd95, %rd89, 8192;
	// begin inline asm
	ld.global.nc.v2.u64 {%rd93, %rd94}, [%rd95];
	// end inline asm
	mov.b64 	{%r250, %r251}, %rd94;
	mov.b64 	{%r252, %r253}, %rd93;
	mov.b32 	%f275, %r253;
	mov.b32 	%f276, %r252;
	mov.b32 	%f277, %r251;
	mov.b32 	%f278, %r250;
	add.s64 	%rd98, %rd89, 12288;
	// begin inline asm
	ld.global.nc.v2.u64 {%rd96, %rd97}, [%rd98];
	// end inline asm
	mov.b64 	{%r254, %r255}, %rd97;
	mov.b64 	{%r256, %r257}, %rd96;
	mov.b32 	%f279, %r257;
	mov.b32 	%f280, %r256;
	mov.b32 	%f281, %r255;
	mov.b32 	%f282, %r254;
	setp.lt.f32 	%p143, %f430, %f268;
	selp.f32 	%f283, %f268, %f430, %p143;
	setp.lt.f32 	%p144, %f267, %f270;
	selp.f32 	%f284, %f270, %f267, %p144;
	setp.lt.f32 	%p145, %f269, %f272;
	selp.f32 	%f285, %f272, %f269, %p145;
	setp.lt.f32 	%p146, %f271, %f274;
	selp.f32 	%f286, %f274, %f271, %p146;
	setp.lt.f32 	%p147, %f273, %f276;
	selp.f32 	%f287, %f276, %f273, %p147;
	setp.lt.f32 	%p148, %f275, %f278;
	selp.f32 	%f288, %f278, %f275, %p148;
	setp.lt.f32 	%p149, %f277, %f280;
	selp.f32 	%f289, %f280, %f277, %p149;
	setp.lt.f32 	%p150, %f279, %f282;
	selp.f32 	%f290, %f282, %f279, %p150;
	setp.lt.f32 	%p151, %f283, %f284;
	selp.f32 	%f291, %f284, %f283, %p151;
	setp.lt.f32 	%p152, %f285, %f286;
	selp.f32 	%f292, %f286, %f285, %p152;
	setp.lt.f32 	%p153, %f287, %f288;
	selp.f32 	%f293, %f288, %f287, %p153;
	setp.lt.f32 	%p154, %f289, %f290;
	selp.f32 	%f294, %f290, %f289, %p154;
	setp.lt.f32 	%p155, %f291, %f292;
	selp.f32 	%f295, %f292, %f291, %p155;
	setp.lt.f32 	%p156, %f293, %f294;
	selp.f32 	%f296, %f294, %f293, %p156;
	setp.lt.f32 	%p157, %f295, %f296;
	selp.f32 	%f297, %f296, %f295, %p157;
	setp.lt.f32 	%p158, %f297, %f281;
	selp.f32 	%f430, %f281, %f297, %p158;
	sub.s32 	%r258, %r67, %r387;
	setp.lt.s32 	%p159, %r258, 4096;
	@%p159 bra 	$L__BB12_34;
	add.s32 	%r387, %r387, 4096;
	setp.le.s32 	%p160, %r387, %r14;
	@%p160 bra 	$L__BB12_24;
$L__BB12_26:
	setp.le.s32 	%p161, %r67, %r387;
	@%p161 bra 	$L__BB12_34;
	sub.s32 	%r18, %r67, %r387;
	setp.ge.s32 	%p162, %r13, %r18;
	@%p162 bra 	$L__BB12_34;
	not.b32 	%r259, %r13;
	add.s32 	%r260, %r67, %r259;
	sub.s32 	%r19, %r260, %r387;
	and.b32  	%r261, %r19, 768;
	setp.eq.s32 	%p163, %r261, 768;
	mov.u32 	%r391, %r13;
	@%p163 bra 	$L__BB12_31;
	add.s32 	%r389, %r13, %r387;
	shr.u32 	%r262, %r19, 8;
	add.s32 	%r263, %r262, 1;
	and.b32  	%r264, %r263, 3;
	neg.s32 	%r388, %r264;
	mov.u32 	%r391, %r13;
$L__BB12_30:
	.pragma "nounroll";
	mul.wide.u32 	%rd101, %r389, 4;
	add.s64 	%rd100, %rd16, %rd101;
	// begin inline asm
	ld.global.nc.u32 %r265, [%rd100];
	// end inline asm
	mov.b32 	%f299, %r265;
	setp.lt.f32 	%p164, %f430, %f299;
	selp.f32 	%f430, %f299, %f430, %p164;
	add.s32 	%r391, %r391, 256;
	add.s32 	%r389, %r389, 256;
	add.s32 	%r388, %r388, 1;
	setp.ne.s32 	%p165, %r388, 0;
	@%p165 bra 	$L__BB12_30;
$L__BB12_31:
	setp.lt.u32 	%p166, %r19, 768;
	@%p166 bra 	$L__BB12_34;
	cvt.u64.u32 	%rd102, %r391;
	cvt.u64.u32 	%rd103, %r387;
	add.s64 	%rd104, %rd102, %rd103;
	shl.b64 	%rd105, %rd104, 2;
	add.s64 	%rd106, %rd105, %rd16;
	add.s64 	%rd122, %rd106, 2048;
	add.s32 	%r392, %r391, %r387;
$L__BB12_33:
	mul.wide.u32 	%rd111, %r392, 4;
	add.s64 	%rd107, %rd16, %rd111;
	// begin inline asm
	ld.global.nc.u32 %r266, [%rd107];
	// end inline asm
	mov.b32 	%f300, %r266;
	setp.lt.f32 	%p167, %f430, %f300;
	selp.f32 	%f301, %f300, %f430, %p167;
	add.s64 	%rd108, %rd122, -1024;
	// begin inline asm
	ld.global.nc.u32 %r267, [%rd108];
	// end inline asm
	mov.b32 	%f302, %r267;
	setp.lt.f32 	%p168, %f301, %f302;
	selp.f32 	%f303, %f302, %f301, %p168;
	// begin inline asm
	ld.global.nc.u32 %r268, [%rd122];
	// end inline asm
	mov.b32 	%f304, %r268;
	setp.lt.f32 	%p169, %f303, %f304;
	selp.f32 	%f305, %f304, %f303, %p169;
	add.s64 	%rd110, %rd122, 1024;
	// begin inline asm
	ld.global.nc.u32 %r269, [%rd110];
	// end inline asm
	mov.b32 	%f306, %r269;
	setp.lt.f32 	%p170, %f305, %f306;
	selp.f32 	%f430, %f306, %f305, %p170;
	add.s32 	%r391, %r391, 1024;
	add.s64 	%rd122, %rd122, 4096;
	add.s32 	%r392, %r392, 1024;
	setp.lt.s32 	%p171, %r391, %r18;
	@%p171 bra 	$L__BB12_33;
$L__BB12_34:
	// begin inline asm
	mov.u32 %r270, %laneid;
	// end inline asm
	mov.b32 	%r272, %f430;
	mov.b32 	%r273, 1;
	mov.b32 	%r294, 31;
	mov.b32 	%r295, -1;
	// begin inline asm
	shfl.sync.down.b32 %r271, %r272, %r273, %r294, %r295;
	// end inline asm
	mov.b32 	%f307, %r271;
	setp.gt.s32 	%p172, %r270, 30;
	setp.lt.f32 	%p173, %f430, %f307;
	selp.f32 	%f308, %f307, %f430, %p173;
	selp.f32 	%f309, %f430, %f308, %p172;
	mov.b32 	%r277, %f309;
	mov.b32 	%r278, 2;
	// begin inline asm
	shfl.sync.down.b32 %r276, %r277, %r278, %r294, %r295;
	// end inline asm
	mov.b32 	%f310, %r276;
	setp.gt.s32 	%p174, %r270, 29;
	setp.lt.f32 	%p175, %f309, %f310;
	selp.f32 	%f311, %f310, %f309, %p175;
	selp.f32 	%f312, %f309, %f311, %p174;
	mov.b32 	%r282, %f312;
	mov.b32 	%r283, 4;
	// begin inline asm
	shfl.sync.down.b32 %r281, %r282, %r283, %r294, %r295;
	// end inline asm
	mov.b32 	%f313, %r281;
	setp.gt.s32 	%p176, %r270, 27;
	setp.lt.f32 	%p177, %f312, %f313;
	selp.f32 	%f314, %f313, %f312, %p177;
	selp.f32 	%f315, %f312, %f314, %p176;
	mov.b32 	%r287, %f315;
	mov.b32 	%r288, 8;
	// begin inline asm
	shfl.sync.down.b32 %r286, %r287, %r288, %r294, %r295;
	// end inline asm
	mov.b32 	%f316, %r286;
	setp.gt.s32 	%p178, %r270, 23;
	setp.lt.f32 	%p179, %f315, %f316;
	selp.f32 	%f317, %f316, %f315, %p179;
	selp.f32 	%f318, %f315, %f317, %p178;
	mov.b32 	%r292, %f318;
	mov.b32 	%r293, 16;
	// begin inline asm
	shfl.sync.down.b32 %r291, %r292, %r293, %r294, %r295;
	// end inline asm
	mov.b32 	%f319, %r291;
	setp.gt.s32 	%p180, %r270, 15;
	setp.lt.f32 	%p181, %f318, %f319;
	selp.f32 	%f26, %f319, %f318, %p181;
	selp.f32 	%f444, %f318, %f26, %p180;
	setp.ne.s32 	%p182, %r270, 0;
	@%p182 bra 	$L__BB12_36;
	shr.u32 	%r296, %r13, 3;
	and.b32  	%r297, %r296, 124;
	mov.u32 	%r298, _ZZN3cub18CUB_300001_SM_10006detail6reduce28DeviceReduceSingleTileKernelINS2_10policy_hubIfyN4cuda3__47maximumIfEEE10Policy1000EPfPdiS8_dfNS5_3std3__410__identityEEEvT0_T1_T2_T3_T4_T6_E12temp_storage;
	add.s32 	%r299, %r298, %r297;
	st.shared.f32 	[%r299+8], %f26;
$L__BB12_36:
	bar.sync 	0;
	setp.ne.s32 	%p183, %r13, 0;
	@%p183 bra 	$L__BB12_72;
	ld.shared.f32 	%f320, [_ZZN3cub18CUB_300001_SM_10006detail6reduce28DeviceReduceSingleTileKernelINS2_10policy_hubIfyN4cuda3__47maximumIfEEE10Policy1000EPfPdiS8_dfNS5_3std3__410__identityEEEvT0_T1_T2_T3_T4_T6_E12temp_storage+12];
	setp.lt.f32 	%p184, %f444, %f320;
	selp.f32 	%f321, %f320, %f444, %p184;
	ld.shared.f32 	%f322, [_ZZN3cub18CUB_300001_SM_10006detail6reduce28DeviceReduceSingleTileKernelINS2_10policy_hubIfyN4cuda3__47maximumIfEEE10Policy1000EPfPdiS8_dfNS5_3std3__410__identityEEEvT0_T1_T2_T3_T4_T6_E12temp_storage+16];
	setp.lt.f32 	%p185, %f321, %f322;
	selp.f32 	%f323, %f322, %f321, %p185;
	ld.shared.f32 	%f324, [_ZZN3cub18CUB_300001_SM_10006detail6reduce28DeviceReduceSingleTileKernelINS2_10policy_hubIfyN4cuda3__47maximumIfEEE10Policy1000EPfPdiS8_dfNS5_3std3__410__identityEEEvT0_T1_T2_T3_T4_T6_E12temp_storage+20];
	setp.lt.f32 	%p186, %f323, %f324;
	selp.f32 	%f325, %f324, %f323, %p186;
	ld.shared.f32 	%f326, [_ZZN3cub18CUB_300001_SM_10006detail6reduce28DeviceReduceSingleTileKernelINS2_10policy_hubIfyN4cuda3__47maximumIfEEE10Policy1000EPfPdiS8_dfNS5_3std3__410__identityEEEvT0_T1_T2_T3_T4_T6_E12temp_storage+24];
	setp.lt.f32 	%p187, %f325, %f326;
	selp.f32 	%f327, %f326, %f325, %p187;
	ld.shared.f32 	%f328, [_ZZN3cub18CUB_300001_SM_10006detail6reduce28DeviceReduceSingleTileKernelINS2_10policy_hubIfyN4cuda3__47maximumIfEEE10Policy1000EPfPdiS8_dfNS5_3std3__410__identityEEEvT0_T1_T2_T3_T4_T6_E12temp_storage+28];
	setp.lt.f32 	%p188, %f327, %f328;
	selp.f32 	%f329, %f328, %f327, %p188;
	ld.shared.f32 	%f330, [_ZZN3cub18CUB_300001_SM_10006detail6reduce28DeviceReduceSingleTileKernelINS2_10policy_hubIfyN4cuda3__47maximumIfEEE10Policy1000EPfPdiS8_dfNS5_3std3__410__identityEEEvT0_T1_T2_T3_T4_T6_E12temp_storage+32];
	setp.lt.f32 	%p189, %f329, %f330;
	selp.f32 	%f331, %f330, %f329, %p189;
	ld.shared.f32 	%f332, [_ZZN3cub18CUB_300001_SM_10006detail6reduce28DeviceReduceSingleTileKernelINS2_10policy_hubIfyN4cuda3__47maximumIfEEE10Policy1000EPfPdiS8_dfNS5_3std3__410__identityEEEvT0_T1_T2_T3_T4_T6_E12temp_storage+36];
	setp.lt.f32 	%p190, %f331, %f332;
	selp.f32 	%f444, %f332, %f331, %p190;
	bra.uni 	$L__BB12_72;
$L__BB12_38:
	setp.gt.s32 	%p3, %r67, 4095;
	@%p3 bra 	$L__BB12_56;
	mov.u32 	%r34, %tid.x;
	setp.ge.s32 	%p68, %r34, %r67;
	mov.f32 	%f436, 0f00000000;
	mov.u32 	%r397, %r34;
	@%p68 bra 	$L__BB12_41;
	mul.wide.u32 	%rd66, %r34, 4;
	add.s64 	%rd65, %rd16, %rd66;
	// begin inline asm
	ld.global.nc.u32 %r144, [%rd65];
	// end inline asm
	mov.b32 	%f436, %r144;
	add.s32 	%r397, %r34, 256;
$L__BB12_41:
	setp.ge.s32 	%p69, %r397, %r67;
	@%p69 bra 	$L__BB12_47;
	not.b32 	%r145, %r397;
	add.s32 	%r37, %r67, %r145;
	and.b32  	%r146, %r37, 768;
	setp.eq.s32 	%p70, %r146, 768;
	@%p70 bra 	$L__BB12_45;
	mul.wide.u32 	%rd67, %r397, 4;
	add.s64 	%rd123, %rd16, %rd67;
	shr.u32 	%r147, %r37, 8;
	add.s32 	%r148, %r147, 1;
	and.b32  	%r149, %r148, 3;
	neg.s32 	%r395, %r149;
$L__BB12_44:
	.pragma "nounroll";
	// begin inline asm
	ld.global.nc.u32 %r150, [%rd123];
	// end inline asm
	mov.b32 	%f156, %r150;
	setp.lt.f32 	%p71, %f436, %f156;
	selp.f32 	%f436, %f156, %f436, %p71;
	add.s32 	%r397, %r397, 256;
	add.s64 	%rd123, %rd123, 1024;
	add.s32 	%r395, %r395, 1;
	setp.ne.s32 	%p72, %r395, 0;
	@%p72 bra 	$L__BB12_44;
$L__BB12_45:
	setp.lt.u32 	%p73, %r37, 768;
	@%p73 bra 	$L__BB12_47;
$L__BB12_46:
	mul.wide.s32 	%rd73, %r397, 4;
	add.s64 	%rd69, %rd16, %rd73;
	// begin inline asm
	ld.global.nc.u32 %r151, [%rd69];
	// end inline asm
	mov.b32 	%f157, %r151;
	setp.lt.f32 	%p74, %f436, %f157;
	selp.f32 	%f158, %f157, %f436, %p74;
	add.s64 	%rd70, %rd69, 1024;
	// begin inline asm
	ld.global.nc.u32 %r152, [%rd70];
	// end inline asm
	mov.b32 	%f159, %r152;
	setp.lt.f32 	%p75, %f158, %f159;
	selp.f32 	%f160, %f159, %f158, %p75;
	add.s64 	%rd71, %rd69, 2048;
	// begin inline asm
	ld.global.nc.u32 %r153, [%rd71];
	// end inline asm
	mov.b32 	%f161, %r153;
	setp.lt.f32 	%p76, %f160, %f161;
	selp.f32 	%f162, %f161, %f160, %p76;
	add.s64 	%rd72, %rd69, 3072;
	// begin inline asm
	ld.global.nc.u32 %r154, [%rd72];
	// end inline asm
	mov.b32 	%f163, %r154;
	setp.lt.f32 	%p77, %f162, %f163;
	selp.f32 	%f436, %f163, %f162, %p77;
	add.s32 	%r397, %r397, 1024;
	setp.lt.s32 	%p78, %r397, %r67;
	@%p78 bra 	$L__BB12_46;
$L__BB12_47:
	setp.lt.s32 	%p79, %r67, 256;
	@%p79 bra 	$L__BB12_52;
	// begin inline asm
	mov.u32 %r193, %laneid;
	// end inline asm
	mov.b32 	%r195, %f436;
	mov.b32 	%r196, 1;
	mov.b32 	%r217, 31;
	mov.b32 	%r218, -1;
	// begin inline asm
	shfl.sync.down.b32 %r194, %r195, %r196, %r217, %r218;
	// end inline asm
	mov.b32 	%f211, %r194;
	setp.gt.s32 	%p107, %r193, 30;
	setp.lt.f32 	%p108, %f436, %f211;
	selp.f32 	%f212, %f211, %f436, %p108;
	selp.f32 	%f213, %f436, %f212, %p107;
	mov.b32 	%r200, %f213;
	mov.b32 	%r201, 2;
	// begin inline asm
	shfl.sync.down.b32 %r199, %r200, %r201, %r217, %r218;
	// end inline asm
	mov.b32 	%f214, %r199;
	setp.gt.s32 	%p109, %r193, 29;
	setp.lt.f32 	%p110, %f213, %f214;
	selp.f32 	%f215, %f214, %f213, %p110;
	selp.f32 	%f216, %f213, %f215, %p109;
	mov.b32 	%r205, %f216;
	mov.b32 	%r206, 4;
	// begin inline asm
	shfl.sync.down.b32 %r204, %r205, %r206, %r217, %r218;
	// end inline asm
	mov.b32 	%f217, %r204;
	setp.gt.s32 	%p111, %r193, 27;
	setp.lt.f32 	%p112, %f216, %f217;
	selp.f32 	%f218, %f217, %f216, %p112;
	selp.f32 	%f219, %f216, %f218, %p111;
	mov.b32 	%r210, %f219;
	mov.b32 	%r211, 8;
	// begin inline asm
	shfl.sync.down.b32 %r209, %r210, %r211, %r217, %r218;
	// end inline asm
	mov.b32 	%f220, %r209;
	setp.gt.s32 	%p113, %r193, 23;
	setp.lt.f32 	%p114, %f219, %f220;
	selp.f32 	%f221, %f220, %f219, %p114;
	selp.f32 	%f222, %f219, %f221, %p113;
	mov.b32 	%r215, %f222;
	mov.b32 	%r216, 16;
	// begin inline asm
	shfl.sync.down.b32 %r214, %r215, %r216, %r217, %r218;
	// end inline asm
	mov.b32 	%f223, %r214;
	setp.gt.s32 	%p115, %r193, 15;
	setp.lt.f32 	%p116, %f222, %f223;
	selp.f32 	%f38, %f223, %f222, %p116;
	selp.f32 	%f444, %f222, %f38, %p115;
	setp.ne.s32 	%p117, %r193, 0;
	@%p117 bra 	$L__BB12_50;
	shr.u32 	%r219, %r34, 3;
	and.b32  	%r220, %r219, 124;
	mov.u32 	%r221, _ZZN3cub18CUB_300001_SM_10006detail6reduce28DeviceReduceSingleTileKernelINS2_10policy_hubIfyN4cuda3__47maximumIfEEE10Policy1000EPfPdiS8_dfNS5_3std3__410__identityEEEvT0_T1_T2_T3_T4_T6_E12temp_storage;
	add.s32 	%r222, %r221, %r220;
	st.shared.f32 	[%r222+8], %f38;
$L__BB12_50:
	bar.sync 	0;
	setp.ne.s32 	%p118, %r34, 0;
	@%p118 bra 	$L__BB12_72;
	ld.shared.f32 	%f224, [_ZZN3cub18CUB_300001_SM_10006detail6reduce28DeviceReduceSingleTileKernelINS2_10policy_hubIfyN4cuda3__47maximumIfEEE10Policy1000EPfPdiS8_dfNS5_3std3__410__identityEEEvT0_T1_T2_T3_T4_T6_E12temp_storage+12];
	setp.lt.f32 	%p119, %f444, %f224;
	selp.f32 	%f225, %f224, %f444, %p119;
	ld.shared.f32 	%f226, [_ZZN3cub18CUB_300001_SM_10006detail6reduce28DeviceReduceSingleTileKernelINS2_10policy_hubIfyN4cuda3__47maximumIfEEE10Policy1000EPfPdiS8_dfNS5_3std3__410__identityEEEvT0_T1_T2_T3_T4_T6_E12temp_storage+16];
	setp.lt.f32 	%p120, %f225, %f226;
	selp.f32 	%f227, %f226, %f225, %p120;
	ld.shared.f32 	%f228, [_ZZN3cub18CUB_300001_SM_10006detail6reduce28DeviceReduceSingleTileKernelINS2_10policy_hubIfyN4cuda3__47maximumIfEEE10Policy1000EPfPdiS8_dfNS5_3std3__410__identityEEEvT0_T1_T2_T3_T4_T6_E12temp_storage+20];
	setp.lt.f32 	%p121, %f227, %f228;
	selp.f32 	%f229, %f228, %f227, %p121;
	ld.shared.f32 	%f230, [_ZZN3cub18CUB_300001_SM_10006detail6reduce28DeviceReduceSingleTileKernelINS2_10policy_hubIfyN4cuda3__47maximumIfEEE10Policy1000EPfPdiS8_dfNS5_3std3__410__identityEEEvT0_T1_T2_T3_T4_T6_E12temp_storage+24];
	setp.lt.f32 	%p122, %f229, %f230;
	selp.f32 	%f231, %f230, %f229, %p122;
	ld.shared.f32 	%f232, [_ZZN3cub18CUB_300001_SM_10006detail6reduce28DeviceReduceSingleTileKernelINS2_10policy_hubIfyN4cuda3__47maximumIfEEE10Policy1000EPfPdiS8_dfNS5_3std3__410__identityEEEvT0_T1_T2_T3_T4_T6_E12temp_storage+28];
	setp.lt.f32 	%p123, %f231, %f232;
	selp.f32 	%f233, %f232, %f231, %p123;
	ld.shared.f32 	%f234, [_ZZN3cub18CUB_300001_SM_10006detail6reduce28DeviceReduceSingleTileKernelINS2_10policy_hubIfyN4cuda3__47maximumIfEEE10Policy1000EPfPdiS8_dfNS5_3std3__410__identityEEEvT0_T1_T2_T3_T4_T6_E12temp_storage+32];
	setp.lt.f32 	%p124, %f233, %f234;
	selp.f32 	%f235, %f234, %f233, %p124;
	ld.shared.f32 	%f236, [_ZZN3cub18CUB_300001_SM_10006detail6reduce28DeviceReduceSingleTileKernelINS2_10policy_hubIfyN4cuda3__47maximumIfEEE10Policy1000EPfPdiS8_dfNS5_3std3__410__identityEEEvT0_T1_T2_T3_T4_T6_E12temp_storage+36];
	setp.lt.f32 	%p125, %f235, %f236;
	selp.f32 	%f444, %f236, %f235, %p125;
	bra.uni 	$L__BB12_72;
$L__BB12_52:
	// begin inline asm
	mov.u32 %r155, %laneid;
	// end inline asm
	and.b32  	%r181, %r34, 992;
	add.s32 	%r182, %r181, 32;
	setp.gt.s32 	%p80, %r182, %r67;
	not.b32 	%r183, %r181;
	add.s32 	%r184, %r67, %r183;
	selp.b32 	%r179, %r184, 31, %p80;
	mov.b32 	%r157, %f436;
	mov.b32 	%r158, 1;
	mov.b32 	%r180, -1;
	// begin inline asm
	shfl.sync.down.b32 %r156, %r157, %r158, %r179, %r180;
	// end inline asm
	mov.b32 	%f164, %r156;
	setp.lt.s32 	%p81, %r155, %r179;
	setp.lt.f32 	%p82, %f436, %f164;
	selp.f32 	%f165, %f164, %f436, %p82;
	selp.f32 	%f166, %f165, %f436, %p81;
	mov.b32 	%r162, %f166;
	mov.b32 	%r163, 2;
	// begin inline asm
	shfl.sync.down.b32 %r161, %r162, %r163, %r179, %r180;
	// end inline asm
	mov.b32 	%f167, %r161;
	add.s32 	%r185, %r155, 2;
	setp.gt.s32 	%p83, %r185, %r179;
	setp.lt.f32 	%p84, %f166, %f167;
	selp.f32 	%f168, %f167, %f166, %p84;
	selp.f32 	%f169, %f166, %f168, %p83;
	mov.b32 	%r167, %f169;
	mov.b32 	%r168, 4;
	// begin inline asm
	shfl.sync.down.b32 %r166, %r167, %r168, %r179, %r180;
	// end inline asm
	mov.b32 	%f170, %r166;
	add.s32 	%r186, %r155, 4;
	setp.gt.s32 	%p85, %r186, %r179;
	setp.lt.f32 	%p86, %f169, %f170;
	selp.f32 	%f171, %f170, %f169, %p86;
	selp.f32 	%f172, %f169, %f171, %p85;
	mov.b32 	%r172, %f172;
	mov.b32 	%r173, 8;
	// begin inline asm
	shfl.sync.down.b32 %r171, %r172, %r173, %r179, %r180;
	// end inline asm
	mov.b32 	%f173, %r171;
	add.s32 	%r187, %r155, 8;
	setp.gt.s32 	%p87, %r187, %r179;
	setp.lt.f32 	%p88, %f172, %f173;
	selp.f32 	%f174, %f173, %f172, %p88;
	selp.f32 	%f175, %f172, %f174, %p87;
	mov.b32 	%r177, %f175;
	mov.b32 	%r178, 16;
	// begin inline asm
	shfl.sync.down.b32 %r176, %r177, %r178, %r179, %r180;
	// end inline asm
	mov.b32 	%f176, %r176;
	add.s32 	%r188, %r155, 16;
	setp.gt.s32 	%p89, %r188, %r179;
	setp.lt.f32 	%p90, %f175, %f176;
	selp.f32 	%f177, %f176, %f175, %p90;
	selp.f32 	%f444, %f175, %f177, %p89;
	setp.ne.s32 	%p91, %r155, 0;
	@%p91 bra 	$L__BB12_54;
	shr.u32 	%r189, %r34, 3;
	and.b32  	%r190, %r189, 124;
	mov.u32 	%r191, _ZZN3cub18CUB_300001_SM_10006detail6reduce28DeviceReduceSingleTileKernelINS2_10policy_hubIfyN4cuda3__47maximumIfEEE10Policy1000EPfPdiS8_dfNS5_3std3__410__identityEEEvT0_T1_T2_T3_T4_T6_E12temp_storage;
	add.s32 	%r192, %r191, %r190;
	st.shared.f32 	[%r192+8], %f444;
$L__BB12_54:
	bar.sync 	0;
	setp.ne.s32 	%p92, %r34, 0;
	@%p92 bra 	$L__BB12_72;
	setp.gt.s32 	%p93, %r67, 32;
	ld.shared.f32 	%f178, [_ZZN3cub18CUB_300001_SM_10006detail6reduce28DeviceReduceSingleTileKernelINS2_10policy_hubIfyN4cuda3__47maximumIfEEE10Policy1000EPfPdiS8_dfNS5_3std3__410__identityEEEvT0_T1_T2_T3_T4_T6_E12temp_storage+12];
	setp.lt.f32 	%p94, %f444, %f178;
	selp.f32 	%f180, %f178, %f444, %p94;
	selp.f32 	%f181, %f180, %f444, %p93;
	setp.gt.s32 	%p95, %r67, 64;
	ld.shared.f32 	%f183, [_ZZN3cub18CUB_300001_SM_10006detail6reduce28DeviceReduceSingleTileKernelINS2_10policy_hubIfyN4cuda3__47maximumIfEEE10Policy1000EPfPdiS8_dfNS5_3std3__410__identityEEEvT0_T1_T2_T3_T4_T6_E12temp_storage+16];
	setp.lt.f32 	%p96, %f181, %f183;
	selp.f32 	%f185, %f183, %f181, %p96;
	selp.f32 	%f186, %f185, %f181, %p95;
	setp.gt.s32 	%p97, %r67, 96;
	ld.shared.f32 	%f188, [_ZZN3cub18CUB_300001_SM_10006detail6reduce28DeviceReduceSingleTileKernelINS2_10policy_hubIfyN4cuda3__47maximumIfEEE10Policy1000EPfPdiS8_dfNS5_3std3__410__identityEEEvT0_T1_T2_T3_T4_T6_E12temp_storage+20];
	setp.lt.f32 	%p98, %f186, %f188;
	selp.f32 	%f190, %f188, %f186, %p98;
	selp.f32 	%f191, %f190, %f186, %p97;
	setp.gt.s32 	%p99, %r67, 128;
	ld.shared.f32 	%f193, [_ZZN3cub18CUB_300001_SM_10006detail6reduce28DeviceReduceSingleTileKernelINS2_10policy_hubIfyN4cuda3__47maximumIfEEE10Policy1000EPfPdiS8_dfNS5_3std3__410__identityEEEvT0_T1_T2_T3_T4_T6_E12temp_storage+24];
	setp.lt.f32 	%p100, %f191, %f193;
	selp.f32 	%f195, %f193, %f191, %p100;
	selp.f32 	%f196, %f195, %f191, %p99;
	setp.gt.s32 	%p101, %r67, 160;
	ld.shared.f32 	%f198, [_ZZN3cub18CUB_300001_SM_10006detail6reduce28DeviceReduceSingleTileKernelINS2_10policy_hubIfyN4cuda3__47maximumIfEEE10Policy1000EPfPdiS8_dfNS5_3std3__410__identityEEEvT0_T1_T2_T3_T4_T6_E12temp_storage+28];
	setp.lt.f32 	%p102, %f196, %f198;
	selp.f32 	%f200, %f198, %f196, %p102;
	selp.f32 	%f201, %f200, %f196, %p101;
	setp.gt.s32 	%p103, %r67, 192;
	ld.shared.f32 	%f203, [_ZZN3cub18CUB_300001_SM_10006detail6reduce28DeviceReduceSingleTileKernelINS2_10policy_hubIfyN4cuda3__47maximumIfEEE10Policy1000EPfPdiS8_dfNS5_3std3__410__identityEEEvT0_T1_T2_T3_T4_T6_E12temp_storage+32];
	setp.lt.f32 	%p104, %f201, %f203;
	selp.f32 	%f205, %f203, %f201, %p104;
	selp.f32 	%f206, %f205, %f201, %p103;
	setp.gt.s32 	%p105, %r67, 224;
	ld.shared.f32 	%f208, [_ZZN3cub18CUB_300001_SM_10006detail6reduce28DeviceReduceSingleTileKernelINS2_10policy_hubIfyN4cuda3__47maximumIfEEE10Policy1000EPfPdiS8_dfNS5_3std3__410__identityEEEvT0_T1_T2_T3_T4_T6_E12temp_storage+36];
	setp.lt.f32 	%p106, %f206, %f208;
	selp.f32 	%f210, %f208, %f206, %p106;
	selp.f32 	%f444, %f210, %f206, %p105;
	bra.uni 	$L__BB12_72;
$L__BB12_56:
	mov.u32 	%r46, %tid.x;
	mul.wide.u32 	%rd35, %r46, 4;
	add.s64 	%rd19, %rd16, %rd35;
	// begin inline asm
	ld.global.nc.u32 %r68, [%rd19];
	// end inline asm
	mov.b32 	%f58, %r68;
	add.s64 	%rd20, %rd19, 1024;
	// begin inline asm
	ld.global.nc.u32 %r69, [%rd20];
	// end inline asm
	mov.b32 	%f59, %r69;
	add.s64 	%rd21, %rd19, 2048;
	// begin inline asm
	ld.global.nc.u32 %r70, [%rd21];
	// end inline asm
	mov.b32 	%f60, %r70;
	add.s64 	%rd22, %rd19, 3072;
	// begin inline asm
	ld.global.nc.u32 %r71, [%rd22];
	// end inline asm
	mov.b32 	%f61, %r71;
	add.s64 	%rd23, %rd19, 4096;
	// begin inline asm
	ld.global.nc.u32 %r72, [%rd23];
	// end inline asm
	mov.b32 	%f62, %r72;
	add.s64 	%rd24, %rd19, 5120;
	// begin inline asm
	ld.global.nc.u32 %r73, [%rd24];
	// end inline asm
	mov.b32 	%f63, %r73;
	add.s64 	%rd25, %rd19, 6144;
	// begin inline asm
	ld.global.nc.u32 %r74, [%rd25];
	// end inline asm
	mov.b32 	%f64, %r74;
	add.s64 	%rd26, %rd19, 7168;
	// begin inline asm
	ld.global.nc.u32 %r75, [%rd26];
	// end inline asm
	mov.b32 	%f65, %r75;
	add.s64 	%rd27, %rd19, 8192;
	// begin inline asm
	ld.global.nc.u32 %r76, [%rd27];
	// end inline asm
	mov.b32 	%f66, %r76;
	add.s64 	%rd28, %rd19, 9216;
	// begin inline asm
	ld.global.nc.u32 %r77, [%rd28];
	// end inline asm
	mov.b32 	%f67, %r77;
	add.s64 	%rd29, %rd19, 10240;
	// begin inline asm
	ld.global.nc.u32 %r78, [%rd29];
	// end inline asm
	mov.b32 	%f68, %r78;
	add.s64 	%rd30, %rd19, 11264;
	// begin inline asm
	ld.global.nc.u32 %r79, [%rd30];
	// end inline asm
	mov.b32 	%f69, %r79;
	add.s64 	%rd31, %rd19, 12288;
	// begin inline asm
	ld.global.nc.u32 %r80, [%rd31];
	// end inline asm
	mov.b32 	%f70, %r80;
	add.s64 	%rd32, %rd19, 13312;
	// begin inline asm
	ld.global.nc.u32 %r81, [%rd32];
	// end inline asm
	mov.b32 	%f71, %r81;
	add.s64 	%rd33, %rd19, 14336;
	// begin inline asm
	ld.global.nc.u32 %r82, [%rd33];
	// end inline asm
	mov.b32 	%f72, %r82;
	add.s64 	%rd34, %rd19, 15360;
	// begin inline asm
	ld.global.nc.u32 %r83, [%rd34];
	// end inline asm
	mov.b32 	%f73, %r83;
	setp.lt.f32 	%p4, %f58, %f59;
	selp.f32 	%f74, %f59, %f58, %p4;
	setp.lt.f32 	%p5, %f60, %f61;
	selp.f32 	%f75, %f61, %f60, %p5;
	setp.lt.f32 	%p6, %f62, %f63;
	selp.f32 	%f76, %f63, %f62, %p6;
	setp.lt.f32 	%p7, %f64, %f65;
	selp.f32 	%f77, %f65, %f64, %p7;
	setp.lt.f32 	%p8, %f66, %f67;
	selp.f32 	%f78, %f67, %f66, %p8;
	setp.lt.f32 	%p9, %f68, %f69;
	selp.f32 	%f79, %f69, %f68, %p9;
	setp.lt.f32 	%p10, %f70, %f71;
	selp.f32 	%f80, %f71, %f70, %p10;
	setp.lt.f32 	%p11, %f72, %f73;
	selp.f32 	%f81, %f73, %f72, %p11;
	setp.lt.f32 	%p12, %f74, %f75;
	selp.f32 	%f82, %f75, %f74, %p12;
	setp.lt.f32 	%p13, %f76, %f77;
	selp.f32 	%f83, %f77, %f76, %p13;
	setp.lt.f32 	%p14, %f78, %f79;
	selp.f32 	%f84, %f79, %f78, %p14;
	setp.lt.f32 	%p15, %f80, %f81;
	selp.f32 	%f85, %f81, %f80, %p15;
	setp.lt.f32 	%p16, %f82, %f83;
	selp.f32 	%f86, %f83, %f82, %p16;
	setp.lt.f32 	%p17, %f84, %f85;
	selp.f32 	%f87, %f85, %f84, %p17;
	setp.lt.f32 	%p18, %f86, %f87;
	selp.f32 	%f443, %f87, %f86, %p18;
	setp.lt.u32 	%p19, %r67, 8192;
	mov.b32 	%r400, 4096;
	@%p19 bra 	$L__BB12_60;
	add.s32 	%r47, %r67, -4096;
	mov.b32 	%r400, 4096;
$L__BB12_58:
	mul.wide.s32 	%rd52, %r400, 4;
	add.s64 	%rd36, %rd19, %rd52;
	// begin inline asm
	ld.global.nc.u32 %r86, [%rd36];
	// end inline asm
	mov.b32 	%f88, %r86;
	add.s64 	%rd37, %rd36, 1024;
	// begin inline asm
	ld.global.nc.u32 %r87, [%rd37];
	// end inline asm
	mov.b32 	%f89, %r87;
	add.s64 	%rd38, %rd36, 2048;
	// begin inline asm
	ld.global.nc.u32 %r88, [%rd38];
	// end inline asm
	mov.b32 	%f90, %r88;
	add.s64 	%rd39, %rd36, 3072;
	// begin inline asm
	ld.global.nc.u32 %r89, [%rd39];
	// end inline asm
	mov.b32 	%f91, %r89;
	add.s64 	%rd40, %rd36, 4096;
	// begin inline asm
	ld.global.nc.u32 %r90, [%rd40];
	// end inline asm
	mov.b32 	%f92, %r90;
	add.s64 	%rd41, %rd36, 5120;
	// begin inline asm
	ld.global.nc.u32 %r91, [%rd41];
	// end inline asm
	mov.b32 	%f93, %r91;
	add.s64 	%rd42, %rd36, 6144;
	// begin inline asm
	ld.global.nc.u32 %r92, [%rd42];
	// end inline asm
	mov.b32 	%f94, %r92;
	add.s64 	%rd43, %rd36, 7168;
	// begin inline asm
	ld.global.nc.u32 %r93, [%rd43];
	// end inline asm
	mov.b32 	%f95, %r93;
	add.s64 	%rd44, %rd36, 8192;
	// begin inline asm
	ld.global.nc.u32 %r94, [%rd44];
	// end inline asm
	mov.b32 	%f96, %r94;
	add.s64 	%rd45, %rd36, 9216;
	// begin inline asm
	ld.global.nc.u32 %r95, [%rd45];
	// end inline asm
	mov.b32 	%f97, %r95;
	add.s64 	%rd46, %rd36, 10240;
	// begin inline asm
	ld.global.nc.u32 %r96, [%rd46];
	// end inline asm
	mov.b32 	%f98, %r96;
	add.s64 	%rd47, %rd36, 11264;
	// begin inline asm
	ld.global.nc.u32 %r97, [%rd47];
	// end inline asm
	mov.b32 	%f99, %r97;
	add.s64 	%rd48, %rd36, 12288;
	// begin inline asm
	ld.global.nc.u32 %r98, [%rd48];
	// end inline asm
	mov.b32 	%f100, %r98;
	add.s64 	%rd49, %rd36, 13312;
	// begin inline asm
	ld.global.nc.u32 %r99, [%rd49];
	// end inline asm
	mov.b32 	%f101, %r99;
	add.s64 	%rd50, %rd36, 14336;
	// begin inline asm
	ld.global.nc.u32 %r100, [%rd50];
	// end inline asm
	mov.b32 	%f102, %r100;
	add.s64 	%rd51, %rd36, 15360;
	// begin inline asm
	ld.global.nc.u32 %r101, [%rd51];
	// end inline asm
	mov.b32 	%f103, %r101;
	setp.lt.f32 	%p20, %f443, %f88;
	selp.f32 	%f104, %f88, %f443, %p20;
	setp.lt.f32 	%p21, %f89, %f90;
	selp.f32 	%f105, %f90, %f89, %p21;
	setp.lt.f32 	%p22, %f91, %f92;
	selp.f32 	%f106, %f92, %f91, %p22;
	setp.lt.f32 	%p23, %f93, %f94;
	selp.f32 	%f107, %f94, %f93, %p23;
	setp.lt.f32 	%p24, %f95, %f96;
	selp.f32 	%f108, %f96, %f95, %p24;
	setp.lt.f32 	%p25, %f97, %f98;
	selp.f32 	%f109, %f98, %f97, %p25;
	setp.lt.f32 	%p26, %f99, %f100;
	selp.f32 	%f110, %f100, %f99, %p26;
	setp.lt.f32 	%p27, %f101, %f102;
	selp.f32 	%f111, %f102, %f101, %p27;
	setp.lt.f32 	%p28, %f104, %f105;
	selp.f32 	%f112, %f105, %f104, %p28;
	setp.lt.f32 	%p29, %f106, %f107;
	selp.f32 	%f113, %f107, %f106, %p29;
	setp.lt.f32 	%p30, %f108, %f109;
	selp.f32 	%f114, %f109, %f108, %p30;
	setp.lt.f32 	%p31, %f110, %f111;
	selp.f32 	%f115, %f111, %f110, %p31;
	setp.lt.f32 	%p32, %f112, %f113;
	selp.f32 	%f116, %f113, %f112, %p32;
	setp.lt.f32 	%p33, %f114, %f115;
	selp.f32 	%f117, %f115, %f114, %p33;
	setp.lt.f32 	%p34, %f116, %f117;
	selp.f32 	%f118, %f117, %f116, %p34;
	setp.lt.f32 	%p35, %f118, %f103;
	selp.f32 	%f443, %f103, %f118, %p35;
	sub.s32 	%r102, %r67, %r400;
	setp.lt.s32 	%p36, %r102, 4096;
	@%p36 bra 	$L__BB12_68;
	add.s32 	%r400, %r400, 4096;
	setp.le.s32 	%p37, %r400, %r47;
	@%p37 bra 	$L__BB12_58;
$L__BB12_60:
	setp.le.s32 	%p38, %r67, %r400;
	@%p38 bra 	$L__BB12_68;
	sub.s32 	%r51, %r67, %r400;
	setp.ge.s32 	%p39, %r46, %r51;
	@%p39 bra 	$L__BB12_68;
	not.b32 	%r103, %r46;
	add.s32 	%r104, %r67, %r103;
	sub.s32 	%r52, %r104, %r400;
	and.b32  	%r105, %r52, 768;
	setp.eq.s32 	%p40, %r105, 768;
	mov.u32 	%r404, %r46;
	@%p40 bra 	$L__BB12_65;
	add.s32 	%r402, %r46, %r400;
	shr.u32 	%r106, %r52, 8;
	add.s32 	%r107, %r106, 1;
	and.b32  	%r108, %r107, 3;
	neg.s32 	%r401, %r108;
	mov.u32 	%r404, %r46;
$L__BB12_64:
	.pragma "nounroll";
	mul.wide.u32 	%rd54, %r402, 4;
	add.s64 	%rd53, %rd16, %rd54;
	// begin inline asm
	ld.global.nc.u32 %r109, [%rd53];
	// end inline asm
	mov.b32 	%f120, %r109;
	setp.lt.f32 	%p41, %f443, %f120;
	selp.f32 	%f443, %f120, %f443, %p41;
	add.s32 	%r404, %r404, 256;
	add.s32 	%r402, %r402, 256;
	add.s32 	%r401, %r401, 1;
	setp.ne.s32 	%p42, %r401, 0;
	@%p42 bra 	$L__BB12_64;
$L__BB12_65:
	setp.lt.u32 	%p43, %r52, 768;
	@%p43 bra 	$L__BB12_68;
	cvt.u64.u32 	%rd55, %r404;
	cvt.u64.u32 	%rd56, %r400;
	add.s64 	%rd57, %rd55, %rd56;
	shl.b64 	%rd58, %rd57, 2;
	add.s64 	%rd59, %rd58, %rd16;
	add.s64 	%rd124, %rd59, 2048;
	add.s32 	%r405, %r404, %r400;
$L__BB12_67:
	mul.wide.u32 	%rd64, %r405, 4;
	add.s64 	%rd60, %rd16, %rd64;
	// begin inline asm
	ld.global.nc.u32 %r110, [%rd60];
	// end inline asm
	mov.b32 	%f121, %r110;
	setp.lt.f32 	%p44, %f443, %f121;
	selp.f32 	%f122, %f121, %f443, %p44;
	add.s64 	%rd61, %rd124, -1024;
	// begin inline asm
	ld.global.nc.u32 %r111, [%rd61];
	// end inline asm
	mov.b32 	%f123, %r111;
	setp.lt.f32 	%p45, %f122, %f123;
	selp.f32 	%f124, %f123, %f122, %p45;
	// begin inline asm
	ld.global.nc.u32 %r112, [%rd124];
	// end inline asm
	mov.b32 	%f125, %r112;
	setp.lt.f32 	%p46, %f124, %f125;
	selp.f32 	%f126, %f125, %f124, %p46;
	add.s64 	%rd63, %rd124, 1024;
	// begin inline asm
	ld.global.nc.u32 %r113, [%rd63];
	// end inline asm
	mov.b32 	%f127, %r113;
	setp.lt.f32 	%p47, %f126, %f127;
	selp.f32 	%f443, %f127, %f126, %p47;
	add.s32 	%r404, %r404, 1024;
	add.s64 	%rd124, %rd124, 4096;
	add.s32 	%r405, %r405, 1024;
	setp.lt.s32 	%p48, %r404, %r51;
	@%p48 bra 	$L__BB12_67;
$L__BB12_68:
	// begin inline asm
	mov.u32 %r114, %laneid;
	// end inline asm
	mov.b32 	%r116, %f443;
	mov.b32 	%r117, 1;
	mov.b32 	%r138, 31;
	mov.b32 	%r139, -1;
	// begin inline asm
	shfl.sync.down.b32 %r115, %r116, %r117, %r138, %r139;
	// end inline asm
	mov.b32 	%f128, %r115;
	setp.gt.s32 	%p49, %r114, 30;
	setp.lt.f32 	%p50, %f443, %f128;
	selp.f32 	%f129, %f128, %f443, %p50;
	selp.f32 	%f130, %f443, %f129, %p49;
	mov.b32 	%r121, %f130;
	mov.b32 	%r122, 2;
	// begin inline asm
	shfl.sync.down.b32 %r120, %r121, %r122, %r138, %r139;
	// end inline asm
	mov.b32 	%f131, %r120;
	setp.gt.s32 	%p51, %r114, 29;
	setp.lt.f32 	%p52, %f130, %f131;
	selp.f32 	%f132, %f131, %f130, %p52;
	selp.f32 	%f133, %f130, %f132, %p51;
	mov.b32 	%r126, %f133;
	mov.b32 	%r127, 4;
	// begin inline asm
	shfl.sync.down.b32 %r125, %r126, %r127, %r138, %r139;
	// end inline asm
	mov.b32 	%f134, %r125;
	setp.gt.s32 	%p53, %r114, 27;
	setp.lt.f32 	%p54, %f133, %f134;
	selp.f32 	%f135, %f134, %f133, %p54;
	selp.f32 	%f136, %f133, %f135, %p53;
	mov.b32 	%r131, %f136;
	mov.b32 	%r132, 8;
	// begin inline asm
	shfl.sync.down.b32 %r130, %r131, %r132, %r138, %r139;
	// end inline asm
	mov.b32 	%f137, %r130;
	setp.gt.s32 	%p55, %r114, 23;
	setp.lt.f32 	%p56, %f136, %f137;
	selp.f32 	%f138, %f137, %f136, %p56;
	selp.f32 	%f139, %f136, %f138, %p55;
	mov.b32 	%r136, %f139;
	mov.b32 	%r137, 16;
	// begin inline asm
	shfl.sync.down.b32 %r135, %r136, %r137, %r138, %r139;
	// end inline asm
	mov.b32 	%f140, %r135;
	setp.gt.s32 	%p57, %r114, 15;
	setp.lt.f32 	%p58, %f139, %f140;
	selp.f32 	%f54, %f140, %f139, %p58;
	selp.f32 	%f444, %f139, %f54, %p57;
	setp.ne.s32 	%p59, %r114, 0;
	@%p59 bra 	$L__BB12_70;
	shr.u32 	%r140, %r46, 3;
	and.b32  	%r141, %r140, 124;
	mov.u32 	%r142, _ZZN3cub18CUB_300001_SM_10006detail6reduce28DeviceReduceSingleTileKernelINS2_10policy_hubIfyN4cuda3__47maximumIfEEE10Policy1000EPfPdiS8_dfNS5_3std3__410__identityEEEvT0_T1_T2_T3_T4_T6_E12temp_storage;
	add.s32 	%r143, %r142, %r141;
	st.shared.f32 	[%r143+8], %f54;
$L__BB12_70:
	bar.sync 	0;
	setp.ne.s32 	%p60, %r46, 0;
	@%p60 bra 	$L__BB12_72;
	ld.shared.f32 	%f141, [_ZZN3cub18CUB_300001_SM_10006detail6reduce28DeviceReduceSingleTileKernelINS2_10policy_hubIfyN4cuda3__47maximumIfEEE10Policy1000EPfPdiS8_dfNS5_3std3__410__identityEEEvT0_T1_T2_T3_T4_T6_E12temp_storage+12];
	setp.lt.f32 	%p61, %f444, %f141;
	selp.f32 	%f142, %f141, %f444, %p61;
	ld.shared.f32 	%f143, [_ZZN3cub18CUB_300001_SM_10006detail6reduce28DeviceReduceSingleTileKernelINS2_10policy_hubIfyN4cuda3__47maximumIfEEE10Policy1000EPfPdiS8_dfNS5_3std3__410__identityEEEvT0_T1_T2_T3_T4_T6_E12temp_storage+16];
	setp.lt.f32 	%p62, %f142, %f143;
	selp.f32 	%f144, %f143, %f142, %p62;
	ld.shared.f32 	%f145, [_ZZN3cub18CUB_300001_SM_10006detail6reduce28DeviceReduceSingleTileKernelINS2_10policy_hubIfyN4cuda3__47maximumIfEEE10Policy1000EPfPdiS8_dfNS5_3std3__410__identityEEEvT0_T1_T2_T3_T4_T6_E12temp_storage+20];
	setp.lt.f32 	%p63, %f144, %f145;
	selp.f32 	%f146, %f145, %f144, %p63;
	ld.shared.f32 	%f147, [_ZZN3cub18CUB_300001_SM_10006detail6reduce28DeviceReduceSingleTileKernelINS2_10policy_hubIfyN4cuda3__47maximumIfEEE10Policy1000EPfPdiS8_dfNS5_3std3__410__identityEEEvT0_T1_T2_T3_T4_T6_E12temp_storage+24];
	setp.lt.f32 	%p64, %f146, %f147;
	selp.f32 	%f148, %f147, %f146, %p64;
	ld.shared.f32 	%f149, [_ZZN3cub18CUB_300001_SM_10006detail6reduce28DeviceReduceSingleTileKernelINS2_10policy_hubIfyN4cuda3__47maximumIfEEE10Policy1000EPfPdiS8_dfNS5_3std3__410__identityEEEvT0_T1_T2_T3_T4_T6_E12temp_storage+28];
	setp.lt.f32 	%p65, %f148, %f149;
	selp.f32 	%f150, %f149, %f148, %p65;
	ld.shared.f32 	%f151, [_ZZN3cub18CUB_300001_SM_10006detail6reduce28DeviceReduceSingleTileKernelINS2_10policy_hubIfyN4cuda3__47maximumIfEEE10Policy1000EPfPdiS8_dfNS5_3std3__410__identityEEEvT0_T1_T2_T3_T4_T6_E12temp_storage+32];
	setp.lt.f32 	%p66, %f150, %f151;
	selp.f32 	%f152, %f151, %f150, %p66;
	ld.shared.f32 	%f153, [_ZZN3cub18CUB_300001_SM_10006detail6reduce28DeviceReduceSingleTileKernelINS2_10policy_hubIfyN4cuda3__47maximumIfEEE10Policy1000EPfPdiS8_dfNS5_3std3__410__identityEEEvT0_T1_T2_T3_T4_T6_E12temp_storage+36];
	setp.lt.f32 	%p67, %f152, %f153;
	selp.f32 	%f444, %f153, %f152, %p67;
$L__BB12_72:
	mov.u32 	%r379, %tid.x;
	setp.ne.s32 	%p249, %r379, 0;
	@%p249 bra 	$L__BB12_74;
	cvt.rn.f32.f64 	%f416, %fd1;
	setp.gt.f32 	%p250, %f444, %f416;
	selp.f32 	%f417, %f444, %f416, %p250;
	cvt.f64.f32 	%fd2, %f417;
	st.global.f64 	[%rd1], %fd2;
$L__BB12_74:
	ret;

}


// ===== COMPILED SASS (sm_100) =====

	.target	sm_100

	.elftype	@"ET_EXEC"


//--------------------- .note.nv.tkinfo           --------------------------
	.section	.note.nv.tkinfo,"",@"SHT_NOTE"
	.sectionflags	@"SHF_NOTE_NV_TKINFO"
	.tkinfo
        /*0018*/ 	.word	0x00000002
        /*0030*/ 	.string	""
        /*0030*/ 	.string	"ptxas"
        /*0030*/ 	.string	"Cuda compilation tools, release 13.0, V13.0.88"
        /*0030*/ 	.string	"Build cuda_13.0.r13.0/compiler.36424714_0"
        /*0030*/ 	.string	"-arch sm_100 -m 64 "



//--------------------- .note.nv.cuinfo           --------------------------
	.section	.note.nv.cuinfo,"",@"SHT_NOTE"
	.sectionflags	@"SHF_NOTE_NV_CUINFO"
        /*0018*/ 	.short	0x0002
        /*001a*/ 	.short	0x0064
        /*001c*/ 	.short	0x0082
	.zero		2


//--------------------- .nv.info                  --------------------------
	.section	.nv.info,"",@"SHT_CUDA_INFO"
	.align	4


	//----- nvinfo : EIATTR_REGCOUNT
	.align		4
        /*0000*/ 	.byte	0x04, 0x2f
        /*0002*/ 	.short	(.L_44 - .L_43)
	.align		4
.L_43:
        /*0004*/ 	.word	index@(_ZN3cub18CUB_300001_SM_10006detail11EmptyKernelIvEEvv)
        /*0008*/ 	.word	0x00000004


	//----- nvinfo : EIATTR_FRAME_SIZE
	.align		4
.L_44:
        /*000c*/ 	.byte	0x04, 0x11
        /*000e*/ 	.short	(.L_46 - .L_45)
	.align		4
.L_45:
        /*0010*/ 	.word	index@(_ZN3cub18CUB_300001_SM_10006detail11EmptyKernelIvEEvv)
        /*0014*/ 	.word	0x00000000


	//----- nvinfo : EIATTR_REGCOUNT
	.align		4
.L_46:
        /*0018*/ 	.byte	0x04, 0x2f
        /*001a*/ 	.short	(.L_48 - .L_47)
	.align		4
.L_47:
        /*001c*/ 	.word	index@(_ZN3cub18CUB_300001_SM_10006detail9transform16transform_kernelINS2_10policy_hubILb0EN4cuda3std3__45tupleIJN6thrust24THRUST_300001_SM_1000_NS6detail15normal_iteratorINSA_10device_ptrIfEEEESF_EEEE10policy1000EiNS7_5minusIfEESF_JPfSL_EEEvT0_iT1_T2_DpNS2_10kernel_argIT3_EE)
        /*0020*/ 	.word	0x00000020


	//----- nvinfo : EIATTR_FRAME_SIZE
	.align		4
.L_48:
        /*0024*/ 	.byte	0x04, 0x11
        /*0026*/ 	.short	(.L_50 - .L_49)
	.align		4
.L_49:
        /*0028*/ 	.word	index@($__internal_1_$__cuda_sm20_div_u64)
        /*002c*/ 	.word	0x00000000


	//----- nvinfo : EIATTR_FRAME_SIZE
	.align		4
.L_50:
        /*0030*/ 	.byte	0x04, 0x11
        /*0032*/ 	.short	(.L_52 - .L_51)
	.align		4
.L_51:
        /*0034*/ 	.word	index@(_ZN3cub18CUB_300001_SM_10006detail9transform16transform_kernelINS2_10policy_hubILb0EN4cuda3std3__45tupleIJN6thrust24THRUST_300001_SM_1000_NS6detail15normal_iteratorINSA_10device_ptrIfEEEESF_EEEE10policy1000EiNS7_5minusIfEESF_JPfSL_EEEvT0_iT1_T2_DpNS2_10kernel_argIT3_EE)
        /*0038*/ 	.word	0x00000000


	//----- nvinfo : EIATTR_REGCOUNT
	.align		4
.L_52:
        /*003c*/ 	.byte	0x04, 0x2f
        /*003e*/ 	.short	(.L_54 - .L_53)
	.align		4
.L_53:
        /*0040*/ 	.word	index@(_ZN3cub18CUB_300001_SM_10006detail9transform16transform_kernelINS2_10policy_hubILb0EN4cuda3std3__45tupleIJN6thrust24THRUST_300001_SM_1000_NS6detail15normal_iteratorINSA_10device_ptrIfEEEESF_EEEE10policy1000ElNS7_5minusIfEESF_JPfSL_EEEvT0_iT1_T2_DpNS2_10kernel_argIT3_EE)
        /*0044*/ 	.word	0x00000020


	//----- nvinfo : EIATTR_FRAME_SIZE
	.align		4
.L_54:
        /*0048*/ 	.byte	0x04, 0x11
        /*004a*/ 	.short	(.L_56 - .L_55)
	.align		4
.L_55:
        /*004c*/ 	.word	index@($__internal_0_$__cuda_sm20_div_u64)
        /*0050*/ 	.word	0x00000000


	//----- nvinfo : EIATTR_FRAME_SIZE
	.align		4
.L_56:
        /*0054*/ 	.byte	0x04, 0x11
        /*0056*/ 	.short	(.L_58 - .L_57)
	.align		4
.L_57:
        /*0058*/ 	.word	index@(_ZN3cub18CUB_300001_SM_10006detail9transform16transform_kernelINS2_10policy_hubILb0EN4cuda3std3__45tupleIJN6thrust24THRUST_300001_SM_1000_NS6detail15normal_iteratorINSA_10device_ptrIfEEEESF_EEEE10policy1000ElNS7_5minusIfEESF_JPfSL_EEEvT0_iT1_T2_DpNS2_10kernel_argIT3_EE)
        /*005c*/ 	.word	0x00000000


	//----- nvinfo : EIATTR_REGCOUNT
	.align		4
.L_58:
        /*0060*/ 	.byte	0x04, 0x2f
        /*0062*/ 	.short	(.L_60 - .L_59)
	.align		4
.L_59:
        /*0064*/ 	.word	index@(_ZN3cub18CUB_300001_SM_10006detail9transform16transform_kernelINS2_10policy_hubILb1EN4cuda3std3__45tupleIJN6thrust24THRUST_300001_SM_1000_NS6detail15normal_iteratorINSA_10device_ptrIfEEEESF_EEEE10policy1000Ei5saxpySF_JPfSK_EEEvT0_iT1_T2_DpNS2_10kernel_argIT3_EE)
        /*0068*/ 	.word	0x0000001e


	//----- nvinfo : EIATTR_FRAME_SIZE
	.align		4
.L_60:
        /*006c*/ 	.byte	0x04, 0x11
        /*006e*/ 	.short	(.L_62 - .L_61)
	.align		4
.L_61:
        /*0070*/ 	.word	index@(_ZN3cub18CUB_300001_SM_10006detail9transform16transform_kernelINS2_10policy_hubILb1EN4cuda3std3__45tupleIJN6thrust24THRUST_300001_SM_1000_NS6detail15normal_iteratorINSA_10device_ptrIfEEEESF_EEEE10policy1000Ei5saxpySF_JPfSK_EEEvT0_iT1_T2_DpNS2_10kernel_argIT3_EE)
        /*0074*/ 	.word	0x00000000


	//----- nvinfo : EIATTR_REGCOUNT
	.align		4
.L_62:
        /*0078*/ 	.byte	0x04, 0x2f
        /*007a*/ 	.short	(.L_64 - .L_63)
	.align		4
.L_63:
        /*007c*/ 	.word	index@(_ZN3cub18CUB_300001_SM_10006detail9transform16transform_kernelINS2_10policy_hubILb1EN4cuda3std3__45tupleIJN6thrust24THRUST_300001_SM_1000_NS6detail15normal_iteratorINSA_10device_ptrIfEEEESF_EEEE10policy1000El5saxpySF_JPfSK_EEEvT0_iT1_T2_DpNS2_10kernel_argIT3_EE)
        /*0080*/ 	.word	0x00000020


	//----- nvinfo : EIATTR_FRAME_SIZE
	.align		4
.L_64:
        /*0084*/ 	.byte	0x04, 0x11
        /*0086*/ 	.short	(.L_66 - .L_65)
	.align		4
.L_65:
        /*0088*/ 	.word	index@(_ZN3cub18CUB_300001_SM_10006detail9transform16transform_kernelINS2_10policy_hubILb1EN4cuda3std3__45tupleIJN6thrust24THRUST_300001_SM_1000_NS6detail15normal_iteratorINSA_10device_ptrIfEEEESF_EEEE10policy1000El5saxpySF_JPfSK_EEEvT0_iT1_T2_DpNS2_10kernel_argIT3_EE)
        /*008c*/ 	.word	0x00000000


	//----- nvinfo : EIATTR_REGCOUNT
	.align		4
.L_66:
        /*0090*/ 	.byte	0x04, 0x2f
        /*0092*/ 	.short	(.L_68 - .L_67)
	.align		4
.L_67:
        /*0094*/ 	.word	index@(_ZN3cub18CUB_300001_SM_10006detail9transform16transform_kernelINS2_10policy_hubILb1EN4cuda3std3__45tupleIJN6thrust24THRUST_300001_SM_1000_NS6detail15normal_iteratorINSA_10device_ptrIfEEEEEEEE10policy1000Ei14soft_thresholdSF_JPfEEEvT0_iT1_T2_DpNS2_10kernel_argIT3_EE)
        /*0098*/ 	.word	0x00000016


	//----- nvinfo : EIATTR_FRAME_SIZE
	.align		4
.L_68:
        /*009c*/ 	.byte	0x04, 0x11
        /*009e*/ 	.short	(.L_70 - .L_69)
	.align		4
.L_69:
        /*00a0*/ 	.word	index@(_ZN3cub18CUB_300001_SM_10006detail9transform16transform_kernelINS2_10policy_hubILb1EN4cuda3std3__45tupleIJN6thrust24THRUST_300001_SM_1000_NS6detail15normal_iteratorINSA_10device_ptrIfEEEEEEEE10policy1000Ei14soft_thresholdSF_JPfEEEvT0_iT1_T2_DpNS2_10kernel_argIT3_EE)
        /*00a4*/ 	.word	0x00000000


	//----- nvinfo : EIATTR_REGCOUNT
	.align		4
.L_70:
        /*00a8*/ 	.byte	0x04, 0x2f
        /*00aa*/ 	.short	(.L_72 - .L_71)
	.align		4
.L_71:
        /*00ac*/ 	.word	index@(_ZN3cub18CUB_300001_SM_10006detail9transform16transform_kernelINS2_10policy_hubILb1EN4cuda3std3__45tupleIJN6thrust24THRUST_300001_SM_1000_NS6detail15normal_iteratorINSA_10device_ptrIfEEEEEEEE10policy1000El14soft_thresholdSF_JPfEEEvT0_iT1_T2_DpNS2_10kernel_argIT3_EE)
        /*00b0*/ 	.word	0x00000018


	//----- nvinfo : EIATTR_FRAME_SIZE
	.align		4
.L_72:
        /*00b4*/ 	.byte	0x04, 0x11
        /*00b6*/ 	.short	(.L_74 - .L_73)
	.align		4
.L_73:
        /*00b8*/ 	.word	index@(_ZN3cub18CUB_300001_SM_10006detail9transform16transform_kernelINS2_10policy_hubILb1EN4cuda3std3__45tupleIJN6thrust24THRUST_300001_SM_1000_NS6detail15normal_iteratorINSA_10device_ptrIfEEEEEEEE10policy1000El14soft_thresholdSF_JPfEEEvT0_iT1_T2_DpNS2_10kernel_argIT3_EE)
        /*00bc*/ 	.word	0x00000000


	//----- nvinfo : EIATTR_REGCOUNT
	.align		4
.L_74:
        /*00c0*/ 	.byte	0x04, 0x2f
        /*00c2*/ 	.short	(.L_76 - .L_75)
	.align		4
.L_75:
        /*00c4*/ 	.word	index@(_ZN3cub18CUB_300001_SM_10006detail6reduce28DeviceReduceSingleTileKernelINS2_10policy_hubIfjN4cuda3__47maximumIfEEE10Policy1000EN6thrust24THRUST_300001_SM_1000_NS6detail15normal_iteratorINSC_10device_ptrIfEEEEPdjS8_df14absolute_valueEEvT0_T1_T2_T3_T4_T6_)
        /*00c8*/ 	.word	0x00000020


	//----- nvinfo : EIATTR_FRAME_SIZE
	.align		4
.L_76:
        /*00cc*/ 	.byte	0x04, 0x11
        /*00ce*/ 	.short	(.L_78 - .L_77)
	.align		4
.L_77:
        /*00d0*/ 	.word	index@(_ZN3cub18CUB_300001_SM_10006detail6reduce28DeviceReduceSingleTileKernelINS2_10policy_hubIfjN4cuda3__47maximumIfEEE10Policy1000EN6thrust24THRUST_300001_SM_1000_NS6detail15normal_iteratorINSC_10device_ptrIfEEEEPdjS8_df14absolute_valueEEvT0_T1_T2_T3_T4_T6_)
        /*00d4*/ 	.word	0x00000000


	//----- nvinfo : EIATTR_REGCOUNT
	.align		4
.L_78:
        /*00d8*/ 	.byte	0x04, 0x2f
        /*00da*/ 	.short	(.L_80 - .L_79)
	.align		4
.L_79:
        /*00dc*/ 	.word	index@(_ZN3cub18CUB_300001_SM_10006detail6reduce18DeviceReduceKernelINS2_10policy_hubIfjN4cuda3__47maximumIfEEE10Policy1000EN6thrust24THRUST_300001_SM_1000_NS6detail15normal_iteratorINSC_10device_ptrIfEEEEjS8_f14absolute_valueEEvT0_PT3_T1_NS0_13GridEvenShareISM_EET2_T4_)
        /*00e0*/ 	.word	0x00000020


	//----- nvinfo : EIATTR_FRAME_SIZE
	.align		4
.L_80:
        /*00e4*/ 	.byte	0x04, 0x11
        /*00e6*/ 	.short	(.L_82 - .L_81)
	.align		4
.L_81:
        /*00e8*/ 	.word	index@(_ZN3cub18CUB_300001_SM_10006detail6reduce18DeviceReduceKernelINS2_10policy_hubIfjN4cuda3__47maximumIfEEE10Policy1000EN6thrust24THRUST_300001_SM_1000_NS6detail15normal_iteratorINSC_10device_ptrIfEEEEjS8_f14absolute_valueEEvT0_PT3_T1_NS0_13GridEvenShareISM_EET2_T4_)
        /*00ec*/ 	.word	0x00000000


	//----- nvinfo : EIATTR_REGCOUNT
	.align		4
.L_82:
        /*00f0*/ 	.byte	0x04, 0x2f
        /*00f2*/ 	.short	(.L_84 - .L_83)
	.align		4
.L_83:
        /*00f4*/ 	.word	index@(_ZN3cub18CUB_300001_SM_10006detail6reduce28DeviceReduceSingleTileKernelINS2_10policy_hubIfjN4cuda3__47maximumIfEEE10Policy1000EPfPdiS8_dfNS5_3std3__410__identityEEEvT0_T1_T2_T3_T4_T6_)
        /*00f8*/ 	.word	0x0000001e


	//----- nvinfo : EIATTR_FRAME_SIZE
	.align		4
.L_84:
        /*00fc*/ 	.byte	0x04, 0x11
        /*00fe*/ 	.short	(.L_86 - .L_85)
	.align		4
.L_85:
        /*0100*/ 	.word	index@(_ZN3cub18CUB_300001_SM_10006detail6reduce28DeviceReduceSingleTileKernelINS2_10policy_hubIfjN4cuda3__47maximumIfEEE10Policy1000EPfPdiS8_dfNS5_3std3__410__identityEEEvT0_T1_T2_T3_T4_T6_)
        /*0104*/ 	.word	0x00000000


	//----- nvinfo : EIATTR_REGCOUNT
	.align		4
.L_86:
        /*0108*/ 	.byte	0x04, 0x2f
        /*010a*/ 	.short	(.L_88 - .L_87)
	.align		4
.L_87:
        /*010c*/ 	.word	index@(_ZN3cub18CUB_300001_SM_10006detail6reduce28DeviceReduceSingleTileKernelINS2_10policy_hubIfyN4cuda3__47maximumIfEEE10Policy1000EN6thrust24THRUST_300001_SM_1000_NS6detail15normal_iteratorINSC_10device_ptrIfEEEEPdyS8_df14absolute_valueEEvT0_T1_T2_T3_T4_T6_)
        /*0110*/ 	.word	0x0000001f


	//----- nvinfo : EIATTR_FRAME_SIZE
	.align		4
.L_88:
        /*0114*/ 	.byte	0x04, 0x11
        /*0116*/ 	.short	(.L_90 - .L_89)
	.align		4
.L_89:
        /*0118*/ 	.word	index@(_ZN3cub18CUB_300001_SM_10006detail6reduce28DeviceReduceSingleTileKernelINS2_10policy_hubIfyN4cuda3__47maximumIfEEE10Policy1000EN6thrust24THRUST_300001_SM_1000_NS6detail15normal_iteratorINSC_10device_ptrIfEEEEPdyS8_df14absolute_valueEEvT0_T1_T2_T3_T4_T6_)
        /*011c*/ 	.word	0x00000000


	//----- nvinfo : EIATTR_REGCOUNT
	.align		4
.L_90:
        /*0120*/ 	.byte	0x04, 0x2f
        /*0122*/ 	.short	(.L_92 - .L_91)
	.align		4
.L_91:
        /*0124*/ 	.word	index@(_ZN3cub18CUB_300001_SM_10006detail6reduce18DeviceReduceKernelINS2_10policy_hubIfyN4cuda3__47maximumIfEEE10Policy1000EN6thrust24THRUST_300001_SM_1000_NS6detail15normal_iteratorINSC_10device_ptrIfEEEEyS8_f14absolute_valueEEvT0_PT3_T1_NS0_13GridEvenShareISM_EET2_T4_)
        /*0128*/ 	.word	0x0000001f


	//----- nvinfo : EIATTR_FRAME_SIZE
	.align		4
.L_92:
        /*012c*/ 	.byte	0x04, 0x11
        /*012e*/ 	.short	(.L_94 - .L_93)
	.align		4
.L_93:
        /*0130*/ 	.word	index@(_ZN3cub18CUB_300001_SM_10006detail6reduce18DeviceReduceKernelINS2_10policy_hubIfyN4cuda3__47maximumIfEEE10Policy1000EN6thrust24THRUST_300001_SM_1000_NS6detail15normal_iteratorINSC_10device_ptrIfEEEEyS8_f14absolute_valueEEvT0_PT3_T1_NS0_13GridEvenShareISM_EET2_T4_)
        /*0134*/ 	.word	0x00000000


	//----- nvinfo : EIATTR_REGCOUNT
	.align		4
.L_94:
        /*0138*/ 	.byte	0x04, 0x2f
        /*013a*/ 	.short	(.L_96 - .L_95)
	.align		4
.L_95:
        /*013c*/ 	.word	index@(_ZN3cub18CUB_300001_SM_10006detail6reduce28DeviceReduceSingleTileKernelINS2_10policy_hubIfyN4cuda3__47maximumIfEEE10Policy1000EPfPdiS8_dfNS5_3std3__410__identityEEEvT0_T1_T2_T3_T4_T6_)
        /*0140*/ 	.word	0x0000001e


	//----- nvinfo : EIATTR_FRAME_SIZE
	.align		4
.L_96:
        /*0144*/ 	.byte	0x04, 0x11
        /*0146*/ 	.short	(.L_98 - .L_97)
	.align		4
.L_97:
        /*0148*/ 	.word	index@(_ZN3cub18CUB_300001_SM_10006detail6reduce28DeviceReduceSingleTileKernelINS2_10policy_hubIfyN4cuda3__47maximumIfEEE10Policy1000EPfPdiS8_dfNS5_3std3__410__identityEEEvT0_T1_T2_T3_T4_T6_)
        /*014c*/ 	.word	0x00000000


	//----- nvinfo : EIATTR_MIN_STACK_SIZE
	.align		4
.L_98:
        /*0150*/ 	.byte	0x04, 0x12
        /*0152*/ 	.short	(.L_100 - .L_99)
	.align		4
.L_99:
        /*0154*/ 	.word	index@(_ZN3cub18CUB_300001_SM_10006detail6reduce28DeviceReduceSingleTileKernelINS2_10policy_hubIfyN4cuda3__47maximumIfEEE10Policy1000EPfPdiS8_dfNS5_3std3__410__identityEEEvT0_T1_T2_T3_T4_T6_)
        /*0158*/ 	.word	0x00000000


	//----- nvinfo : EIATTR_MIN_STACK_SIZE
	.align		4
.L_100:
        /*015c*/ 	.byte	0x04, 0x12
        /*015e*/ 	.short	(.L_102 - .L_101)
	.align		4
.L_101:
        /*0160*/ 	.word	index@(_ZN3cub18CUB_300001_SM_10006detail6reduce18DeviceReduceKernelINS2_10policy_hubIfyN4cuda3__47maximumIfEEE10Policy1000EN6thrust24THRUST_300001_SM_1000_NS6detail15normal_iteratorINSC_10device_ptrIfEEEEyS8_f14absolute_valueEEvT0_PT3_T1_NS0_13GridEvenShareISM_EET2_T4_)
        /*0164*/ 	.word	0x00000000


	//----- nvinfo : EIATTR_MIN_STACK_SIZE
	.align		4
.L_102:
        /*0168*/ 	.byte	0x04, 0x12
        /*016a*/ 	.short	(.L_104 - .L_103)
	.align		4
.L_103:
        /*016c*/ 	.word	index@(_ZN3cub18CUB_300001_SM_10006detail6reduce28DeviceReduceSingleTileKernelINS2_10policy_hubIfyN4cuda3__47maximumIfEEE10Policy1000EN6thrust24THRUST_300001_SM_1000_NS6detail15normal_iteratorINSC_10device_ptrIfEEEEPdyS8_df14absolute_valueEEvT0_T1_T2_T3_T4_T6_)
        /*0170*/ 	.word	0x00000000


	//----- nvinfo : EIATTR_MIN_STACK_SIZE
	.align		4
.L_104:
        /*0174*/ 	.byte	0x04, 0x12
        /*0176*/ 	.short	(.L_106 - .L_105)
	.align		4
.L_105:
        /*0178*/ 	.word	index@(_ZN3cub18CUB_300001_SM_10006detail6reduce28DeviceReduceSingleTileKernelINS2_10policy_hubIfjN4cuda3__47maximumIfEEE10Policy1000EPfPdiS8_dfNS5_3std3__410__identityEEEvT0_T1_T2_T3_T4_T6_)
        /*017c*/ 	.word	0x00000000


	//----- nvinfo : EIATTR_MIN_STACK_SIZE
	.align		4
.L_106:
        /*0180*/ 	.byte	0x04, 0x12
        /*0182*/ 	.short	(.L_108 - .L_107)
	.align		4
.L_107:
        /*0184*/ 	.word	index@(_ZN3cub18CUB_300001_SM_10006detail6reduce18DeviceReduceKernelINS2_10policy_hubIfjN4cuda3__47maximumIfEEE10Policy1000EN6thrust24THRUST_300001_SM_1000_NS6detail15normal_iteratorINSC_10device_ptrIfEEEEjS8_f14absolute_valueEEvT0_PT3_T1_NS0_13GridEvenShareISM_EET2_T4_)
        /*0188*/ 	.word	0x00000000


	//----- nvinfo : EIATTR_MIN_STACK_SIZE
	.align		4
.L_108:
        /*018c*/ 	.byte	0x04, 0x12
        /*018e*/ 	.short	(.L_110 - .L_109)
	.align		4
.L_109:
        /*0190*/ 	.word	index@(_ZN3cub18CUB_300001_SM_10006detail6reduce28DeviceReduceSingleTileKernelINS2_10policy_hubIfjN4cuda3__47maximumIfEEE10Policy1000EN6thrust24THRUST_300001_SM_1000_NS6detail15normal_iteratorINSC_10device_ptrIfEEEEPdjS8_df14absolute_valueEEvT0_T1_T2_T3_T4_T6_)
        /*0194*/ 	.word	0x00000000


	//----- nvinfo : EIATTR_MIN_STACK_SIZE
	.align		4
.L_110:
        /*0198*/ 	.byte	0x04, 0x12
        /*019a*/ 	.short	(.L_112 - .L_111)
	.align		4
.L_111:
        /*019c*/ 	.word	index@(_ZN3cub18CUB_300001_SM_10006detail9transform16transform_kernelINS2_10policy_hubILb1EN4cuda3std3__45tupleIJN6thrust24THRUST_300001_SM_1000_NS6detail15normal_iteratorINSA_10device_ptrIfEEEEEEEE10policy1000El14soft_thresholdSF_JPfEEEvT0_iT1_T2_DpNS2_10kernel_argIT3_EE)
        /*01a0*/ 	.word	0x00000000


	//----- nvinfo : EIATTR_MIN_STACK_SIZE
	.align		4
.L_112:
        /*01a4*/ 	.byte	0x04, 0x12
        /*01a6*/ 	.short	(.L_114 - .L_113)
	.align		4
.L_113:
        /*01a8*/ 	.word	index@(_ZN3cub18CUB_300001_SM_10006detail9transform16transform_kernelINS2_10policy_hubILb1EN4cuda3std3__45tupleIJN6thrust24THRUST_300001_SM_1000_NS6detail15normal_iteratorINSA_10device_ptrIfEEEEEEEE10policy1000Ei14soft_thresholdSF_JPfEEEvT0_iT1_T2_DpNS2_10kernel_argIT3_EE)
        /*01ac*/ 	.word	0x00000000


	//----- nvinfo : EIATTR_MIN_STACK_SIZE
	.align		4
.L_114:
        /*01b0*/ 	.byte	0x04, 0x12
        /*01b2*/ 	.short	(.L_116 - .L_115)
	.align		4
.L_115:
        /*01b4*/ 	.word	index@(_ZN3cub18CUB_300001_SM_10006detail9transform16transform_kernelINS2_10policy_hubILb1EN4cuda3std3__45tupleIJN6thrust24THRUST_300001_SM_1000_NS6detail15normal_iteratorINSA_10device_ptrIfEEEESF_EEEE10policy1000El5saxpySF_JPfSK_EEEvT0_iT1_T2_DpNS2_10kernel_argIT3_EE)
        /*01b8*/ 	.word	0x00000000


	//----- nvinfo : EIATTR_MIN_STACK_SIZE
	.align		4
.L_116:
        /*01bc*/ 	.byte	0x04, 0x12
        /*01be*/ 	.short	(.L_118 - .L_117)
	.align		4
.L_117:
        /*01c0*/ 	.word	index@(_ZN3cub18CUB_300001_SM_10006detail9transform16transform_kernelINS2_10policy_hubILb1EN4cuda3std3__45tupleIJN6thrust24THRUST_300001_SM_1000_NS6detail15normal_iteratorINSA_10device_ptrIfEEEESF_EEEE10policy1000Ei5saxpySF_JPfSK_EEEvT0_iT1_T2_DpNS2_10kernel_argIT3_EE)
        /*01c4*/ 	.word	0x00000000


	//----- nvinfo : EIATTR_MIN_STACK_SIZE
	.align		4
.L_118:
        /*01c8*/ 	.byte	0x04, 0x12
        /*01ca*/ 	.short	(.L_120 - .L_119)
	.align		4
.L_119:
        /*01cc*/ 	.word	index@(_ZN3cub18CUB_300001_SM_10006detail9transform16transform_kernelINS2_10policy_hubILb0EN4cuda3std3__45tupleIJN6thrust24THRUST_300001_SM_1000_NS6detail15normal_iteratorINSA_10device_ptrIfEEEESF_EEEE10policy1000ElNS7_5minusIfEESF_JPfSL_EEEvT0_iT1_T2_DpNS2_10kernel_argIT3_EE)
        /*01d0*/ 	.word	0x00000000


	//----- nvinfo : EIATTR_MIN_STACK_SIZE
	.align		4
.L_120:
        /*01d4*/ 	.byte	0x04, 0x12
        /*01d6*/ 	.short	(.L_122 - .L_121)
	.align		4
.L_121:
        /*01d8*/ 	.word	index@(_ZN3cub18CUB_300001_SM_10006detail9transform16transform_kernelINS2_10policy_hubILb0EN4cuda3std3__45tupleIJN6thrust24THRUST_300001_SM_1000_NS6detail15normal_iteratorINSA_10device_ptrIfEEEESF_EEEE10policy1000EiNS7_5minusIfEESF_JPfSL_EEEvT0_iT1_T2_DpNS2_10kernel_argIT3_EE)
        /*01dc*/ 	.word	0x00000000


	//----- nvinfo : EIATTR_MIN_STACK_SIZE
	.align		4
.L_122:
        /*01e0*/ 	.byte	0x04, 0x12
        /*01e2*/ 	.short	(.L_124 - .L_123)
	.align		4
.L_123:
        /*01e4*/ 	.word	index@(_ZN3cub18CUB_300001_SM_10006detail11EmptyKernelIvEEvv)
        /*01e8*/ 	.word	0x00000000
.L_124:


//--------------------- .nv.compat                --------------------------
	.section	.nv.compat,"",@"SHT_CUDA_COMPAT_INFO"
	.align	4
        /*0000*/ 	.byte	0x02, 0x09, 0x00, 0x00, 0x02, 0x02, 0x02, 0x00, 0x02, 0x05, 0x05, 0x00, 0x03, 0x07, 0x01, 0x01
        /*0010*/ 	.byte	0x02, 0x03, 0x00, 0x00, 0x02, 0x06, 0x01, 0x00, 0x04, 0x0b, 0x08, 0x00, 0x09, 0x00, 0x00, 0x00
        /*0020*/ 	.byte	0x00, 0x00, 0x00, 0x00


//--------------------- .nv.info._ZN3cub18CUB_300001_SM_10006detail6reduce28DeviceReduceSingleTileKernelINS2_10policy_hubIfyN4cuda3__47maximumIfEEE10Policy1000EPfPdiS8_dfNS5_3std3__410__identityEEEvT0_T1_T2_T3_T4_T6_ --------------------------
	.section	.nv.info._ZN3cub18CUB_300001_SM_10006detail6reduce28DeviceReduceSingleTileKernelINS2_10policy_hubIfyN4cuda3__47maximumIfEEE10Policy1000EPfPdiS8_dfNS5_3std3__410__identityEEEvT0_T1_T2_T3_T4_T6_,"",@"SHT_CUDA_INFO"
	.sectionflags	@""
	.align	4


	//----- nvinfo : EIATTR_CUDA_API_VERSION
	.align		4
        /*0000*/ 	.byte	0x04, 0x37
        /*0002*/ 	.short	(.L_126 - .L_125)
.L_125:
        /*0004*/ 	.word	0x00000082


	//----- nvinfo : EIATTR_KPARAM_INFO
	.align		4
.L_126:
        /*0008*/ 	.byte	0x04, 0x17
        /*000a*/ 	.short	(.L_128 - .L_127)
.L_127:
        /*000c*/ 	.word	0x00000000
        /*0010*/ 	.short	0x0005
        /*0012*/ 	.short	0x0020
        /*0014*/ 	.byte	0x00, 0xf0, 0x05, 0x00


	//----- nvinfo : EIATTR_KPARAM_INFO
	.align		4
.L_128:
        /*0018*/ 	.byte	0x04, 0x17
        /*001a*/ 	.short	(.L_130 - .L_129)
.L_129:
        /*001c*/ 	.word	0x00000000
        /*0020*/ 	.short	0x0004
        /*0022*/ 	.short	0x0018
        /*0024*/ 	.byte	0x00, 0xf0, 0x21, 0x00


	//----- nvinfo : EIATTR_KPARAM_INFO
	.align		4
.L_130:
        /*0028*/ 	.byte	0x04, 0x17
        /*002a*/ 	.short	(.L_132 - .L_131)
.L_131:
        /*002c*/ 	.word	0x00000000
        /*0030*/ 	.short	0x0003
        /*0032*/ 	.short	0x0014
        /*0034*/ 	.byte	0x00, 0xf0, 0x05, 0x00


	//----- nvinfo : EIATTR_KPARAM_INFO
	.align		4
.L_132:
        /*0038*/ 	.byte	0x04, 0x17
        /*003a*/ 	.short	(.L_134 - .L_133)
.L_133:
        /*003c*/ 	.word	0x00000000
        /*0040*/ 	.short	0x0002
        /*0042*/ 	.short	0x0010
        /*0044*/ 	.byte	0x00, 0xf0, 0x11, 0x00


	//----- nvinfo : EIATTR_KPARAM_INFO
	.align		4
.L_134:
        /*0048*/ 	.byte	0x04, 0x17
        /*004a*/ 	.short	(.L_136 - .L_135)
.L_135:
        /*004c*/ 	.word	0x00000000
        /*0050*/ 	.short	0x0001
        /*0052*/ 	.short	0x0008
        /*0054*/ 	.byte	0x00, 0xf5, 0x21, 0x00


	//----- nvinfo : EIATTR_KPARAM_INFO
	.align		4
.L_136:
        /*0058*/ 	.byte	0x04, 0x17
        /*005a*/ 	.short	(.L_138 - .L_137)
.L_137:
        /*005c*/ 	.word	0x00000000
        /*0060*/ 	.short	0x0000
        /*0062*/ 	.short	0x0000
        /*0064*/ 	.byte	0x00, 0xf5, 0x21, 0x00


	//----- nvinfo : EIATTR_SPARSE_MMA_MASK
	.align		4
.L_138:
        /*0068*/ 	.byte	0x03, 0x50
        /*006a*/ 	.short	0x0000


	//----- nvinfo : EIATTR_MAXREG_COUNT
	.align		4
        /*006c*/ 	.byte	0x03, 0x1b
        /*006e*/ 	.short	0x00ff


	//----- nvinfo : EIATTR_NUM_BARRIERS
	.align		4
        /*0070*/ 	.byte	0x02, 0x4c
        /*0072*/ 	.byte	0x01
	.zero		1


	//----- nvinfo : EIATTR_MERCURY_ISA_VERSION
	.align		4
        /*0074*/ 	.byte	0x03, 0x5f
        /*0076*/ 	.short	0x0101


	//----- nvinfo : EIATTR_COOP_GROUP_MASK_REGIDS
	.align		4
        /*0078*/ 	.byte	0x04, 0x29
        /*007a*/ 	.short	(.L_140 - .L_139)


	//   ....[0]....
.L_139:
        /*007c*/ 	.word	0xffffffff


	//   ....[1]....
        /*0080*/ 	.word	0xffffffff


	//   ....[2]....
        /*0084*/ 	.word	0xffffffff


	//   ....[3]....
        /*0088*/ 	.word	0xffffffff


	//   ....[4]....
        /*008c*/ 	.word	0xffffffff


	//   ....[5]....
        /*0090*/ 	.word	0xffffffff


	//   ....[6]....
        /*0094*/ 	.word	0xffffffff


	//   ....[7]....
        /*0098*/ 	.word	0xffffffff


	//   ....[8]....
        /*009c*/ 	.word	0xffffffff


	//   ....[9]....
        /*00a0*/ 	.word	0xffffffff


	//   ....[10]....
        /*00a4*/ 	.word	0xffffffff


	//   ....[11]....
        /*00a8*/ 	.word	0xffffffff


	//   ....[12]....
        /*00ac*/ 	.word	0xffffffff


	//   ....[13]....
        /*00b0*/ 	.word	0xffffffff


	//   ....[14]....
        /*00b4*/ 	.word	0xffffffff


	//   ....[15]....
        /*00b8*/ 	.word	0xffffffff


	//   ....[16]....
        /*00bc*/ 	.word	0xffffffff


	//   ....[17]....
        /*00c0*/ 	.word	0xffffffff


	//   ....[18]....
        /*00c4*/ 	.word	0xffffffff


	//   ....[19]....
        /*00c8*/ 	.word	0xffffffff


	//   ....[20]....
        /*00cc*/ 	.word	0xffffffff


	//   ....[21]....
        /*00d0*/ 	.word	0xffffffff


	//   ....[22]....
        /*00d4*/ 	.word	0xffffffff


	//   ....[23]....
        /*00d8*/ 	.word	0xffffffff


	//   ....[24]....
        /*00dc*/ 	.word	0xffffffff


	//   ....[25]....
        /*00e0*/ 	.word	0xffffffff


	//   ....[26]....
        /*00e4*/ 	.word	0xffffffff


	//   ....[27]....
        /*00e8*/ 	.word	0xffffffff


	//   ....[28]....
        /*00ec*/ 	.word	0xffffffff


	//   ....[29]....
        /*00f0*/ 	.word	0xffffffff


	//----- nvinfo : EIATTR_COOP_GROUP_INSTR_OFFSETS
	.align		4
.L_140:
        /*00f4*/ 	.byte	0x04, 0x28
        /*00f6*/ 	.short	(.L_142 - .L_141)


	//   ....[0]....
.L_141:
        /*00f8*/ 	.word	0x00000b50


	//   ....[1]....
        /*00fc*/ 	.word	0x00000bc0


	//   ....[2]....
        /*0100*/ 	.word	0x00000c40


	//   ....[3]....
        /*0104*/ 	.word	0x00000ca0


	//   ....[4]....
        /*0108*/ 	.word	0x00000ce0


	//   ....[5]....
        /*010c*/ 	.word	0x00000f20


	//   ....[6]....
        /*0110*/ 	.word	0x00000f90


	//   ....[7]....
        /*0114*/ 	.word	0x00000fe0


	//   ....[8]....
        /*0118*/ 	.word	0x00001040


	//   ....[9]....
        /*011c*/ 	.word	0x000010b0


	//   ....[10]....
        /*0120*/ 	.word	0x000022f0


	//   ....[11]....
        /*0124*/ 	.word	0x00002380


	//   ....[12]....
        /*0128*/ 	.word	0x000023e0


	//   ....[13]....
        /*012c*/ 	.word	0x00002430


	//   ....[14]....
        /*0130*/ 	.word	0x00002470


	//   ....[15]....
        /*0134*/ 	.word	0x00003080


	//   ....[16]....
        /*0138*/ 	.word	0x000030f0


	//   ....[17]....
        /*013c*/ 	.word	0x00003170


	//   ....[18]....
        /*0140*/ 	.word	0x000031d0


	//   ....[19]....
        /*0144*/ 	.word	0x00003210


	//   ....[20]....
        /*0148*/ 	.word	0x00003450


	//   ....[21]....
        /*014c*/ 	.word	0x000034c0


	//   ....[22]....
        /*0150*/ 	.word	0x00003510


	//   ....[23]....
        /*0154*/ 	.word	0x00003570


	//   ....[24]....
        /*0158*/ 	.word	0x000035f0


	//   ....[25]....
        /*015c*/ 	.word	0x000049a0


	//   ....[26]....
        /*0160*/ 	.word	0x00004a30


	//   ....[27]....
        /*0164*/ 	.word	0x00004a90


	//   ....[28]....
        /*0168*/ 	.word	0x00004ae0


	//   ....[29]....
        /*016c*/ 	.word	0x00004b20


	//----- nvinfo : EIATTR_VRC_CTA_INIT_COUNT
	.align		4
.L_142:
        /*0170*/ 	.byte	0x02, 0x4a
	.zero		1
	.zero		1


	//----- nvinfo : EIATTR_EXIT_INSTR_OFFSETS
	.align		4
        /*0174*/ 	.byte	0x04, 0x1c
        /*0176*/ 	.short	(.L_144 - .L_143)


	//   ....[0]....
.L_143:
        /*0178*/ 	.word	0x00000080


	//   ....[1]....
        /*017c*/ 	.word	0x000000c0


	//   ....[2]....
        /*0180*/ 	.word	0x00004cf0


	//   ....[3]....
        /*0184*/ 	.word	0x00004d70


	//----- nvinfo : EIATTR_MAX_THREADS
	.align		4
.L_144:
        /*0188*/ 	.byte	0x04, 0x05
        /*018a*/ 	.short	(.L_146 - .L_145)
.L_145:
        /*018c*/ 	.word	0x00000100
        /*0190*/ 	.word	0x00000001
        /*0194*/ 	.word	0x00000001


	//----- nvinfo : EIATTR_CRS_STACK_SIZE
	.align		4
.L_146:
        /*0198*/ 	.byte	0x04, 0x1e
        /*019a*/ 	.short	(.L_148 - .L_147)
.L_147:
        /*019c*/ 	.word	0x00000000


	//----- nvinfo : EIATTR_CBANK_PARAM_SIZE
	.align		4
.L_148:
        /*01a0*/ 	.byte	0x03, 0x19
        /*01a2*/ 	.short	0x0021


	//----- nvinfo : EIATTR_PARAM_CBANK
	.align		4
        /*01a4*/ 	.byte	0x04, 0x0a
        /*01a6*/ 	.short	(.L_150 - .L_149)
	.align		4
.L_149:
        /*01a8*/ 	.word	index@(.nv.constant0._ZN3cub18CUB_300001_SM_10006detail6reduce28DeviceReduceSingleTileKernelINS2_10policy_hubIfyN4cuda3__47maximumIfEEE10Policy1000EPfPdiS8_dfNS5_3std3__410__identityEEEvT0_T1_T2_T3_T4_T6_)
        /*01ac*/ 	.short	0x0380
        /*01ae*/ 	.short	0x0021


	//----- nvinfo : EIATTR_SW_WAR
	.align		4
.L_150:
        /*01b0*/ 	.byte	0x04, 0x36
        /*01b2*/ 	.short	(.L_152 - .L_151)
.L_151:
        /*01b4*/ 	.word	0x00000008
.L_152:


//--------------------- .nv.info._ZN3cub18CUB_300001_SM_10006detail6reduce18DeviceReduceKernelINS2_10policy_hubIfyN4cuda3__47maximumIfEEE10Policy1000EN6thrust24THRUST_300001_SM_1000_NS6detail15normal_iteratorINSC_10device_ptrIfEEEEyS8_f14absolute_valueEEvT0_PT3_T1_NS0_13GridEvenShareISM_EET2_T4_ --------------------------
	.section	.nv.info._ZN3cub18CUB_300001_SM_10006detail6reduce18DeviceReduceKernelINS2_10policy_hubIfyN4cuda3__47maximumIfEEE10Policy1000EN6thrust24THRUST_300001_SM_1000_NS6detail15normal_iteratorINSC_10device_ptrIfEEEEyS8_f14absolute_valueEEvT0_PT3_T1_NS0_13GridEvenShareISM_EET2_T4_,"",@"SHT_CUDA_INFO"
	.sectionflags	@""
	.align	4


	//----- nvinfo : EIATTR_CUDA_API_VERSION
	.align		4
        /*0000*/ 	.byte	0x04, 0x37
        /*0002*/ 	.short	(.L_154 - .L_153)
.L_153:
        /*0004*/ 	.word	0x00000082


	//----- nvinfo : EIATTR_KPARAM_INFO
	.align		4
.L_154:
        /*0008*/ 	.byte	0x04, 0x17
        /*000a*/ 	.short	(.L_156 - .L_155)
.L_155:
        /*000c*/ 	.word	0x00000000
        /*0010*/ 	.short	0x0005
        /*0012*/ 	.short	0x0061
        /*0014*/ 	.byte	0x00, 0xf0, 0x05, 0x00


	//----- nvinfo : EIATTR_KPARAM_INFO
	.align		4
.L_156:
        /*0018*/ 	.byte	0x04, 0x17
        /*001a*/ 	.short	(.L_158 - .L_157)
.L_157:
        /*001c*/ 	.word	0x00000000
        /*0020*/ 	.short	0x0004
        /*0022*/ 	.short	0x0060
        /*0024*/ 	.byte	0x00, 0xf0, 0x05, 0x00


	//----- nvinfo : EIATTR_KPARAM_INFO
	.align		4
.L_158:
        /*0028*/ 	.byte	0x04, 0x17
        /*002a*/ 	.short	(.L_160 - .L_159)
.L_159:
        /*002c*/ 	.word	0x00000000
        /*0030*/ 	.short	0x0003
        /*0032*/ 	.short	0x0018
        /*0034*/ 	.byte	0x00, 0xf0, 0x21, 0x01


	//----- nvinfo : EIATTR_KPARAM_INFO
	.align		4
.L_160:
        /*0038*/ 	.byte	0x04, 0x17
        /*003a*/ 	.short	(.L_162 - .L_161)
.L_161:
        /*003c*/ 	.word	0x00000000
        /*0040*/ 	.short	0x0002
        /*0042*/ 	.short	0x0010
        /*0044*/ 	.byte	0x00, 0xf0, 0x21, 0x00


	//----- nvinfo : EIATTR_KPARAM_INFO
	.align		4
.L_162:
        /*0048*/ 	.byte	0x04, 0x17
        /*004a*/ 	.short	(.L_164 - .L_163)
.L_163:
        /*004c*/ 	.word	0x00000000
        /*0050*/ 	.short	0x0001
        /*0052*/ 	.short	0x0008
        /*0054*/ 	.byte	0x00, 0xf5, 0x21, 0x00


	//----- nvinfo : EIATTR_KPARAM_INFO
	.align		4
.L_164:
        /*0058*/ 	.byte	0x04, 0x17
        /*005a*/ 	.short	(.L_166 - .L_165)
.L_165:
        /*005c*/ 	.word	0x00000000
        /*0060*/ 	.short	0x0000
        /*0062*/ 	.short	0x0000
        /*0064*/ 	.byte	0x00, 0xf0, 0x21, 0x00


	//----- nvinfo : EIATTR_SPARSE_MMA_MASK
	.align		4
.L_166:
        /*0068*/ 	.byte	0x03, 0x50
        /*006a*/ 	.short	0x0000


	//----- nvinfo : EIATTR_MAXREG_COUNT
	.align		4
        /*006c*/ 	.byte	0x03, 0x1b
        /*006e*/ 	.short	0x00ff


	//----- nvinfo : EIATTR_NUM_BARRIERS
	.align		4
        /*0070*/ 	.byte	0x02, 0x4c
        /*0072*/ 	.byte	0x01
	.zero		1


	//----- nvinfo : EIATTR_MERCURY_ISA_VERSION
	.align		4
        /*0074*/ 	.byte	0x03, 0x5f
        /*0076*/ 	.short	0x0101


	//----- nvinfo : EIATTR_COOP_GROUP_MASK_REGIDS
	.align		4
        /*0078*/ 	.byte	0x04, 0x29
        /*007a*/ 	.short	(.L_168 - .L_167)


	//   ....[0]....
.L_167:
        /*007c*/ 	.word	0xffffffff


	//   ....[1]....
        /*0080*/ 	.word	0xffffffff


	//   ....[2]....
        /*0084*/ 	.word	0xffffffff


	//   ....[3]....
        /*0088*/ 	.word	0xffffffff


	//   ....[4]....
        /*008c*/ 	.word	0xffffffff


	//   ....[5]....
        /*0090*/ 	.word	0xffffffff


	//   ....[6]....
        /*0094*/ 	.word	0xffffffff


	//   ....[7]....
        /*0098*/ 	.word	0xffffffff


	//   ....[8]....
        /*009c*/ 	.word	0xffffffff


	//   ....[9]....
        /*00a0*/ 	.word	0xffffffff


	//   ....[10]....
        /*00a4*/ 	.word	0xffffffff


	//   ....[11]....
        /*00a8*/ 	.word	0xffffffff


	//   ....[12]....
        /*00ac*/ 	.word	0xffffffff


	//   ....[13]....
        /*00b0*/ 	.word	0xffffffff


	//   ....[14]....
        /*00b4*/ 	.word	0xffffffff


	//----- nvinfo : EIATTR_COOP_GROUP_INSTR_OFFSETS
	.align		4
.L_168:
        /*00b8*/ 	.byte	0x04, 0x28
        /*00ba*/ 	.short	(.L_170 - .L_169)


	//   ....[0]....
.L_169:
        /*00bc*/ 	.word	0x00000f50


	//   ....[1]....
        /*00c0*/ 	.word	0x00000fc0


	//   ....[2]....
        /*00c4*/ 	.word	0x00001040


	//   ....[3]....
        /*00c8*/ 	.word	0x000010a0


	//   ....[4]....
        /*00cc*/ 	.word	0x000010e0


	//   ....[5]....
        /*00d0*/ 	.word	0x00001320


	//   ....[6]....
        /*00d4*/ 	.word	0x000013c0


	//   ....[7]....
        /*00d8*/ 	.word	0x00001420


	//   ....[8]....
        /*00dc*/ 	.word	0x00001470


	//   ....[9]....
        /*00e0*/ 	.word	0x000014c0


	//   ....[10]....
        /*00e4*/ 	.word	0x000032b0


	//   ....[11]....
        /*00e8*/ 	.word	0x00003340


	//   ....[12]....
        /*00ec*/ 	.word	0x000033a0


	//   ....[13]....
        /*00f0*/ 	.word	0x000033f0


	//   ....[14]....
        /*00f4*/ 	.word	0x00003430


	//----- nvinfo : EIATTR_VRC_CTA_INIT_COUNT
	.align		4
.L_170:
        /*00f8*/ 	.byte	0x02, 0x4a
	.zero		1
	.zero		1


	//----- nvinfo : EIATTR_EXIT_INSTR_OFFSETS
	.align		4
        /*00fc*/ 	.byte	0x04, 0x1c
        /*00fe*/ 	.short	(.L_172 - .L_171)


	//   ....[0]....
.L_171:
        /*0100*/ 	.word	0x00003600


	//   ....[1]....
        /*0104*/ 	.word	0x00003660


	//----- nvinfo : EIATTR_MAX_THREADS
	.align		4
.L_172:
        /*0108*/ 	.byte	0x04, 0x05
        /*010a*/ 	.short	(.L_174 - .L_173)
.L_173:
        /*010c*/ 	.word	0x00000100
        /*0110*/ 	.word	0x00000001
        /*0114*/ 	.word	0x00000001


	//----- nvinfo : EIATTR_CRS_STACK_SIZE
	.align		4
.L_174:
        /*0118*/ 	.byte	0x04, 0x1e
        /*011a*/ 	.short	(.L_176 - .L_175)
.L_175:
        /*011c*/ 	.word	0x00000000


	//----- nvinfo : EIATTR_CBANK_PARAM_SIZE
	.align		4
.L_176:
        /*0120*/ 	.byte	0x03, 0x19
        /*0122*/ 	.short	0x0062


	//----- nvinfo : EIATTR_PARAM_CBANK
	.align		4
        /*0124*/ 	.byte	0x04, 0x0a
        /*0126*/ 	.short	(.L_178 - .L_177)
	.align		4
.L_177:
        /*0128*/ 	.word	index@(.nv.constant0._ZN3cub18CUB_300001_SM_10006detail6reduce18DeviceReduceKernelINS2_10policy_hubIfyN4cuda3__47maximumIfEEE10Policy1000EN6thrust24THRUST_300001_SM_1000_NS6detail15normal_iteratorINSC_10device_ptrIfEEEEyS8_f14absolute_valueEEvT0_PT3_T1_NS0_13GridEvenShareISM_EET2_T4_)
        /*012c*/ 	.short	0x0380
        /*012e*/ 	.short	0x0062


	//----- nvinfo : EIATTR_SW_WAR
	.align		4
.L_178:
        /*0130*/ 	.byte	0x04, 0x36
        /*0132*/ 	.short	(.L_180 - .L_179)
.L_179:
        /*0134*/ 	.word	0x00000008
.L_180:


//--------------------- .nv.info._ZN3cub18CUB_300001_SM_10006detail6reduce28DeviceReduceSingleTileKernelINS2_10policy_hubIfyN4cuda3__47maximumIfEEE10Policy1000EN6thrust24THRUST_300001_SM_1000_NS6detail15normal_iteratorINSC_10device_ptrIfEEEEPdyS8_df14absolute_valueEEvT0_T1_T2_T3_T4_T6_ --------------------------
	.section	.nv.info._ZN3cub18CUB_300001_SM_10006detail6reduce28DeviceReduceSingleTileKernelINS2_10policy_hubIfyN4cuda3__47maximumIfEEE10Policy1000EN6thrust24THRUST_300001_SM_1000_NS6detail15normal_iteratorINSC_10device_ptrIfEEEEPdyS8_df14absolute_valueEEvT0_T1_T2_T3_T4_T6_,"",@"SHT_CUDA_INFO"
	.sectionflags	@""
	.align	4


	//----- nvinfo : EIATTR_CUDA_API_VERSION
	.align		4
        /*0000*/ 	.byte	0x04, 0x37
        /*0002*/ 	.short	(.L_182 - .L_181)
.L_181:
        /*0004*/ 	.word	0x00000082


	//----- nvinfo : EIATTR_KPARAM_INFO
	.align		4
.L_182:
        /*0008*/ 	.byte	0x04, 0x17
        /*000a*/ 	.short	(.L_184 - .L_183)
.L_183:
        /*000c*/ 	.word	0x00000000
        /*0010*/ 	.short	0x0005
        /*0012*/ 	.short	0x0028
        /*0014*/ 	.byte	0x00, 0xf0, 0x05, 0x00


	//----- nvinfo : EIATTR_KPARAM_INFO
	.align		4
.L_184:
        /*0018*/ 	.byte	0x04, 0x17
        /*001a*/ 	.short	(.L_186 - .L_185)
.L_185:
        /*001c*/ 	.word	0x00000000
        /*0020*/ 	.short	0x0004
        /*0022*/ 	.short	0x0020
        /*0024*/ 	.byte	0x00, 0xf0, 0x21, 0x00


	//----- nvinfo : EIATTR_KPARAM_INFO
	.align		4
.L_186:
        /*0028*/ 	.byte	0x04, 0x17
        /*002a*/ 	.short	(.L_188 - .L_187)
.L_187:
        /*002c*/ 	.word	0x00000000
        /*0030*/ 	.short	0x0003
        /*0032*/ 	.short	0x0018
        /*0034*/ 	.byte	0x00, 0xf0, 0x05, 0x00


	//----- nvinfo : EIATTR_KPARAM_INFO
	.align		4
.L_188:
        /*0038*/ 	.byte	0x04, 0x17
        /*003a*/ 	.short	(.L_190 - .L_189)
.L_189:
        /*003c*/ 	.word	0x00000000
        /*0040*/ 	.short	0x0002
        /*0042*/ 	.short	0x0010
        /*0044*/ 	.byte	0x00, 0xf0, 0x21, 0x00


	//----- nvinfo : EIATTR_KPARAM_INFO
	.align		4
.L_190:
        /*0048*/ 	.byte	0x04, 0x17
        /*004a*/ 	.short	(.L_192 - .L_191)
.L_191:
        /*004c*/ 	.word	0x00000000
        /*0050*/ 	.short	0x0001
        /*0052*/ 	.short	0x0008
        /*0054*/ 	.byte	0x00, 0xf5, 0x21, 0x00


	//----- nvinfo : EIATTR_KPARAM_INFO
	.align		4
.L_192:
        /*0058*/ 	.byte	0x04, 0x17
        /*005a*/ 	.short	(.L_194 - .L_193)
.L_193:
        /*005c*/ 	.word	0x00000000
        /*0060*/ 	.short	0x0000
        /*0062*/ 	.short	0x0000
        /*0064*/ 	.byte	0x00, 0xf0, 0x21, 0x00


	//----- nvinfo : EIATTR_SPARSE_MMA_MASK
	.align		4
.L_194:
        /*0068*/ 	.byte	0x03, 0x50
        /*006a*/ 	.short	0x0000


	//----- nvinfo : EIATTR_MAXREG_COUNT
	.align		4
        /*006c*/ 	.byte	0x03, 0x1b
        /*006e*/ 	.short	0x00ff


	//----- nvinfo : EIATTR_NUM_BARRIERS
	.align		4
        /*0070*/ 	.byte	0x02, 0x4c
        /*0072*/ 	.byte	0x01
	.zero		1


	//----- nvinfo : EIATTR_MERCURY_ISA_VERSION
	.align		4
        /*0074*/ 	.byte	0x03, 0x5f
        /*0076*/ 	.short	0x0101


	//----- nvinfo : EIATTR_COOP_GROUP_MASK_REGIDS
	.align		4
        /*0078*/ 	.byte	0x04, 0x29
        /*007a*/ 	.short	(.L_196 - .L_195)


	//   ....[0]....
.L_195:
        /*007c*/ 	.word	0xffffffff


	//   ....[1]....
        /*0080*/ 	.word	0xffffffff


	//   ....[2]....
        /*0084*/ 	.word	0xffffffff


	//   ....[3]....
        /*0088*/ 	.word	0xffffffff


	//   ....[4]....
        /*008c*/ 	.word	0xffffffff


	//   ....[5]....
        /*0090*/ 	.word	0xffffffff


	//   ....[6]....
        /*0094*/ 	.word	0xffffffff


	//   ....[7]....
        /*0098*/ 	.word	0xffffffff


	//   ....[8]....
        /*009c*/ 	.word	0xffffffff


	//   ....[9]....
        /*00a0*/ 	.word	0xffffffff


	//   ....[10]....
        /*00a4*/ 	.word	0xffffffff


	//   ....[11]....
        /*00a8*/ 	.word	0xffffffff


	//   ....[12]....
        /*00ac*/ 	.word	0xffffffff


	//   ....[13]....
        /*00b0*/ 	.word	0xffffffff


	//   ....[14]....
        /*00b4*/ 	.word	0xffffffff


	//----- nvinfo : EIATTR_COOP_GROUP_INSTR_OFFSETS
	.align		4
.L_196:
        /*00b8*/ 	.byte	0x04, 0x28
        /*00ba*/ 	.short	(.L_198 - .L_197)


	//   ....[0]....
.L_197:
        /*00bc*/ 	.word	0x00000eb0


	//   ....[1]....
        /*00c0*/ 	.word	0x00000f20


	//   ....[2]....
        /*00c4*/ 	.word	0x00000fa0


	//   ....[3]....
        /*00c8*/ 	.word	0x00001000


	//   ....[4]....
        /*00cc*/ 	.word	0x00001030


	//   ....[5]....
        /*00d0*/ 	.word	0x00001280


	//   ....[6]....
        /*00d4*/ 	.word	0x00001320


	//   ....[7]....
        /*00d8*/ 	.word	0x00001380


	//   ....[8]....
        /*00dc*/ 	.word	0x000013d0


	//   ....[9]....
        /*00e0*/ 	.word	0x00001420


	//   ....[10]....
        /*00e4*/ 	.word	0x00003020


	//   ....[11]....
        /*00e8*/ 	.word	0x000030b0


	//   ....[12]....
        /*00ec*/ 	.word	0x00003110


	//   ....[13]....
        /*00f0*/ 	.word	0x00003160


	//   ....[14]....
        /*00f4*/ 	.word	0x00003190


	//----- nvinfo : EIATTR_VRC_CTA_INIT_COUNT
	.align		4
.L_198:
        /*00f8*/ 	.byte	0x02, 0x4a
	.zero		1
	.zero		1


	//----- nvinfo : EIATTR_EXIT_INSTR_OFFSETS
	.align		4
        /*00fc*/ 	.byte	0x04, 0x1c
        /*00fe*/ 	.short	(.L_200 - .L_199)


	//   ....[0]....
.L_199:
        /*0100*/ 	.word	0x000000a0


	//   ....[1]....
        /*0104*/ 	.word	0x000000e0


	//   ....[2]....
        /*0108*/ 	.word	0x00003370


	//   ....[3]....
        /*010c*/ 	.word	0x000033f0


	//----- nvinfo : EIATTR_MAX_THREADS
	.align		4
.L_200:
        /*0110*/ 	.byte	0x04, 0x05
        /*0112*/ 	.short	(.L_202 - .L_201)
.L_201:
        /*0114*/ 	.word	0x00000100
        /*0118*/ 	.word	0x00000001
        /*011c*/ 	.word	0x00000001


	//----- nvinfo : EIATTR_CRS_STACK_SIZE
	.align		4
.L_202:
        /*0120*/ 	.byte	0x04, 0x1e
        /*0122*/ 	.short	(.L_204 - .L_203)
.L_203:
        /*0124*/ 	.word	0x00000000


	//----- nvinfo : EIATTR_CBANK_PARAM_SIZE
	.align		4
.L_204:
        /*0128*/ 	.byte	0x03, 0x19
        /*012a*/ 	.short	0x0029


	//----- nvinfo : EIATTR_PARAM_CBANK
	.align		4
        /*012c*/ 	.byte	0x04, 0x0a
        /*012e*/ 	.short	(.L_206 - .L_205)
	.align		4
.L_205:
        /*0130*/ 	.word	index@(.nv.constant0._ZN3cub18CUB_300001_SM_10006detail6reduce28DeviceReduceSingleTileKernelINS2_10policy_hubIfyN4cuda3__47maximumIfEEE10Policy1000EN6thrust24THRUST_300001_SM_1000_NS6detail15normal_iteratorINSC_10device_ptrIfEEEEPdyS8_df14absolute_valueEEvT0_T1_T2_T3_T4_T6_)
        /*0134*/ 	.short	0x0380
        /*0136*/ 	.short	0x0029


	//----- nvinfo : EIATTR_SW_WAR
	.align		4
.L_206:
        /*0138*/ 	.byte	0x04, 0x36
        /*013a*/ 	.short	(.L_208 - .L_207)
.L_207:
        /*013c*/ 	.word	0x00000008
.L_208:


//--------------------- .nv.info._ZN3cub18CUB_300001_SM_10006detail6reduce28DeviceReduceSingleTileKernelINS2_10policy_hubIfjN4cuda3__47maximumIfEEE10Policy1000EPfPdiS8_dfNS5_3std3__410__identityEEEvT0_T1_T2_T3_T4_T6_ --------------------------
	.section	.nv.info._ZN3cub18CUB_300001_SM_10006detail6reduce28DeviceReduceSingleTileKernelINS2_10policy_hubIfjN4cuda3__47maximumIfEEE10Policy1000EPfPdiS8_dfNS5_3std3__410__identityEEEvT0_T1_T2_T3_T4_T6_,"",@"SHT_CUDA_INFO"
	.sectionflags	@""
	.align	4


	//----- nvinfo : EIATTR_CUDA_API_VERSION
	.align		4
        /*0000*/ 	.byte	0x04, 0x37
        /*0002*/ 	.short	(.L_210 - .L_209)
.L_209:
        /*0004*/ 	.word	0x00000082


	//----- nvinfo : EIATTR_KPARAM_INFO
	.align		4
.L_210:
        /*0008*/ 	.byte	0x04, 0x17
        /*000a*/ 	.short	(.L_212 - .L_211)
.L_211:
        /*000c*/ 	.word	0x00000000
        /*0010*/ 	.short	0x0005
        /*0012*/ 	.short	0x0020
        /*0014*/ 	.byte	0x00, 0xf0, 0x05, 0x00


	//----- nvinfo : EIATTR_KPARAM_INFO
	.align		4
.L_212:
        /*0018*/ 	.byte	0x04, 0x17
        /*001a*/ 	.short	(.L_214 - .L_213)
.L_213:
        /*001c*/ 	.word	0x00000000
        /*0020*/ 	.short	0x0004
        /*0022*/ 	.short	0x0018
        /*0024*/ 	.byte	0x00, 0xf0, 0x21, 0x00


	//----- nvinfo : EIATTR_KPARAM_INFO
	.align		4
.L_214:
        /*0028*/ 	.byte	0x04, 0x17
        /*002a*/ 	.short	(.L_216 - .L_215)
.L_215:
        /*002c*/ 	.word	0x00000000
        /*0030*/ 	.short	0x0003
        /*0032*/ 	.short	0x0014
        /*0034*/ 	.byte	0x00, 0xf0, 0x05, 0x00


	//----- nvinfo : EIATTR_KPARAM_INFO
	.align		4
.L_216:
        /*0038*/ 	.byte	0x04, 0x17
        /*003a*/ 	.short	(.L_218 - .L_217)
.L_217:
        /*003c*/ 	.word	0x00000000
        /*0040*/ 	.short	0x0002
        /*0042*/ 	.short	0x0010
        /*0044*/ 	.byte	0x00, 0xf0, 0x11, 0x00


	//----- nvinfo : EIATTR_KPARAM_INFO
	.align		4
.L_218:
        /*0048*/ 	.byte	0x04, 0x17
        /*004a*/ 	.short	(.L_220 - .L_219)
.L_219:
        /*004c*/ 	.word	0x00000000
        /*0050*/ 	.short	0x0001
        /*0052*/ 	.short	0x0008
        /*0054*/ 	.byte	0x00, 0xf5, 0x21, 0x00


	//----- nvinfo : EIATTR_KPARAM_INFO
	.align		4
.L_220:
        /*0058*/ 	.byte	0x04, 0x17
        /*005a*/ 	.short	(.L_222 - .L_221)
.L_221:
        /*005c*/ 	.word	0x00000000
        /*0060*/ 	.short	0x0000
        /*0062*/ 	.short	0x0000
        /*0064*/ 	.byte	0x00, 0xf5, 0x21, 0x00


	//----- nvinfo : EIATTR_SPARSE_MMA_MASK
	.align		4
.L_222:
        /*0068*/ 	.byte	0x03, 0x50
        /*006a*/ 	.short	0x0000


	//----- nvinfo : EIATTR_MAXREG_COUNT
	.align		4
        /*006c*/ 	.byte	0x03, 0x1b
        /*006e*/ 	.short	0x00ff


	//----- nvinfo : EIATTR_NUM_BARRIERS
	.align		4
        /*0070*/ 	.byte	0x02, 0x4c
        /*0072*/ 	.byte	0x01
	.zero		1


	//----- nvinfo : EIATTR_MERCURY_ISA_VERSION
	.align		4
        /*0074*/ 	.byte	0x03, 0x5f
        /*0076*/ 	.short	0x0101


	//----- nvinfo : EIATTR_COOP_GROUP_MASK_REGIDS
	.align		4
        /*0078*/ 	.byte	0x04, 0x29
        /*007a*/ 	.short	(.L_224 - .L_223)


	//   ....[0]....
.L_223:
        /*007c*/ 	.word	0xffffffff


	//   ....[1]....
        /*0080*/ 	.word	0xffffffff


	//   ....[2]....
        /*0084*/ 	.word	0xffffffff


	//   ....[3]....
        /*0088*/ 	.word	0xffffffff


	//   ....[4]....
        /*008c*/ 	.word	0xffffffff


	//   ....[5]....
        /*0090*/ 	.word	0xffffffff


	//   ....[6]....
        /*0094*/ 	.word	0xffffffff


	//   ....[7]....
        /*0098*/ 	.word	0xffffffff


	//   ....[8]....
        /*009c*/ 	.word	0xffffffff


	//   ....[9]....
        /*00a0*/ 	.word	0xffffffff


	//   ....[10]....
        /*00a4*/ 	.word	0xffffffff


	//   ....[11]....
        /*00a8*/ 	.word	0xffffffff


	//   ....[12]....
        /*00ac*/ 	.word	0xffffffff


	//   ....[13]....
        /*00b0*/ 	.word	0xffffffff


	//   ....[14]....
        /*00b4*/ 	.word	0xffffffff


	//   ....[15]....
        /*00b8*/ 	.word	0xffffffff


	//   ....[16]....
        /*00bc*/ 	.word	0xffffffff


	//   ....[17]....
        /*00c0*/ 	.word	0xffffffff


	//   ....[18]....
        /*00c4*/ 	.word	0xffffffff


	//   ....[19]....
        /*00c8*/ 	.word	0xffffffff


	//   ....[20]....
        /*00cc*/ 	.word	0xffffffff


	//   ....[21]....
        /*00d0*/ 	.word	0xffffffff


	//   ....[22]....
        /*00d4*/ 	.word	0xffffffff


	//   ....[23]....
        /*00d8*/ 	.word	0xffffffff


	//   ....[24]....
        /*00dc*/ 	.word	0xffffffff


	//   ....[25]....
        /*00e0*/ 	.word	0xffffffff


	//   ....[26]....
        /*00e4*/ 	.word	0xffffffff


	//   ....[27]....
        /*00e8*/ 	.word	0xffffffff


	//   ....[28]....
        /*00ec*/ 	.word	0xffffffff


	//   ....[29]....
        /*00f0*/ 	.word	0xffffffff


	//----- nvinfo : EIATTR_COOP_GROUP_INSTR_OFFSETS
	.align		4
.L_224:
        /*00f4*/ 	.byte	0x04, 0x28
        /*00f6*/ 	.short	(.L_226 - .L_225)


	//   ....[0]....
.L_225:
        /*00f8*/ 	.word	0x00000b50


	//   ....[1]....
        /*00fc*/ 	.word	0x00000bc0


	//   ....[2]....
        /*0100*/ 	.word	0x00000c40


	//   ....[3]....
        /*0104*/ 	.word	0x00000ca0


	//   ....[4]....
        /*0108*/ 	.word	0x00000ce0


	//   ....[5]....
        /*010c*/ 	.word	0x00000f20


	//   ....[6]....
        /*0110*/ 	.word	0x00000f90


	//   ....[7]....
        /*0114*/ 	.word	0x00000fe0


	//   ....[8]....
        /*0118*/ 	.word	0x00001040


	//   ....[9]....
        /*011c*/ 	.word	0x000010b0


	//   ....[10]....
        /*0120*/ 	.word	0x000022f0


	//   ....[11]....
        /*0124*/ 	.word	0x00002380


	//   ....[12]....
        /*0128*/ 	.word	0x000023e0


	//   ....[13]....
        /*012c*/ 	.word	0x00002430


	//   ....[14]....
        /*0130*/ 	.word	0x00002470


	//   ....[15]....
        /*0134*/ 	.word	0x00003080


	//   ....[16]....
        /*0138*/ 	.word	0x000030f0


	//   ....[17]....
        /*013c*/ 	.word	0x00003170


	//   ....[18]....
        /*0140*/ 	.word	0x000031d0


	//   ....[19]....
        /*0144*/ 	.word	0x00003210


	//   ....[20]....
        /*0148*/ 	.word	0x00003450


	//   ....[21]....
        /*014c*/ 	.word	0x000034c0


	//   ....[22]....
        /*0150*/ 	.word	0x00003510


	//   ....[23]....
        /*0154*/ 	.word	0x00003570


	//   ....[24]....
        /*0158*/ 	.word	0x000035f0


	//   ....[25]....
        /*015c*/ 	.word	0x000049a0


	//   ....[26]....
        /*0160*/ 	.word	0x00004a30


	//   ....[27]....
        /*0164*/ 	.word	0x00004a90


	//   ....[28]....
        /*0168*/ 	.word	0x00004ae0


	//   ....[29]....
        /*016c*/ 	.word	0x00004b20


	//----- nvinfo : EIATTR_VRC_CTA_INIT_COUNT
	.align		4
.L_226:
        /*0170*/ 	.byte	0x02, 0x4a
	.zero		1
	.zero		1


	//----- nvinfo : EIATTR_EXIT_INSTR_OFFSETS
	.align		4
        /*0174*/ 	.byte	0x04, 0x1c
        /*0176*/ 	.short	(.L_228 - .L_227)


	//   ....[0]....
.L_227:
        /*0178*/ 	.word	0x00000080


	//   ....[1]....
        /*017c*/ 	.word	0x000000c0


	//   ....[2]....
        /*0180*/ 	.word	0x00004cf0


	//   ....[3]....
        /*0184*/ 	.word	0x00004d70


	//----- nvinfo : EIATTR_MAX_THREADS
	.align		4
.L_228:
        /*0188*/ 	.byte	0x04, 0x05
        /*018a*/ 	.short	(.L_230 - .L_229)
.L_229:
        /*018c*/ 	.word	0x00000100
        /*0190*/ 	.word	0x00000001
        /*0194*/ 	.word	0x00000001


	//----- nvinfo : EIATTR_CRS_STACK_SIZE
	.align		4
.L_230:
        /*0198*/ 	.byte	0x04, 0x1e
        /*019a*/ 	.short	(.L_232 - .L_231)
.L_231:
        /*019c*/ 	.word	0x00000000


	//----- nvinfo : EIATTR_CBANK_PARAM_SIZE
	.align		4
.L_232:
        /*01a0*/ 	.byte	0x03, 0x19
        /*01a2*/ 	.short	0x0021


	//----- nvinfo : EIATTR_PARAM_CBANK
	.align		4
        /*01a4*/ 	.byte	0x04, 0x0a
        /*01a6*/ 	.short	(.L_234 - .L_233)
	.align		4
.L_233:
        /*01a8*/ 	.word	index@(.nv.constant0._ZN3cub18CUB_300001_SM_10006detail6reduce28DeviceReduceSingleTileKernelINS2_10policy_hubIfjN4cuda3__47maximumIfEEE10Policy1000EPfPdiS8_dfNS5_3std3__410__identityEEEvT0_T1_T2_T3_T4_T6_)
        /*01ac*/ 	.short	0x0380
        /*01ae*/ 	.short	0x0021


	//----- nvinfo : EIATTR_SW_WAR
	.align		4
.L_234:
        /*01b0*/ 	.byte	0x04, 0x36
        /*01b2*/ 	.short	(.L_236 - .L_235)
.L_235:
        /*01b4*/ 	.word	0x00000008
.L_236:


//--------------------- .nv.info._ZN3cub18CUB_300001_SM_10006detail6reduce18DeviceReduceKernelINS2_10policy_hubIfjN4cuda3__47maximumIfEEE10Policy1000EN6thrust24THRUST_300001_SM_1000_NS6detail15normal_iteratorINSC_10device_ptrIfEEEEjS8_f14absolute_valueEEvT0_PT3_T1_NS0_13GridEvenShareISM_EET2_T4_ --------------------------
	.section	.nv.info._ZN3cub18CUB_300001_SM_10006detail6reduce18DeviceReduceKernelINS2_10policy_hubIfjN4cuda3__47maximumIfEEE10Policy1000EN6thrust24THRUST_300001_SM_1000_NS6detail15normal_iteratorINSC_10device_ptrIfEEEEjS8_f14absolute_valueEEvT0_PT3_T1_NS0_13GridEvenShareISM_EET2_T4_,"",@"SHT_CUDA_INFO"
	.sectionflags	@""
	.align	4


	//----- nvinfo : EIATTR_CUDA_API_VERSION
	.align		4
        /*0000*/ 	.byte	0x04, 0x37
        /*0002*/ 	.short	(.L_238 - .L_237)
.L_237:
        /*0004*/ 	.word	0x00000082


	//----- nvinfo : EIATTR_KPARAM_INFO
	.align		4
.L_238:
        /*0008*/ 	.byte	0x04, 0x17
        /*000a*/ 	.short	(.L_240 - .L_239)
.L_239:
        /*000c*/ 	.word	0x00000000
        /*0010*/ 	.short	0x0005
        /*0012*/ 	.short	0x003d
        /*0014*/ 	.byte	0x00, 0xf0, 0x05, 0x00


	//----- nvinfo : EIATTR_KPARAM_INFO
	.align		4
.L_240:
        /*0018*/ 	.byte	0x04, 0x17
        /*001a*/ 	.short	(.L_242 - .L_241)
.L_241:
        /*001c*/ 	.word	0x00000000
        /*0020*/ 	.short	0x0004
        /*0022*/ 	.short	0x003c
        /*0024*/ 	.byte	0x00, 0xf0, 0x05, 0x00


	//----- nvinfo : EIATTR_KPARAM_INFO
	.align		4
.L_242:
        /*0028*/ 	.byte	0x04, 0x17
        /*002a*/ 	.short	(.L_244 - .L_243)
.L_243:
        /*002c*/ 	.word	0x00000000
        /*0030*/ 	.short	0x0003
        /*0032*/ 	.short	0x0014
        /*0034*/ 	.byte	0x00, 0xf0, 0xa1, 0x00


	//----- nvinfo : EIATTR_KPARAM_INFO
	.align		4
.L_244:
        /*0038*/ 	.byte	0x04, 0x17
        /*003a*/ 	.short	(.L_246 - .L_245)
.L_245:
        /*003c*/ 	.word	0x00000000
        /*0040*/ 	.short	0x0002
        /*0042*/ 	.short	0x0010
        /*0044*/ 	.byte	0x00, 0xf0, 0x11, 0x00


	//----- nvinfo : EIATTR_KPARAM_INFO
	.align		4
.L_246:
        /*0048*/ 	.byte	0x04, 0x17
        /*004a*/ 	.short	(.L_248 - .L_247)
.L_247:
        /*004c*/ 	.word	0x00000000
        /*0050*/ 	.short	0x0001
        /*0052*/ 	.short	0x0008
        /*0054*/ 	.byte	0x00, 0xf5, 0x21, 0x00


	//----- nvinfo : EIATTR_KPARAM_INFO
	.align		4
.L_248:
        /*0058*/ 	.byte	0x04, 0x17
        /*005a*/ 	.short	(.L_250 - .L_249)
.L_249:
        /*005c*/ 	.word	0x00000000
        /*0060*/ 	.short	0x0000
        /*0062*/ 	.short	0x0000
        /*0064*/ 	.byte	0x00, 0xf0, 0x21, 0x00


	//----- nvinfo : EIATTR_SPARSE_MMA_MASK
	.align		4
.L_250:
        /*0068*/ 	.byte	0x03, 0x50
        /*006a*/ 	.short	0x0000


	//----- nvinfo : EIATTR_MAXREG_COUNT
	.align		4
        /*006c*/ 	.byte	0x03, 0x1b
        /*006e*/ 	.short	0x00ff


	//----- nvinfo : EIATTR_NUM_BARRIERS
	.align		4
        /*0070*/ 	.byte	0x02, 0x4c
        /*0072*/ 	.byte	0x01
	.zero		1


	//----- nvinfo : EIATTR_MERCURY_ISA_VERSION
	.align		4
        /*0074*/ 	.byte	0x03, 0x5f
        /*0076*/ 	.short	0x0101


	//----- nvinfo : EIATTR_COOP_GROUP_MASK_REGIDS
	.align		4
        /*0078*/ 	.byte	0x04, 0x29
        /*007a*/ 	.short	(.L_252 - .L_251)


	//   ....[0]....
.L_251:
        /*007c*/ 	.word	0xffffffff


	//   ....[1]....
        /*0080*/ 	.word	0xffffffff


	//   ....[2]....
        /*0084*/ 	.word	0xffffffff


	//   ....[3]....
        /*0088*/ 	.word	0xffffffff


	//   ....[4]....
        /*008c*/ 	.word	0xffffffff


	//   ....[5]....
        /*0090*/ 	.word	0xffffffff


	//   ....[6]....
        /*0094*/ 	.word	0xffffffff


	//   ....[7]....
        /*0098*/ 	.word	0xffffffff


	//   ....[8]....
        /*009c*/ 	.word	0xffffffff


	//   ....[9]....
        /*00a0*/ 	.word	0xffffffff


	//   ....[10]....
        /*00a4*/ 	.word	0xffffffff


	//   ....[11]....
        /*00a8*/ 	.word	0xffffffff


	//   ....[12]....
        /*00ac*/ 	.word	0xffffffff


	//   ....[13]....
        /*00b0*/ 	.word	0xffffffff


	//   ....[14]....
        /*00b4*/ 	.word	0xffffffff


	//----- nvinfo : EIATTR_COOP_GROUP_INSTR_OFFSETS
	.align		4
.L_252:
        /*00b8*/ 	.byte	0x04, 0x28
        /*00ba*/ 	.short	(.L_254 - .L_253)


	//   ....[0]....
.L_253:
        /*00bc*/ 	.word	0x00001190


	//   ....[1]....
        /*00c0*/ 	.word	0x00001200


	//   ....[2]....
        /*00c4*/ 	.word	0x00001280


	//   ....[3]....
        /*00c8*/ 	.word	0x000012e0


	//   ....[4]....
        /*00cc*/ 	.word	0x00001320


	//   ....[5]....
        /*00d0*/ 	.word	0x00001560


	//   ....[6]....
        /*00d4*/ 	.word	0x00001600


	//   ....[7]....
        /*00d8*/ 	.word	0x00001660


	//   ....[8]....
        /*00dc*/ 	.word	0x000016b0


	//   ....[9]....
        /*00e0*/ 	.word	0x00001700


	//   ....[10]....
        /*00e4*/ 	.word	0x000035a0


	//   ....[11]....
        /*00e8*/ 	.word	0x00003630


	//   ....[12]....
        /*00ec*/ 	.word	0x00003690


	//   ....[13]....
        /*00f0*/ 	.word	0x000036e0


	//   ....[14]....
        /*00f4*/ 	.word	0x00003720


	//----- nvinfo : EIATTR_VRC_CTA_INIT_COUNT
	.align		4
.L_254:
        /*00f8*/ 	.byte	0x02, 0x4a
	.zero		1
	.zero		1


	//----- nvinfo : EIATTR_EXIT_INSTR_OFFSETS
	.align		4
        /*00fc*/ 	.byte	0x04, 0x1c
        /*00fe*/ 	.short	(.L_256 - .L_255)


	//   ....[0]....
.L_255:
        /*0100*/ 	.word	0x000038f0


	//   ....[1]....
        /*0104*/ 	.word	0x00003950


	//----- nvinfo : EIATTR_MAX_THREADS
	.align		4
.L_256:
        /*0108*/ 	.byte	0x04, 0x05
        /*010a*/ 	.short	(.L_258 - .L_257)
.L_257:
        /*010c*/ 	.word	0x00000100
        /*0110*/ 	.word	0x00000001
        /*0114*/ 	.word	0x00000001


	//----- nvinfo : EIATTR_CRS_STACK_SIZE
	.align		4
.L_258:
        /*0118*/ 	.byte	0x04, 0x1e
        /*011a*/ 	.short	(.L_260 - .L_259)
.L_259:
        /*011c*/ 	.word	0x00000000


	//----- nvinfo : EIATTR_CBANK_PARAM_SIZE
	.align		4
.L_260:
        /*0120*/ 	.byte	0x03, 0x19
        /*0122*/ 	.short	0x003e


	//----- nvinfo : EIATTR_PARAM_CBANK
	.align		4
        /*0124*/ 	.byte	0x04, 0x0a
        /*0126*/ 	.short	(.L_262 - .L_261)
	.align		4
.L_261:
        /*0128*/ 	.word	index@(.nv.constant0._ZN3cub18CUB_300001_SM_10006detail6reduce18DeviceReduceKernelINS2_10policy_hubIfjN4cuda3__47maximumIfEEE10Policy1000EN6thrust24THRUST_300001_SM_1000_NS6detail15normal_iteratorINSC_10device_ptrIfEEEEjS8_f14absolute_valueEEvT0_PT3_T1_NS0_13GridEvenShareISM_EET2_T4_)
        /*012c*/ 	.short	0x0380
        /*012e*/ 	.short	0x003e


	//----- nvinfo : EIATTR_SW_WAR
	.align		4
.L_262:
        /*0130*/ 	.byte	0x04, 0x36
        /*0132*/ 	.short	(.L_264 - .L_263)
.L_263:
        /*0134*/ 	.word	0x00000008
.L_264:


//--------------------- .nv.info._ZN3cub18CUB_300001_SM_10006detail6reduce28DeviceReduceSingleTileKernelINS2_10policy_hubIfjN4cuda3__47maximumIfEEE10Policy1000EN6thrust24THRUST_300001_SM_1000_NS6detail15normal_iteratorINSC_10device_ptrIfEEEEPdjS8_df14absolute_valueEEvT0_T1_T2_T3_T4_T6_ --------------------------
	.section	.nv.info._ZN3cub18CUB_300001_SM_10006detail6reduce28DeviceReduceSingleTileKernelINS2_10policy_hubIfjN4cuda3__47maximumIfEEE10Policy1000EN6thrust24THRUST_300001_SM_1000_NS6detail15normal_iteratorINSC_10device_ptrIfEEEEPdjS8_df14absolute_valueEEvT0_T1_T2_T3_T4_T6_,"",@"SHT_CUDA_INFO"
	.sectionflags	@""
	.align	4


	//----- nvinfo : EIATTR_CUDA_API_VERSION
	.align		4
        /*0000*/ 	.byte	0x04, 0x37
        /*0002*/ 	.short	(.L_266 - .L_265)
.L_265:
        /*0004*/ 	.word	0x00000082


	//----- nvinfo : EIATTR_KPARAM_INFO
	.align		4
.L_266:
        /*0008*/ 	.byte	0x04, 0x17
        /*000a*/ 	.short	(.L_268 - .L_267)
.L_267:
        /*000c*/ 	.word	0x00000000
        /*0010*/ 	.short	0x0005
        /*0012*/ 	.short	0x0020
        /*0014*/ 	.byte	0x00, 0xf0, 0x05, 0x00


	//----- nvinfo : EIATTR_KPARAM_INFO
	.align		4
.L_268:
        /*0018*/ 	.byte	0x04, 0x17
        /*001a*/ 	.short	(.L_270 - .L_269)
.L_269:
        /*001c*/ 	.word	0x00000000
        /*0020*/ 	.short	0x0004
        /*0022*/ 	.short	0x0018
        /*0024*/ 	.byte	0x00, 0xf0, 0x21, 0x00


	//----- nvinfo : EIATTR_KPARAM_INFO
	.align		4
.L_270:
        /*0028*/ 	.byte	0x04, 0x17
        /*002a*/ 	.short	(.L_272 - .L_271)
.L_271:
        /*002c*/ 	.word	0x00000000
        /*0030*/ 	.short	0x0003
        /*0032*/ 	.short	0x0014
        /*0034*/ 	.byte	0x00, 0xf0, 0x05, 0x00


	//----- nvinfo : EIATTR_KPARAM_INFO
	.align		4
.L_272:
        /*0038*/ 	.byte	0x04, 0x17
        /*003a*/ 	.short	(.L_274 - .L_273)
.L_273:
        /*003c*/ 	.word	0x00000000
        /*0040*/ 	.short	0x0002
        /*0042*/ 	.short	0x0010
        /*0044*/ 	.byte	0x00, 0xf0, 0x11, 0x00


	//----- nvinfo : EIATTR_KPARAM_INFO
	.align		4
.L_274:
        /*0048*/ 	.byte	0x04, 0x17
        /*004a*/ 	.short	(.L_276 - .L_275)
.L_275:
        /*004c*/ 	.word	0x00000000
        /*0050*/ 	.short	0x0001
        /*0052*/ 	.short	0x0008
        /*0054*/ 	.byte	0x00, 0xf5, 0x21, 0x00


	//----- nvinfo : EIATTR_KPARAM_INFO
	.align		4
.L_276:
        /*0058*/ 	.byte	0x04, 0x17
        /*005a*/ 	.short	(.L_278 - .L_277)
.L_277:
        /*005c*/ 	.word	0x00000000
        /*0060*/ 	.short	0x0000
        /*0062*/ 	.short	0x0000
        /*0064*/ 	.byte	0x00, 0xf0, 0x21, 0x00


	//----- nvinfo : EIATTR_SPARSE_MMA_MASK
	.align		4
.L_278:
        /*0068*/ 	.byte	0x03, 0x50
        /*006a*/ 	.short	0x0000


	//----- nvinfo : EIATTR_MAXREG_COUNT
	.align		4
        /*006c*/ 	.byte	0x03, 0x1b
        /*006e*/ 	.short	0x00ff


	//----- nvinfo : EIATTR_NUM_BARRIERS
	.align		4
        /*0070*/ 	.byte	0x02, 0x4c
        /*0072*/ 	.byte	0x01
	.zero		1


	//----- nvinfo : EIATTR_MERCURY_ISA_VERSION
	.align		4
        /*0074*/ 	.byte	0x03, 0x5f
        /*0076*/ 	.short	0x0101


	//----- nvinfo : EIATTR_COOP_GROUP_MASK_REGIDS
	.align		4
        /*0078*/ 	.byte	0x04, 0x29
        /*007a*/ 	.short	(.L_280 - .L_279)


	//   ....[0]....
.L_279:
        /*007c*/ 	.word	0xffffffff


	//   ....[1]....
        /*0080*/ 	.word	0xffffffff


	//   ....[2]....
        /*0084*/ 	.word	0xffffffff


	//   ....[3]....
        /*0088*/ 	.word	0xffffffff


	//   ....[4]....
        /*008c*/ 	.word	0xffffffff


	//   ....[5]....
        /*0090*/ 	.word	0xffffffff


	//   ....[6]....
        /*0094*/ 	.word	0xffffffff


	//   ....[7]....
        /*0098*/ 	.word	0xffffffff


	//   ....[8]....
        /*009c*/ 	.word	0xffffffff


	//   ....[9]....
        /*00a0*/ 	.word	0xffffffff


	//   ....[10]....
        /*00a4*/ 	.word	0xffffffff


	//   ....[11]....
        /*00a8*/ 	.word	0xffffffff


	//   ....[12]....
        /*00ac*/ 	.word	0xffffffff


	//   ....[13]....
        /*00b0*/ 	.word	0xffffffff


	//   ....[14]....
        /*00b4*/ 	.word	0xffffffff


	//----- nvinfo : EIATTR_COOP_GROUP_INSTR_OFFSETS
	.align		4
.L_280:
        /*00b8*/ 	.byte	0x04, 0x28
        /*00ba*/ 	.short	(.L_282 - .L_281)


	//   ....[0]....
.L_281:
        /*00bc*/ 	.word	0x00000ea0


	//   ....[1]....
        /*00c0*/ 	.word	0x00000f10


	//   ....[2]....
        /*00c4*/ 	.word	0x00000f90


	//   ....[3]....
        /*00c8*/ 	.word	0x00000ff0


	//   ....[4]....
        /*00cc*/ 	.word	0x00001030


	//   ....[5]....
        /*00d0*/ 	.word	0x00001270


	//   ....[6]....
        /*00d4*/ 	.word	0x00001310


	//   ....[7]....
        /*00d8*/ 	.word	0x00001370


	//   ....[8]....
        /*00dc*/ 	.word	0x000013c0


	//   ....[9]....
        /*00e0*/ 	.word	0x00001410


	//   ....[10]....
        /*00e4*/ 	.word	0x00003160


	//   ....[11]....
        /*00e8*/ 	.word	0x000031f0


	//   ....[12]....
        /*00ec*/ 	.word	0x00003250


	//   ....[13]....
        /*00f0*/ 	.word	0x000032a0


	//   ....[14]....
        /*00f4*/ 	.word	0x000032e0


	//----- nvinfo : EIATTR_VRC_CTA_INIT_COUNT
	.align		4
.L_282:
        /*00f8*/ 	.byte	0x02, 0x4a
	.zero		1
	.zero		1


	//----- nvinfo : EIATTR_EXIT_INSTR_OFFSETS
	.align		4
        /*00fc*/ 	.byte	0x04, 0x1c
        /*00fe*/ 	.short	(.L_284 - .L_283)


	//   ....[0]....
.L_283:
        /*0100*/ 	.word	0x00000080


	//   ....[1]....
        /*0104*/ 	.word	0x000000c0


	//   ....[2]....
        /*0108*/ 	.word	0x000034b0


	//   ....[3]....
        /*010c*/ 	.word	0x00003530


	//----- nvinfo : EIATTR_MAX_THREADS
	.align		4
.L_284:
        /*0110*/ 	.byte	0x04, 0x05
        /*0112*/ 	.short	(.L_286 - .L_285)
.L_285:
        /*0114*/ 	.word	0x00000100
        /*0118*/ 	.word	0x00000001
        /*011c*/ 	.word	0x00000001


	//----- nvinfo : EIATTR_CRS_STACK_SIZE
	.align		4
.L_286:
        /*0120*/ 	.byte	0x04, 0x1e
        /*0122*/ 	.short	(.L_288 - .L_287)
.L_287:
        /*0124*/ 	.word	0x00000000


	//----- nvinfo : EIATTR_CBANK_PARAM_SIZE
	.align		4
.L_288:
        /*0128*/ 	.byte	0x03, 0x19
        /*012a*/ 	.short	0x0021


	//----- nvinfo : EIATTR_PARAM_CBANK
	.align		4
        /*012c*/ 	.byte	0x04, 0x0a
        /*012e*/ 	.short	(.L_290 - .L_289)
	.align		4
.L_289:
        /*0130*/ 	.word	index@(.nv.constant0._ZN3cub18CUB_300001_SM_10006detail6reduce28DeviceReduceSingleTileKernelINS2_10policy_hubIfjN4cuda3__47maximumIfEEE10Policy1000EN6thrust24THRUST_300001_SM_1000_NS6detail15normal_iteratorINSC_10device_ptrIfEEEEPdjS8_df14absolute_valueEEvT0_T1_T2_T3_T4_T6_)
        /*0134*/ 	.short	0x0380
        /*0136*/ 	.short	0x0021


	//----- nvinfo : EIATTR_SW_WAR
	.align		4
.L_290:
        /*0138*/ 	.byte	0x04, 0x36
        /*013a*/ 	.short	(.L_292 - .L_291)
.L_291:
        /*013c*/ 	.word	0x00000008
.L_292:


//--------------------- .nv.info._ZN3cub18CUB_300001_SM_10006detail9transform16transform_kernelINS2_10policy_hubILb1EN4cuda3std3__45tupleIJN6thrust24THRUST_300001_SM_1000_NS6detail15normal_iteratorINSA_10device_ptrIfEEEEEEEE10policy1000El14soft_thresholdSF_JPfEEEvT0_iT1_T2_DpNS2_10kernel_argIT3_EE --------------------------
	.section	.nv.info._ZN3cub18CUB_300001_SM_10006detail9transform16transform_kernelINS2_10policy_hubILb1EN4cuda3std3__45tupleIJN6thrust24THRUST_300001_SM_1000_NS6detail15normal_iteratorINSA_10device_ptrIfEEEEEEEE10policy1000El14soft_thresholdSF_JPfEEEvT0_iT1_T2_DpNS2_10kernel_argIT3_EE,"",@"SHT_CUDA_INFO"
	.sectionflags	@""
	.align	4


	//----- nvinfo : EIATTR_CUDA_API_VERSION
	.align		4
        /*0000*/ 	.byte	0x04, 0x37
        /*0002*/ 	.short	(.L_294 - .L_293)
.L_293:
        /*0004*/ 	.word	0x00000082


	//----- nvinfo : EIATTR_KPARAM_INFO
	.align		4
.L_294:
        /*0008*/ 	.byte	0x04, 0x17
        /*000a*/ 	.short	(.L_296 - .L_295)
.L_295:
        /*000c*/ 	.word	0x00000000
        /*0010*/ 	.short	0x0004
        /*0012*/ 	.short	0x0018
        /*0014*/ 	.byte	0x00, 0xf0, 0x41, 0x00


	//----- nvinfo : EIATTR_KPARAM_INFO
	.align		4
.L_296:
        /*0018*/ 	.byte	0x04, 0x17
        /*001a*/ 	.short	(.L_298 - .L_297)
.L_297:
        /*001c*/ 	.word	0x00000000
        /*0020*/ 	.short	0x0003
        /*0022*/ 	.short	0x0010
        /*0024*/ 	.byte	0x00, 0xf0, 0x21, 0x00


	//----- nvinfo : EIATTR_KPARAM_INFO
	.align		4
.L_298:
        /*0028*/ 	.byte	0x04, 0x17
        /*002a*/ 	.short	(.L_300 - .L_299)
.L_299:
        /*002c*/ 	.word	0x00000000
        /*0030*/ 	.short	0x0002
        /*0032*/ 	.short	0x000c
        /*0034*/ 	.byte	0x00, 0xf0, 0x11, 0x00


	//----- nvinfo : EIATTR_KPARAM_INFO
	.align		4
.L_300:
        /*0038*/ 	.byte	0x04, 0x17
        /*003a*/ 	.short	(.L_302 - .L_301)
.L_301:
        /*003c*/ 	.word	0x00000000
        /*0040*/ 	.short	0x0001
        /*0042*/ 	.short	0x0008
        /*0044*/ 	.byte	0x00, 0xf0, 0x11, 0x00


	//----- nvinfo : EIATTR_KPARAM_INFO
	.align		4
.L_302:
        /*0048*/ 	.byte	0x04, 0x17
        /*004a*/ 	.short	(.L_304 - .L_303)
.L_303:
        /*004c*/ 	.word	0x00000000
        /*0050*/ 	.short	0x0000
        /*0052*/ 	.short	0x0000
        /*0054*/ 	.byte	0x00, 0xf0, 0x21, 0x00


	//----- nvinfo : EIATTR_SPARSE_MMA_MASK
	.align		4
.L_304:
        /*0058*/ 	.byte	0x03, 0x50
        /*005a*/ 	.short	0x0000


	//----- nvinfo : EIATTR_MAXREG_COUNT
	.align		4
        /*005c*/ 	.byte	0x03, 0x1b
        /*005e*/ 	.short	0x00ff


	//----- nvinfo : EIATTR_MERCURY_ISA_VERSION
	.align		4
        /*0060*/ 	.byte	0x03, 0x5f
        /*0062*/ 	.short	0x0101


	//----- nvinfo : EIATTR_VRC_CTA_INIT_COUNT
	.align		4
        /*0064*/ 	.byte	0x02, 0x4a
	.zero		1
	.zero		1


	//----- nvinfo : EIATTR_EXIT_INSTR_OFFSETS
	.align		4
        /*0068*/ 	.byte	0x04, 0x1c
        /*006a*/ 	.short	(.L_306 - .L_305)


	//   ....[0]....
.L_305:
        /*006c*/ 	.word	0x00000230


	//   ....[1]....
        /*0070*/ 	.word	0x000007e0


	//   ....[2]....
        /*0074*/ 	.word	0x000009e0


	//   ....[3]....
        /*0078*/ 	.word	0x00000a00


	//   ....[4]....
        /*007c*/ 	.word	0x00000e30


	//   ....[5]....
        /*0080*/ 	.word	0x00000fd0


	//----- nvinfo : EIATTR_MAX_THREADS
	.align		4
.L_306:
        /*0084*/ 	.byte	0x04, 0x05
        /*0086*/ 	.short	(.L_308 - .L_307)
.L_307:
        /*0088*/ 	.word	0x00000080
        /*008c*/ 	.word	0x00000001
        /*0090*/ 	.word	0x00000001


	//----- nvinfo : EIATTR_CRS_STACK_SIZE
	.align		4
.L_308:
        /*0094*/ 	.byte	0x04, 0x1e
        /*0096*/ 	.short	(.L_310 - .L_309)
.L_309:
        /*0098*/ 	.word	0x00000000


	//----- nvinfo : EIATTR_CBANK_PARAM_SIZE
	.align		4
.L_310:
        /*009c*/ 	.byte	0x03, 0x19
        /*009e*/ 	.short	0x0028


	//----- nvinfo : EIATTR_PARAM_CBANK
	.align		4
        /*00a0*/ 	.byte	0x04, 0x0a
        /*00a2*/ 	.short	(.L_312 - .L_311)
	.align		4
.L_311:
        /*00a4*/ 	.word	index@(.nv.constant0._ZN3cub18CUB_300001_SM_10006detail9transform16transform_kernelINS2_10policy_hubILb1EN4cuda3std3__45tupleIJN6thrust24THRUST_300001_SM_1000_NS6detail15normal_iteratorINSA_10device_ptrIfEEEEEEEE10policy1000El14soft_thresholdSF_JPfEEEvT0_iT1_T2_DpNS2_10kernel_argIT3_EE)
        /*00a8*/ 	.short	0x0380
        /*00aa*/ 	.short	0x0028


	//----- nvinfo : EIATTR_SW_WAR
	.align		4
.L_312:
        /*00ac*/ 	.byte	0x04, 0x36
        /*00ae*/ 	.short	(.L_314 - .L_313)
.L_313:
        /*00b0*/ 	.word	0x00000008
.L_314:


//--------------------- .nv.info._ZN3cub18CUB_300001_SM_10006detail9transform16transform_kernelINS2_10policy_hubILb1EN4cuda3std3__45tupleIJN6thrust24THRUST_300001_SM_1000_NS6detail15normal_iteratorINSA_10device_ptrIfEEEEEEEE10policy1000Ei14soft_thresholdSF_JPfEEEvT0_iT1_T2_DpNS2_10kernel_argIT3_EE --------------------------
	.section	.nv.info._ZN3cub18CUB_300001_SM_10006detail9transform16transform_kernelINS2_10policy_hubILb1EN4cuda3std3__45tupleIJN6thrust24THRUST_300001_SM_1000_NS6detail15normal_iteratorINSA_10device_ptrIfEEEEEEEE10policy1000Ei14soft_thresholdSF_JPfEEEvT0_iT1_T2_DpNS2_10kernel_argIT3_EE,"",@"SHT_CUDA_INFO"
	.sectionflags	@""
	.align	4


	//----- nvinfo : EIATTR_CUDA_API_VERSION
	.align		4
        /*0000*/ 	.byte	0x04, 0x37
        /*0002*/ 	.short	(.L_316 - .L_315)
.L_315:
        /*0004*/ 	.word	0x00000082


	//----- nvinfo : EIATTR_KPARAM_INFO
	.align		4
.L_316:
        /*0008*/ 	.byte	0x04, 0x17
        /*000a*/ 	.short	(.L_318 - .L_317)
.L_317:
        /*000c*/ 	.word	0x00000000
        /*0010*/ 	.short	0x0004
        /*0012*/ 	.short	0x0018
        /*0014*/ 	.byte	0x00, 0xf0, 0x41, 0x00


	//----- nvinfo : EIATTR_KPARAM_INFO
	.align		4
.L_318:
        /*0018*/ 	.byte	0x04, 0x17
        /*001a*/ 	.short	(.L_320 - .L_319)
.L_319:
        /*001c*/ 	.word	0x00000000
        /*0020*/ 	.short	0x0003
        /*0022*/ 	.short	0x0010
        /*0024*/ 	.byte	0x00, 0xf0, 0x21, 0x00


	//----- nvinfo : EIATTR_KPARAM_INFO
	.align		4
.L_320:
        /*0028*/ 	.byte	0x04, 0x17
        /*002a*/ 	.short	(.L_322 - .L_321)
.L_321:
        /*002c*/ 	.word	0x00000000
        /*0030*/ 	.short	0x0002
        /*0032*/ 	.short	0x0008
        /*0034*/ 	.byte	0x00, 0xf0, 0x11, 0x00


	//----- nvinfo : EIATTR_KPARAM_INFO
	.align		4
.L_322:
        /*0038*/ 	.byte	0x04, 0x17
        /*003a*/ 	.short	(.L_324 - .L_323)
.L_323:
        /*003c*/ 	.word	0x00000000
        /*0040*/ 	.short	0x0001
        /*0042*/ 	.short	0x0004
        /*0044*/ 	.byte	0x00, 0xf0, 0x11, 0x00


	//----- nvinfo : EIATTR_KPARAM_INFO
	.align		4
.L_324:
        /*0048*/ 	.byte	0x04, 0x17
        /*004a*/ 	.short	(.L_326 - .L_325)
.L_325:
        /*004c*/ 	.word	0x00000000
        /*0050*/ 	.short	0x0000
        /*0052*/ 	.short	0x0000
        /*0054*/ 	.byte	0x00, 0xf0, 0x11, 0x00


	//----- nvinfo : EIATTR_SPARSE_MMA_MASK
	.align		4
.L_326:
        /*0058*/ 	.byte	0x03, 0x50
        /*005a*/ 	.short	0x0000


	//----- nvinfo : EIATTR_MAXREG_COUNT
	.align		4
        /*005c*/ 	.byte	0x03, 0x1b
        /*005e*/ 	.short	0x00ff


	//----- nvinfo : EIATTR_MERCURY_ISA_VERSION
	.align		4
        /*0060*/ 	.byte	0x03, 0x5f
        /*0062*/ 	.short	0x0101


	//----- nvinfo : EIATTR_VRC_CTA_INIT_COUNT
	.align		4
        /*0064*/ 	.byte	0x02, 0x4a
	.zero		1
	.zero		1


	//----- nvinfo : EIATTR_EXIT_INSTR_OFFSETS
	.align		4
        /*0068*/ 	.byte	0x04, 0x1c
        /*006a*/ 	.short	(.L_328 - .L_327)


	//   ....[0]....
.L_327:
        /*006c*/ 	.word	0x000001b0


	//   ....[1]....
        /*0070*/ 	.word	0x000005f0


	//   ....[2]....
        /*0074*/ 	.word	0x00000780


	//   ....[3]....
        /*0078*/ 	.word	0x000007a0


	//   ....[4]....
        /*007c*/ 	.word	0x00000d20


	//   ....[5]....
        /*0080*/ 	.word	0x00000ed0


	//----- nvinfo : EIATTR_MAX_THREADS
	.align		4
.L_328:
        /*0084*/ 	.byte	0x04, 0x05
        /*0086*/ 	.short	(.L_330 - .L_329)
.L_329:
        /*0088*/ 	.word	0x00000080
        /*008c*/ 	.word	0x00000001
        /*0090*/ 	.word	0x00000001


	//----- nvinfo : EIATTR_CRS_STACK_SIZE
	.align		4
.L_330:
        /*0094*/ 	.byte	0x04, 0x1e
        /*0096*/ 	.short	(.L_332 - .L_331)
.L_331:
        /*0098*/ 	.word	0x00000000


	//----- nvinfo : EIATTR_CBANK_PARAM_SIZE
	.align		4
.L_332:
        /*009c*/ 	.byte	0x03, 0x19
        /*009e*/ 	.short	0x0028


	//----- nvinfo : EIATTR_PARAM_CBANK
	.align		4
        /*00a0*/ 	.byte	0x04, 0x0a
        /*00a2*/ 	.short	(.L_334 - .L_333)
	.align		4
.L_333:
        /*00a4*/ 	.word	index@(.nv.constant0._ZN3cub18CUB_300001_SM_10006detail9transform16transform_kernelINS2_10policy_hubILb1EN4cuda3std3__45tupleIJN6thrust24THRUST_300001_SM_1000_NS6detail15normal_iteratorINSA_10device_ptrIfEEEEEEEE10policy1000Ei14soft_thresholdSF_JPfEEEvT0_iT1_T2_DpNS2_10kernel_argIT3_EE)
        /*00a8*/ 	.short	0x0380
        /*00aa*/ 	.short	0x0028


	//----- nvinfo : EIATTR_SW_WAR
	.align		4
.L_334:
        /*00ac*/ 	.byte	0x04, 0x36
        /*00ae*/ 	.short	(.L_336 - .L_335)
.L_335:
        /*00b0*/ 	.word	0x00000008
.L_336:


//--------------------- .nv.info._ZN3cub18CUB_300001_SM_10006detail9transform16transform_kernelINS2_10policy_hubILb1EN4cuda3std3__45tupleIJN6thrust24THRUST_300001_SM_1000_NS6detail15normal_iteratorINSA_10device_ptrIfEEEESF_EEEE10policy1000El5saxpySF_JPfSK_EEEvT0_iT1_T2_DpNS2_10kernel_argIT3_EE --------------------------
	.section	.nv.info._ZN3cub18CUB_300001_SM_10006detail9transform16transform_kernelINS2_10policy_hubILb1EN4cuda3std3__45tupleIJN6thrust24THRUST_300001_SM_1000_NS6detail15normal_iteratorINSA_10device_ptrIfEEEESF_EEEE10policy1000El5saxpySF_JPfSK_EEEvT0_iT1_T2_DpNS2_10kernel_argIT3_EE,"",@"SHT_CUDA_INFO"
	.sectionflags	@""
	.align	4


	//----- nvinfo : EIATTR_CUDA_API_VERSION
	.align		4
        /*0000*/ 	.byte	0x04, 0x37
        /*0002*/ 	.short	(.L_338 - .L_337)
.L_337:
        /*0004*/ 	.word	0x00000082


	//----- nvinfo : EIATTR_KPARAM_INFO
	.align		4
.L_338:
        /*0008*/ 	.byte	0x04, 0x17
        /*000a*/ 	.short	(.L_340 - .L_339)
.L_339:
        /*000c*/ 	.word	0x00000000
        /*0010*/ 	.short	0x0005
        /*0012*/ 	.short	0x0028
        /*0014*/ 	.byte	0x00, 0xf0, 0x41, 0x00


	//----- nvinfo : EIATTR_KPARAM_INFO
	.align		4
.L_340:
        /*0018*/ 	.byte	0x04, 0x17
        /*001a*/ 	.short	(.L_342 - .L_341)
.L_341:
        /*001c*/ 	.word	0x00000000
        /*0020*/ 	.short	0x0004
        /*0022*/ 	.short	0x0018
        /*0024*/ 	.byte	0x00, 0xf0, 0x41, 0x00


	//----- nvinfo : EIATTR_KPARAM_INFO
	.align		4
.L_342:
        /*0028*/ 	.byte	0x04, 0x17
        /*002a*/ 	.short	(.L_344 - .L_343)
.L_343:
        /*002c*/ 	.word	0x00000000
        /*0030*/ 	.short	0x0003
        /*0032*/ 	.short	0x0010
        /*0034*/ 	.byte	0x00, 0xf0, 0x21, 0x00


	//----- nvinfo : EIATTR_KPARAM_INFO
	.align		4
.L_344:
        /*0038*/ 	.byte	0x04, 0x17
        /*003a*/ 	.short	(.L_346 - .L_345)
.L_345:
        /*003c*/ 	.word	0x00000000
        /*0040*/ 	.short	0x0002
        /*0042*/ 	.short	0x000c
        /*0044*/ 	.byte	0x00, 0xf0, 0x11, 0x00


	//----- nvinfo : EIATTR_KPARAM_INFO
	.align		4
.L_346:
        /*0048*/ 	.byte	0x04, 0x17
        /*004a*/ 	.short	(.L_348 - .L_347)
.L_347:
        /*004c*/ 	.word	0x00000000
        /*0050*/ 	.short	0x0001
        /*0052*/ 	.short	0x0008
        /*0054*/ 	.byte	0x00, 0xf0, 0x11, 0x00


	//----- nvinfo : EIATTR_KPARAM_INFO
	.align		4
.L_348:
        /*0058*/ 	.byte	0x04, 0x17
        /*005a*/ 	.short	(.L_350 - .L_349)
.L_349:
        /*005c*/ 	.word	0x00000000
        /*0060*/ 	.short	0x0000
        /*0062*/ 	.short	0x0000
        /*0064*/ 	.byte	0x00, 0xf0, 0x21, 0x00


	//----- nvinfo : EIATTR_SPARSE_MMA_MASK
	.align		4
.L_350:
        /*0068*/ 	.byte	0x03, 0x50
        /*006a*/ 	.short	0x0000


	//----- nvinfo : EIATTR_MAXREG_COUNT
	.align		4
        /*006c*/ 	.byte	0x03, 0x1b
        /*006e*/ 	.short	0x00ff


	//----- nvinfo : EIATTR_MERCURY_ISA_VERSION
	.align		4
        /*0070*/ 	.byte	0x03, 0x5f
        /*0072*/ 	.short	0x0101


	//----- nvinfo : EIATTR_VRC_CTA_INIT_COUNT
	.align		4
        /*0074*/ 	.byte	0x02, 0x4a
	.zero		1
	.zero		1


	//----- nvinfo : EIATTR_EXIT_INSTR_OFFSETS
	.align		4
        /*0078*/ 	.byte	0x04, 0x1c
        /*007a*/ 	.short	(.L_352 - .L_351)


	//   ....[0]....
.L_351:
        /*007c*/ 	.word	0x000003e0


	//   ....[1]....
        /*0080*/ 	.word	0x00000c90


	//   ....[2]....
        /*0084*/ 	.word	0x00000f80


	//   ....[3]....
        /*0088*/ 	.word	0x00001120


	//   ....[4]....
        /*008c*/ 	.word	0x00001150


	//   ....[5]....
        /*0090*/ 	.word	0x000011e0


	//   ....[6]....
        /*0094*/ 	.word	0x00001200


	//   ....[7]....
        /*0098*/ 	.word	0x000016d0


	//   ....[8]....
        /*009c*/ 	.word	0x00001930


	//   ....[9]....
        /*00a0*/ 	.word	0x00001a60


	//   ....[10]....
        /*00a4*/ 	.word	0x00001b00


	//----- nvinfo : EIATTR_MAX_THREADS
	.align		4
.L_352:
        /*00a8*/ 	.byte	0x04, 0x05
        /*00aa*/ 	.short	(.L_354 - .L_353)
.L_353:
        /*00ac*/ 	.word	0x00000080
        /*00b0*/ 	.word	0x00000001
        /*00b4*/ 	.word	0x00000001


	//----- nvinfo : EIATTR_CRS_STACK_SIZE
	.align		4
.L_354:
        /*00b8*/ 	.byte	0x04, 0x1e
        /*00ba*/ 	.short	(.L_356 - .L_355)
.L_355:
        /*00bc*/ 	.word	0x00000000


	//----- nvinfo : EIATTR_CBANK_PARAM_SIZE
	.align		4
.L_356:
        /*00c0*/ 	.byte	0x03, 0x19
        /*00c2*/ 	.short	0x0038


	//----- nvinfo : EIATTR_PARAM_CBANK
	.align		4
        /*00c4*/ 	.byte	0x04, 0x0a
        /*00c6*/ 	.short	(.L_358 - .L_357)
	.align		4
.L_357:
        /*00c8*/ 	.word	index@(.nv.constant0._ZN3cub18CUB_300001_SM_10006detail9transform16transform_kernelINS2_10policy_hubILb1EN4cuda3std3__45tupleIJN6thrust24THRUST_300001_SM_1000_NS6detail15normal_iteratorINSA_10device_ptrIfEEEESF_EEEE10policy1000El5saxpySF_JPfSK_EEEvT0_iT1_T2_DpNS2_10kernel_argIT3_EE)
        /*00cc*/ 	.short	0x0380
        /*00ce*/ 	.short	0x0038


	//----- nvinfo : EIATTR_SW_WAR
	.align		4
.L_358:
        /*00d0*/ 	.byte	0x04, 0x36
        /*00d2*/ 	.short	(.L_360 - .L_359)
.L_359:
        /*00d4*/ 	.word	0x00000008
.L_360:


//--------------------- .nv.info._ZN3cub18CUB_300001_SM_10006detail9transform16transform_kernelINS2_10policy_hubILb1EN4cuda3std3__45tupleIJN6thrust24THRUST_300001_SM_1000_NS6detail15normal_iteratorINSA_10device_ptrIfEEEESF_EEEE10policy1000Ei5saxpySF_JPfSK_EEEvT0_iT1_T2_DpNS2_10kernel_argIT3_EE --------------------------
	.section	.nv.info._ZN3cub18CUB_300001_SM_10006detail9transform16transform_kernelINS2_10policy_hubILb1EN4cuda3std3__45tupleIJN6thrust24THRUST_300001_SM_1000_NS6detail15normal_iteratorINSA_10device_ptrIfEEEESF_EEEE10policy1000Ei5saxpySF_JPfSK_EEEvT0_iT1_T2_DpNS2_10kernel_argIT3_EE,"",@"SHT_CUDA_INFO"
	.sectionflags	@""
	.align	4


	//----- nvinfo : EIATTR_CUDA_API_VERSION
	.align		4
        /*0000*/ 	.byte	0x04, 0x37
        /*0002*/ 	.short	(.L_362 - .L_361)
.L_361:
        /*0004*/ 	.word	0x00000082


	//----- nvinfo : EIATTR_KPARAM_INFO
	.align		4
.L_362:
        /*0008*/ 	.byte	0x04, 0x17
        /*000a*/ 	.short	(.L_364 - .L_363)
.L_363:
        /*000c*/ 	.word	0x00000000
        /*0010*/ 	.short	0x0005
        /*0012*/ 	.short	0x0028
        /*0014*/ 	.byte	0x00, 0xf0, 0x41, 0x00


	//----- nvinfo : EIATTR_KPARAM_INFO
	.align		4
.L_364:
        /*0018*/ 	.byte	0x04, 0x17
        /*001a*/ 	.short	(.L_366 - .L_365)
.L_365:
        /*001c*/ 	.word	0x00000000
        /*0020*/ 	.short	0x0004
        /*0022*/ 	.short	0x0018
        /*0024*/ 	.byte	0x00, 0xf0, 0x41, 0x00


	//----- nvinfo : EIATTR_KPARAM_INFO
	.align		4
.L_366:
        /*0028*/ 	.byte	0x04, 0x17
        /*002a*/ 	.short	(.L_368 - .L_367)
.L_367:
        /*002c*/ 	.word	0x00000000
        /*0030*/ 	.short	0x0003
        /*0032*/ 	.short	0x0010
        /*0034*/ 	.byte	0x00, 0xf0, 0x21, 0x00


	//----- nvinfo : EIATTR_KPARAM_INFO
	.align		4
.L_368:
        /*0038*/ 	.byte	0x04, 0x17
        /*003a*/ 	.short	(.L_370 - .L_369)
.L_369:
        /*003c*/ 	.word	0x00000000
        /*0040*/ 	.short	0x0002
        /*0042*/ 	.short	0x0008
        /*0044*/ 	.byte	0x00, 0xf0, 0x11, 0x00


	//----- nvinfo : EIATTR_KPARAM_INFO
	.align		4
.L_370:
        /*0048*/ 	.byte	0x04, 0x17
        /*004a*/ 	.short	(.L_372 - .L_371)
.L_371:
        /*004c*/ 	.word	0x00000000
        /*0050*/ 	.short	0x0001
        /*0052*/ 	.short	0x0004
        /*0054*/ 	.byte	0x00, 0xf0, 0x11, 0x00


	//----- nvinfo : EIATTR_KPARAM_INFO
	.align		4
.L_372:
        /*0058*/ 	.byte	0x04, 0x17
        /*005a*/ 	.short	(.L_374 - .L_373)
.L_373:
        /*005c*/ 	.word	0x00000000
        /*0060*/ 	.short	0x0000
        /*0062*/ 	.short	0x0000
        /*0064*/ 	.byte	0x00, 0xf0, 0x11, 0x00


	//----- nvinfo : EIATTR_SPARSE_MMA_MASK
	.align		4
.L_374:
        /*0068*/ 	.byte	0x03, 0x50
        /*006a*/ 	.short	0x0000


	//----- nvinfo : EIATTR_MAXREG_COUNT
	.align		4
        /*006c*/ 	.byte	0x03, 0x1b
        /*006e*/ 	.short	0x00ff


	//----- nvinfo : EIATTR_MERCURY_ISA_VERSION
	.align		4
        /*0070*/ 	.byte	0x03, 0x5f
        /*0072*/ 	.short	0x0101


	//----- nvinfo : EIATTR_VRC_CTA_INIT_COUNT
	.align		4
        /*0074*/ 	.byte	0x02, 0x4a
	.zero		1
	.zero		1


	//----- nvinfo : EIATTR_EXIT_INSTR_OFFSETS
	.align		4
        /*0078*/ 	.byte	0x04, 0x1c
        /*007a*/ 	.short	(.L_376 - .L_375)


	//   ....[0]....
.L_375:
        /*007c*/ 	.word	0x000002f0


	//   ....[1]....
        /*0080*/ 	.word	0x00000800


	//   ....[2]....
        /*0084*/ 	.word	0x00000a60


	//   ....[3]....
        /*0088*/ 	.word	0x00000ba0


	//   ....[4]....
        /*008c*/ 	.word	0x00000c50


	//   ....[5]....
        /*0090*/ 	.word	0x00000c80


	//   ....[6]....
        /*0094*/ 	.word	0x00001200


	//   ....[7]....
        /*0098*/ 	.word	0x00001530


	//   ....[8]....
        /*009c*/ 	.word	0x000016f0


	//   ....[9]....
        /*00a0*/ 	.word	0x00001720


	//   ....[10]....
        /*00a4*/ 	.word	0x000017c0


	//----- nvinfo : EIATTR_MAX_THREADS
	.align		4
.L_376:
        /*00a8*/ 	.byte	0x04, 0x05
        /*00aa*/ 	.short	(.L_378 - .L_377)
.L_377:
        /*00ac*/ 	.word	0x00000080
        /*00b0*/ 	.word	0x00000001
        /*00b4*/ 	.word	0x00000001


	//----- nvinfo : EIATTR_CRS_STACK_SIZE
	.align		4
.L_378:
        /*00b8*/ 	.byte	0x04, 0x1e
        /*00ba*/ 	.short	(.L_380 - .L_379)
.L_379:
        /*00bc*/ 	.word	0x00000000


	//----- nvinfo : EIATTR_CBANK_PARAM_SIZE
	.align		4
.L_380:
        /*00c0*/ 	.byte	0x03, 0x19
        /*00c2*/ 	.short	0x0038


	//----- nvinfo : EIATTR_PARAM_CBANK
	.align		4
        /*00c4*/ 	.byte	0x04, 0x0a
        /*00c6*/ 	.short	(.L_382 - .L_381)
	.align		4
.L_381:
        /*00c8*/ 	.word	index@(.nv.constant0._ZN3cub18CUB_300001_SM_10006detail9transform16transform_kernelINS2_10policy_hubILb1EN4cuda3std3__45tupleIJN6thrust24THRUST_300001_SM_1000_NS6detail15normal_iteratorINSA_10device_ptrIfEEEESF_EEEE10policy1000Ei5saxpySF_JPfSK_EEEvT0_iT1_T2_DpNS2_10kernel_argIT3_EE)
        /*00cc*/ 	.short	0x0380
        /*00ce*/ 	.short	0x0038


	//----- nvinfo : EIATTR_SW_WAR
	.align		4
.L_382:
        /*00d0*/ 	.byte	0x04, 0x36
        /*00d2*/ 	.short	(.L_384 - .L_383)
.L_383:
        /*00d4*/ 	.word	0x00000008
.L_384:


//--------------------- .nv.info._ZN3cub18CUB_300001_SM_10006detail9transform16transform_kernelINS2_10policy_hubILb0EN4cuda3std3__45tupleIJN6thrust24THRUST_300001_SM_1000_NS6detail15normal_iteratorINSA_10device_ptrIfEEEESF_EEEE10policy1000ElNS7_5minusIfEESF_JPfSL_EEEvT0_iT1_T2_DpNS2_10kernel_argIT3_EE --------------------------
	.section	.nv.info._ZN3cub18CUB_300001_SM_10006detail9transform16transform_kernelINS2_10policy_hubILb0EN4cuda3std3__45tupleIJN6thrust24THRUST_300001_SM_1000_NS6detail15normal_iteratorINSA_10device_ptrIfEEEESF_EEEE10policy1000ElNS7_5minusIfEESF_JPfSL_EEEvT0_iT1_T2_DpNS2_10kernel_argIT3_EE,"",@"SHT_CUDA_INFO"
	.sectionflags	@""
	.align	4


	//----- nvinfo : EIATTR_CUDA_API_VERSION
	.align		4
        /*0000*/ 	.byte	0x04, 0x37
        /*0002*/ 	.short	(.L_386 - .L_385)
.L_385:
        /*0004*/ 	.word	0x00000082


	//----- nvinfo : EIATTR_KPARAM_INFO
	.align		4
.L_386:
        /*0008*/ 	.byte	0x04, 0x17
        /*000a*/ 	.short	(.L_388 - .L_387)
.L_387:
        /*000c*/ 	.word	0x00000000
        /*0010*/ 	.short	0x0005
        /*0012*/ 	.short	0x0028
        /*0014*/ 	.byte	0x00, 0xf0, 0x41, 0x00


	//----- nvinfo : EIATTR_KPARAM_INFO
	.align		4
.L_388:
        /*0018*/ 	.byte	0x04, 0x17
        /*001a*/ 	.short	(.L_390 - .L_389)
.L_389:
        /*001c*/ 	.word	0x00000000
        /*0020*/ 	.short	0x0004
        /*0022*/ 	.short	0x0018
        /*0024*/ 	.byte	0x00, 0xf0, 0x41, 0x00


	//----- nvinfo : EIATTR_KPARAM_INFO
	.align		4
.L_390:
        /*0028*/ 	.byte	0x04, 0x17
        /*002a*/ 	.short	(.L_392 - .L_391)
.L_391:
        /*002c*/ 	.word	0x00000000
        /*0030*/ 	.short	0x0003
        /*0032*/ 	.short	0x0010
        /*0034*/ 	.byte	0x00, 0xf0, 0x21, 0x00


	//----- nvinfo : EIATTR_KPARAM_INFO
	.align		4
.L_392:
        /*0038*/ 	.byte	0x04, 0x17
        /*003a*/ 	.short	(.L_394 - .L_393)
.L_393:
        /*003c*/ 	.word	0x00000000
        /*0040*/ 	.short	0x0002
        /*0042*/ 	.short	0x000c
        /*0044*/ 	.byte	0x00, 0xf0, 0x05, 0x00


	//----- nvinfo : EIATTR_KPARAM_INFO
	.align		4
.L_394:
        /*0048*/ 	.byte	0x04, 0x17
        /*004a*/ 	.short	(.L_396 - .L_395)
.L_395:
        /*004c*/ 	.word	0x00000000
        /*0050*/ 	.short	0x0001
        /*0052*/ 	.short	0x0008
        /*0054*/ 	.byte	0x00, 0xf0, 0x11, 0x00


	//----- nvinfo : EIATTR_KPARAM_INFO
	.align		4
.L_396:
        /*0058*/ 	.byte	0x04, 0x17
        /*005a*/ 	.short	(.L_398 - .L_397)
.L_397:
        /*005c*/ 	.word	0x00000000
        /*0060*/ 	.short	0x0000
        /*0062*/ 	.short	0x0000
        /*0064*/ 	.byte	0x00, 0xf0, 0x21, 0x00


	//----- nvinfo : EIATTR_SPARSE_MMA_MASK
	.align		4
.L_398:
        /*0068*/ 	.byte	0x03, 0x50
        /*006a*/ 	.short	0x0000


	//----- nvinfo : EIATTR_MAXREG_COUNT
	.align		4
        /*006c*/ 	.byte	0x03, 0x1b
        /*006e*/ 	.short	0x00ff


	//----- nvinfo : EIATTR_NUM_BARRIERS
	.align		4
        /*0070*/ 	.byte	0x02, 0x4c
        /*0072*/ 	.byte	0x01
	.zero		1


	//----- nvinfo : EIATTR_MERCURY_ISA_VERSION
	.align		4
        /*0074*/ 	.byte	0x03, 0x5f
        /*0076*/ 	.short	0x0101


	//----- nvinfo : EIATTR_COOP_GROUP_MASK_REGIDS
	.align		4
        /*0078*/ 	.byte	0x04, 0x29
        /*007a*/ 	.short	(.L_400 - .L_399)


	//   ....[0]....
.L_399:
        /*007c*/ 	.word	0xffffffff


	//----- nvinfo : EIATTR_COOP_GROUP_INSTR_OFFSETS
	.align		4
.L_400:
        /*0080*/ 	.byte	0x04, 0x28
        /*0082*/ 	.short	(.L_402 - .L_401)


	//   ....[0]....
.L_401:
        /*0084*/ 	.word	0x000019c0


	//----- nvinfo : EIATTR_VRC_CTA_INIT_COUNT
	.align		4
.L_402:
        /*0088*/ 	.byte	0x02, 0x4a
	.zero		1
	.zero		1


	//----- nvinfo : EIATTR_MBARRIER_INSTR_OFFSETS
	.align		4
        /*008c*/ 	.byte	0x04, 0x39
        /*008e*/ 	.short	(.L_404 - .L_403)


	//   ....[0]....
.L_403:
        /*0090*/ 	.word	0x000002d0
        /*0094*/ 	.word	0x000000ff
        /*0098*/ 	.word	0x00000000
        /*009c*/ 	.short	0x0100
        /*009e*/ 	.byte	0x11
	.zero		1


	//   ....[1]....
        /*00a0*/ 	.word	0x000004a0
        /*00a4*/ 	.word	0x000000ff
        /*00a8*/ 	.word	0x00000000
        /*00ac*/ 	.short	0x010a
        /*00ae*/ 	.byte	0x04
	.zero		1


	//----- nvinfo : EIATTR_NUM_MBARRIERS
	.align		4
.L_404:
        /*00b0*/ 	.byte	0x03, 0x38
        /*00b2*/ 	.short	0x0001


	//----- nvinfo : EIATTR_EXIT_INSTR_OFFSETS
	.align		4
        /*00b4*/ 	.byte	0x04, 0x1c
        /*00b6*/ 	.short	(.L_406 - .L_405)


	//   ....[0]....
.L_405:
        /*00b8*/ 	.word	0x00001a10


	//   ....[1]....
        /*00bc*/ 	.word	0x00001c00


	//   ....[2]....
        /*00c0*/ 	.word	0x00001c30


	//   ....[3]....
        /*00c4*/ 	.word	0x00001dd0


	//----- nvinfo : EIATTR_MAX_THREADS
	.align		4
.L_406:
        /*00c8*/ 	.byte	0x04, 0x05
        /*00ca*/ 	.short	(.L_408 - .L_407)
.L_407:
        /*00cc*/ 	.word	0x00000080
        /*00d0*/ 	.word	0x00000001
        /*00d4*/ 	.word	0x00000001


	//----- nvinfo : EIATTR_CRS_STACK_SIZE
	.align		4
.L_408:
        /*00d8*/ 	.byte	0x04, 0x1e
        /*00da*/ 	.short	(.L_410 - .L_409)
.L_409:
        /*00dc*/ 	.word	0x00000000


	//----- nvinfo : EIATTR_CBANK_PARAM_SIZE
	.align		4
.L_410:
        /*00e0*/ 	.byte	0x03, 0x19
        /*00e2*/ 	.short	0x0038


	//----- nvinfo : EIATTR_PARAM_CBANK
	.align		4
        /*00e4*/ 	.byte	0x04, 0x0a
        /*00e6*/ 	.short	(.L_412 - .L_411)
	.align		4
.L_411:
        /*00e8*/ 	.word	index@(.nv.constant0._ZN3cub18CUB_300001_SM_10006detail9transform16transform_kernelINS2_10policy_hubILb0EN4cuda3std3__45tupleIJN6thrust24THRUST_300001_SM_1000_NS6detail15normal_iteratorINSA_10device_ptrIfEEEESF_EEEE10policy1000ElNS7_5minusIfEESF_JPfSL_EEEvT0_iT1_T2_DpNS2_10kernel_argIT3_EE)
        /*00ec*/ 	.short	0x0380
        /*00ee*/ 	.short	0x0038


	//----- nvinfo : EIATTR_SW_WAR
	.align		4
.L_412:
        /*00f0*/ 	.byte	0x04, 0x36
        /*00f2*/ 	.short	(.L_414 - .L_413)
.L_413:
        /*00f4*/ 	.word	0x00000008
.L_414:


//--------------------- .nv.info._ZN3cub18CUB_300001_SM_10006detail9transform16transform_kernelINS2_10policy_hubILb0EN4cuda3std3__45tupleIJN6thrust24THRUST_300001_SM_1000_NS6detail15normal_iteratorINSA_10device_ptrIfEEEESF_EEEE10policy1000EiNS7_5minusIfEESF_JPfSL_EEEvT0_iT1_T2_DpNS2_10kernel_argIT3_EE --------------------------
	.section	.nv.info._ZN3cub18CUB_300001_SM_10006detail9transform16transform_kernelINS2_10policy_hubILb0EN4cuda3std3__45tupleIJN6thrust24THRUST_300001_SM_1000_NS6detail15normal_iteratorINSA_10device_ptrIfEEEESF_EEEE10policy1000EiNS7_5minusIfEESF_JPfSL_EEEvT0_iT1_T2_DpNS2_10kernel_argIT3_EE,"",@"SHT_CUDA_INFO"
	.sectionflags	@""
	.align	4


	//----- nvinfo : EIATTR_CUDA_API_VERSION
	.align		4
        /*0000*/ 	.byte	0x04, 0x37
        /*0002*/ 	.short	(.L_416 - .L_415)
.L_415:
        /*0004*/ 	.word	0x00000082


	//----- nvinfo : EIATTR_KPARAM_INFO
	.align		4
.L_416:
        /*0008*/ 	.byte	0x04, 0x17
        /*000a*/ 	.short	(.L_418 - .L_417)
.L_417:
        /*000c*/ 	.word	0x00000000
        /*0010*/ 	.short	0x0005
        /*0012*/ 	.short	0x0028
        /*0014*/ 	.byte	0x00, 0xf0, 0x41, 0x00


	//----- nvinfo : EIATTR_KPARAM_INFO
	.align		4
.L_418:
        /*0018*/ 	.byte	0x04, 0x17
        /*001a*/ 	.short	(.L_420 - .L_419)
.L_419:
        /*001c*/ 	.word	0x00000000
        /*0020*/ 	.short	0x0004
        /*0022*/ 	.short	0x0018
        /*0024*/ 	.byte	0x00, 0xf0, 0x41, 0x00


	//----- nvinfo : EIATTR_KPARAM_INFO
	.align		4
.L_420:
        /*0028*/ 	.byte	0x04, 0x17
        /*002a*/ 	.short	(.L_422 - .L_421)
.L_421:
        /*002c*/ 	.word	0x00000000
        /*0030*/ 	.short	0x0003
        /*0032*/ 	.short	0x0010
        /*0034*/ 	.byte	0x00, 0xf0, 0x21, 0x00


	//----- nvinfo : EIATTR_KPARAM_INFO
	.align		4
.L_422:
        /*0038*/ 	.byte	0x04, 0x17
        /*003a*/ 	.short	(.L_424 - .L_423)
.L_423:
        /*003c*/ 	.word	0x00000000
        /*0040*/ 	.short	0x0002
        /*0042*/ 	.short	0x0008
        /*0044*/ 	.byte	0x00, 0xf0, 0x05, 0x00


	//----- nvinfo : EIATTR_KPARAM_INFO
	.align		4
.L_424:
        /*0048*/ 	.byte	0x04, 0x17
        /*004a*/ 	.short	(.L_426 - .L_425)
.L_425:
        /*004c*/ 	.word	0x00000000
        /*0050*/ 	.short	0x0001
        /*0052*/ 	.short	0x0004
        /*0054*/ 	.byte	0x00, 0xf0, 0x11, 0x00


	//----- nvinfo : EIATTR_KPARAM_INFO
	.align		4
.L_426:
        /*0058*/ 	.byte	0x04, 0x17
        /*005a*/ 	.short	(.L_428 - .L_427)
.L_427:
        /*005c*/ 	.word	0x00000000
        /*0060*/ 	.short	0x0000
        /*0062*/ 	.short	0x0000
        /*0064*/ 	.byte	0x00, 0xf0, 0x11, 0x00


	//----- nvinfo : EIATTR_SPARSE_MMA_MASK
	.align		4
.L_428:
        /*0068*/ 	.byte	0x03, 0x50
        /*006a*/ 	.short	0x0000


	//----- nvinfo : EIATTR_MAXREG_COUNT
	.align		4
        /*006c*/ 	.byte	0x03, 0x1b
        /*006e*/ 	.short	0x00ff


	//----- nvinfo : EIATTR_NUM_BARRIERS
	.align		4
        /*0070*/ 	.byte	0x02, 0x4c
        /*0072*/ 	.byte	0x01
	.zero		1


	//----- nvinfo : EIATTR_MERCURY_ISA_VERSION
	.align		4
        /*0074*/ 	.byte	0x03, 0x5f
        /*0076*/ 	.short	0x0101


	//----- nvinfo : EIATTR_COOP_GROUP_MASK_REGIDS
	.align		4
        /*0078*/ 	.byte	0x04, 0x29
        /*007a*/ 	.short	(.L_430 - .L_429)


	//   ....[0]....
.L_429:
        /*007c*/ 	.word	0xffffffff


	//----- nvinfo : EIATTR_COOP_GROUP_INSTR_OFFSETS
	.align		4
.L_430:
        /*0080*/ 	.byte	0x04, 0x28
        /*0082*/ 	.short	(.L_432 - .L_431)


	//   ....[0]....
.L_431:
        /*0084*/ 	.word	0x000019e0


	//----- nvinfo : EIATTR_VRC_CTA_INIT_COUNT
	.align		4
.L_432:
        /*0088*/ 	.byte	0x02, 0x4a
	.zero		1
	.zero		1


	//----- nvinfo : EIATTR_MBARRIER_INSTR_OFFSETS
	.align		4
        /*008c*/ 	.byte	0x04, 0x39
        /*008e*/ 	.short	(.L_434 - .L_433)


	//   ....[0]....
.L_433:
        /*0090*/ 	.word	0x00000270
        /*0094*/ 	.word	0x000000ff
        /*0098*/ 	.word	0x00000000
        /*009c*/ 	.short	0x0100
        /*009e*/ 	.byte	0x0f
	.zero		1


	//   ....[1]....
        /*00a0*/ 	.word	0x00000420
        /*00a4*/ 	.word	0x000000ff
        /*00a8*/ 	.word	0x00000000
        /*00ac*/ 	.short	0x010a
        /*00ae*/ 	.byte	0x04
	.zero		1


	//----- nvinfo : EIATTR_NUM_MBARRIERS
	.align		4
.L_434:
        /*00b0*/ 	.byte	0x03, 0x38
        /*00b2*/ 	.short	0x0001


	//----- nvinfo : EIATTR_EXIT_INSTR_OFFSETS
	.align		4
        /*00b4*/ 	.byte	0x04, 0x1c
        /*00b6*/ 	.short	(.L_436 - .L_435)


	//   ....[0]....
.L_435:
        /*00b8*/ 	.word	0x00001a30


	//   ....[1]....
        /*00bc*/ 	.word	0x00001bc0


	//   ....[2]....
        /*00c0*/ 	.word	0x00001c30


	//   ....[3]....
        /*00c4*/ 	.word	0x00001e10


	//----- nvinfo : EIATTR_MAX_THREADS
	.align		4
.L_436:
        /*00c8*/ 	.byte	0x04, 0x05
        /*00ca*/ 	.short	(.L_438 - .L_437)
.L_437:
        /*00cc*/ 	.word	0x00000080
        /*00d0*/ 	.word	0x00000001
        /*00d4*/ 	.word	0x00000001


	//----- nvinfo : EIATTR_CRS_STACK_SIZE
	.align		4
.L_438:
        /*00d8*/ 	.byte	0x04, 0x1e
        /*00da*/ 	.short	(.L_440 - .L_439)
.L_439:
        /*00dc*/ 	.word	0x00000000


	//----- nvinfo : EIATTR_CBANK_PARAM_SIZE
	.align		4
.L_440:
        /*00e0*/ 	.byte	0x03, 0x19
        /*00e2*/ 	.short	0x0038


	//----- nvinfo : EIATTR_PARAM_CBANK
	.align		4
        /*00e4*/ 	.byte	0x04, 0x0a
        /*00e6*/ 	.short	(.L_442 - .L_441)
	.align		4
.L_441:
        /*00e8*/ 	.word	index@(.nv.constant0._ZN3cub18CUB_300001_SM_10006detail9transform16transform_kernelINS2_10policy_hubILb0EN4cuda3std3__45tupleIJN6thrust24THRUST_300001_SM_1000_NS6detail15normal_iteratorINSA_10device_ptrIfEEEESF_EEEE10policy1000EiNS7_5minusIfEESF_JPfSL_EEEvT0_iT1_T2_DpNS2_10kernel_argIT3_EE)
        /*00ec*/ 	.short	0x0380
        /*00ee*/ 	.short	0x0038


	//----- nvinfo : EIATTR_SW_WAR
	.align		4
.L_442:
        /*00f0*/ 	.byte	0x04, 0x36
        /*00f2*/ 	.short	(.L_444 - .L_443)
.L_443:
        /*00f4*/ 	.word	0x00000008
.L_444:


//--------------------- .nv.info._ZN3cub18CUB_300001_SM_10006detail11EmptyKernelIvEEvv --------------------------
	.section	.nv.info._ZN3cub18CUB_300001_SM_10006detail11EmptyKernelIvEEvv,"",@"SHT_CUDA_INFO"
	.sectionflags	@""
	.align	4


	//----- nvinfo : EIATTR_CUDA_API_VERSION
	.align		4
        /*0000*/ 	.byte	0x04, 0x37
        /*0002*/ 	.short	(.L_446 - .L_445)
.L_445:
        /*0004*/ 	.word	0x00000082


	//----- nvinfo : EIATTR_SPARSE_MMA_MASK
	.align		4
.L_446:
        /*0008*/ 	.byte	0x03, 0x50
        /*000a*/ 	.short	0x0000


	//----- nvinfo : EIATTR_MAXREG_COUNT
	.align		4
        /*000c*/ 	.byte	0x03, 0x1b
        /*000e*/ 	.short	0x00ff


	//----- nvinfo : EIATTR_MERCURY_ISA_VERSION
	.align		4
        /*0010*/ 	.byte	0x03, 0x5f
        /*0012*/ 	.short	0x0101


	//----- nvinfo : EIATTR_VRC_CTA_INIT_COUNT
	.align		4
        /*0014*/ 	.byte	0x02, 0x4a
	.zero		1
	.zero		1


	//----- nvinfo : EIATTR_EXIT_INSTR_OFFSETS
	.align		4
        /*0018*/ 	.byte	0x04, 0x1c
        /*001a*/ 	.short	(.L_448 - .L_447)


	//   ....[0]....
.L_447:
        /*001c*/ 	.word	0x00000010


	//----- nvinfo : EIATTR_SW_WAR
	.align		4
.L_448:
        /*0020*/ 	.byte	0x04, 0x36
        /*0022*/ 	.short	(.L_450 - .L_449)
.L_449:
        /*0024*/ 	.word	0x00000008
.L_450:


//--------------------- .nv.callgraph             --------------------------
	.section	.nv.callgraph,"",@"SHT_CUDA_CALLGRAPH"
	.align	4
	.sectionentsize	8
	.align		4
        /*0000*/ 	.word	0x00000000
	.align		4
        /*0004*/ 	.word	0xffffffff
	.align		4
        /*0008*/ 	.word	0x00000000
	.align		4
        /*000c*/ 	.word	0xfffffffe
	.align		4
        /*0010*/ 	.word	0x00000000
	.align		4
        /*0014*/ 	.word	0xfffffffd
	.align		4
        /*0018*/ 	.word	0x00000000
	.align		4
        /*001c*/ 	.word	0xfffffffc


//--------------------- .nv.constant4             --------------------------
	.section	.nv.constant4,"a",@progbits
	.align	8
	.align		8
.nv.constant4:
        /*0000*/ 	.dword	_ZN34_INTERNAL_fb302b70_4_k_cu_214087b34cuda3std3__45__cpo5beginE
	.align		8
        /*0008*/ 	.dword	_ZN34_INTERNAL_fb302b70_4_k_cu_214087b34cuda3std3__45__cpo3endE
	.align		8
        /*0010*/ 	.dword	_ZN34_INTERNAL_fb302b70_4_k_cu_214087b34cuda3std3__45__cpo6cbeginE
	.align		8
        /*0018*/ 	.dword	_ZN34_INTERNAL_fb302b70_4_k_cu_214087b34cuda3std3__45__cpo4cendE
	.align		8
        /*0020*/ 	.dword	_ZN34_INTERNAL_fb302b70_4_k_cu_214087b34cuda3std3__45__cpo6rbeginE
	.align		8
        /*0028*/ 	.dword	_ZN34_INTERNAL_fb302b70_4_k_cu_214087b34cuda3std3__45__cpo4rendE
	.align		8
        /*0030*/ 	.dword	_ZN34_INTERNAL_fb302b70_4_k_cu_214087b34cuda3std3__45__cpo7crbeginE
	.align		8
        /*0038*/ 	.dword	_ZN34_INTERNAL_fb302b70_4_k_cu_214087b34cuda3std3__45__cpo5crendE
	.align		8
        /*0040*/ 	.dword	_ZN34_INTERNAL_fb302b70_4_k_cu_214087b34cuda3std3__436_GLOBAL__N__fb302b70_4_k_cu_214087b36ignoreE
	.align		8
        /*0048*/ 	.dword	_ZN34_INTERNAL_fb302b70_4_k_cu_214087b34cuda3std3__419piecewise_constructE
	.align		8
        /*0050*/ 	.dword	_ZN34_INTERNAL_fb302b70_4_k_cu_214087b34cuda3std3__48in_placeE
	.align		8
        /*0058*/ 	.dword	_ZN34_INTERNAL_fb302b70_4_k_cu_214087b34cuda3std3__420unreachable_sentinelE
	.align		8
        /*0060*/ 	.dword	_ZN34_INTERNAL_fb302b70_4_k_cu_214087b34cuda3std3__47nulloptE
	.align		8
        /*0068*/ 	.dword	_ZN34_INTERNAL_fb302b70_4_k_cu_214087b34cuda3std3__48unexpectE
	.align		8
        /*0070*/ 	.dword	_ZN34_INTERNAL_fb302b70_4_k_cu_214087b34cuda3std6ranges3__45__cpo4swapE
	.align		8
        /*0078*/ 	.dword	_ZN34_INTERNAL_fb302b70_4_k_cu_214087b34cuda3std6ranges3__45__cpo9iter_moveE
	.align		8
        /*0080*/ 	.dword	_ZN34_INTERNAL_fb302b70_4_k_cu_214087b34cuda3std6ranges3__45__cpo5beginE
	.align		8
        /*0088*/ 	.dword	_ZN34_INTERNAL_fb302b70_4_k_cu_214087b34cuda3std6ranges3__45__cpo3endE
	.align		8
        /*0090*/ 	.dword	_ZN34_INTERNAL_fb302b70_4_k_cu_214087b34cuda3std6ranges3__45__cpo6cbeginE
	.align		8
        /*0098*/ 	.dword	_ZN34_INTERNAL_fb302b70_4_k_cu_214087b34cuda3std6ranges3__45__cpo4cendE
	.align		8
        /*00a0*/ 	.dword	_ZN34_INTERNAL_fb302b70_4_k_cu_214087b34cuda3std6ranges3__45__cpo7advanceE
	.align		8
        /*00a8*/ 	.dword	_ZN34_INTERNAL_fb302b70_4_k_cu_214087b34cuda3std6ranges3__45__cpo9iter_swapE
	.align		8
        /*00b0*/ 	.dword	_ZN34_INTERNAL_fb302b70_4_k_cu_214087b34cuda3std6ranges3__45__cpo4nextE
	.align		8
        /*00b8*/ 	.dword	_ZN34_INTERNAL_fb302b70_4_k_cu_214087b34cuda3std6ranges3__45__cpo4prevE
	.align		8
        /*00c0*/ 	.dword	_ZN34_INTERNAL_fb302b70_4_k_cu_214087b34cuda3std6ranges3__45__cpo4dataE
	.align		8
        /*00c8*/ 	.dword	_ZN34_INTERNAL_fb302b70_4_k_cu_214087b34cuda3std6ranges3__45__cpo5cdataE
	.align		8
        /*00d0*/ 	.dword	_ZN34_INTERNAL_fb302b70_4_k_cu_214087b34cuda3std6ranges3__45__cpo4sizeE
	.align		8
        /*00d8*/ 	.dword	_ZN34_INTERNAL_fb302b70_4_k_cu_214087b34cuda3std6ranges3__45__cpo5ssizeE
	.align		8
        /*00e0*/ 	.dword	_ZN34_INTERNAL_fb302b70_4_k_cu_214087b34cuda3std6ranges3__45__cpo8distanceE
	.align		8
        /*00e8*/ 	.dword	_ZN34_INTERNAL_fb302b70_4_k_cu_214087b36thrust24THRUST_300001_SM_1000_NS8cuda_cub3parE
	.align		8
        /*00f0*/ 	.dword	_ZN34_INTERNAL_fb302b70_4_k_cu_214087b36thrust24THRUST_300001_SM_1000_NS8cuda_cub10par_nosyncE
	.align		8
        /*00f8*/ 	.dword	_ZN34_INTERNAL_fb302b70_4_k_cu_214087b36thrust24THRUST_300001_SM_1000_NS6system6detail10sequential3seqE
	.align		8
        /*0100*/ 	.dword	_ZN34_INTERNAL_fb302b70_4_k_cu_214087b36thrust24THRUST_300001_SM_1000_NS12placeholders2_1E
	.align		8
        /*0108*/ 	.dword	_ZN34_INTERNAL_fb302b70_4_k_cu_214087b36thrust24THRUST_300001_SM_1000_NS12placeholders2_2E
	.align		8
        /*0110*/ 	.dword	_ZN34_INTERNAL_fb302b70_4_k_cu_214087b36thrust24THRUST_300001_SM_1000_NS12placeholders2_3E
	.align		8
        /*0118*/ 	.dword	_ZN34_INTERNAL_fb302b70_4_k_cu_214087b36thrust24THRUST_300001_SM_1000_NS12placeholders2_4E
	.align		8
        /*0120*/ 	.dword	_ZN34_INTERNAL_fb302b70_4_k_cu_214087b36thrust24THRUST_300001_SM_1000_NS12placeholders2_5E
	.align		8
        /*0128*/ 	.dword	_ZN34_INTERNAL_fb302b70_4_k_cu_214087b36thrust24THRUST_300001_SM_1000_NS12placeholders2_6E
	.align		8
        /*0130*/ 	.dword	_ZN34_INTERNAL_fb302b70_4_k_cu_214087b36thrust24THRUST_300001_SM_1000_NS12placeholders2_7E
	.align		8
        /*0138*/ 	.dword	_ZN34_INTERNAL_fb302b70_4_k_cu_214087b36thrust24THRUST_300001_SM_1000_NS12placeholders2_8E
	.align		8
        /*0140*/ 	.dword	_ZN34_INTERNAL_fb302b70_4_k_cu_214087b36thrust24THRUST_300001_SM_1000_NS12placeholders2_9E
	.align		8
        /*0148*/ 	.dword	_ZN34_INTERNAL_fb302b70_4_k_cu_214087b36thrust24THRUST_300001_SM_1000_NS12placeholders3_10E
	.align		8
        /*0150*/ 	.dword	_ZN34_INTERNAL_fb302b70_4_k_cu_214087b36thrust24THRUST_300001_SM_1000_NS3seqE


//--------------------- .text._ZN3cub18CUB_300001_SM_10006detail6reduce28DeviceReduceSingleTileKernelINS2_10policy_hubIfyN4cuda3__47maximumIfEEE10Policy1000EPfPdiS8_dfNS5_3std3__410__identityEEEvT0_T1_T2_T3_T4_T6_ --------------------------
	.section	.text._ZN3cub18CUB_300001_SM_10006detail6reduce28DeviceReduceSingleTileKernelINS2_10policy_hubIfyN4cuda3__47maximumIfEEE10Policy1000EPfPdiS8_dfNS5_3std3__410__identityEEEvT0_T1_T2_T3_T4_T6_,"ax",@progbits
	.align	128
        .global         _ZN3cub18CUB_300001_SM_10006detail6reduce28DeviceReduceSingleTileKernelINS2_10policy_hubIfyN4cuda3__47maximumIfEEE10Policy1000EPfPdiS8_dfNS5_3std3__410__identityEEEvT0_T1_T2_T3_T4_T6_
        .type           _ZN3cub18CUB_300001_SM_10006detail6reduce28DeviceReduceSingleTileKernelINS2_10policy_hubIfyN4cuda3__47maximumIfEEE10Policy1000EPfPdiS8_dfNS5_3std3__410__identityEEEvT0_T1_T2_T3_T4_T6_,@function
        .size           _ZN3cub18CUB_300001_SM_10006detail6reduce28DeviceReduceSingleTileKernelINS2_10policy_hubIfyN4cuda3__47maximumIfEEE10Policy1000EPfPdiS8_dfNS5_3std3__410__identityEEEvT0_T1_T2_T3_T4_T6_,(.L_x_408 - _ZN3cub18CUB_300001_SM_10006detail6reduce28DeviceReduceSingleTileKernelINS2_10policy_hubIfyN4cuda3__47maximumIfEEE10Policy1000EPfPdiS8_dfNS5_3std3__410__identityEEEvT0_T1_T2_T3_T4_T6_)
        .other          _ZN3cub18CUB_300001_SM_10006detail6reduce28DeviceReduceSingleTileKernelINS2_10policy_hubIfyN4cuda3__47maximumIfEEE10Policy1000EPfPdiS8_dfNS5_3std3__410__identityEEEvT0_T1_T2_T3_T4_T6_,@"STO_CUDA_ENTRY STV_DEFAULT"
_ZN3cub18CUB_300001_SM_10006detail6reduce28DeviceReduceSingleTileKernelINS2_10policy_hubIfyN4cuda3__47maximumIfEEE10Policy1000EPfPdiS8_dfNS5_3std3__410__identityEEEvT0_T1_T2_T3_T4_T6_:
.text._ZN3cub18CUB_300001_SM_10006detail6reduce28DeviceReduceSingleTileKernelINS2_10policy_hubIfyN4cuda3__47maximumIfEEE10Policy1000EPfPdiS8_dfNS5_3std3__410__identityEEEvT0_T1_T2_T3_T4_T6_:
[----:B------:R-:W-:Y:S01]  /*0000*/  LDC R1, c[0x0][0x37c] ;  /* 0x0000df00ff017b82 */ /* 0x000fe20000000800 */
[----:B------:R-:W0:Y:S01]  /*0010*/  LDCU UR4, c[0x0][0x390] ;  /* 0x00007200ff0477ac */ /* 0x000e220008000800 */
[----:B------:R-:W1:Y:S01]  /*0020*/  LDCU.64 UR6, c[0x0][0x358] ;  /* 0x00006b00ff0677ac */ /* 0x000e620008000a00 */
[----:B0-----:R-:W-:-:S05]  /*0030*/  IMAD.U32 R20, RZ, RZ, UR4 ;  /* 0x00000004ff147e24 */ /* 0x001fca000f8e00ff */
[----:B------:R-:W-:-:S13]  /*0040*/  ISETP.NE.AND P0, PT, R20, RZ, PT ;  /* 0x000000ff1400720c */ /* 0x000fda0003f05270 */
[----:B-1----:R-:W-:Y:S05]  /*0050*/  @P0 BRA `(.L_x_0) ;  /* 0x00000000001c0947 */ /* 0x002fea0003800000 */
[----:B------:R-:W0:Y:S02]  /*0060*/  S2R R0, SR_TID.X ;  /* 0x0000000000007919 */ /* 0x000e240000002100 */
[----:B0-----:R-:W-:-:S13]  /*0070*/  ISETP.NE.AND P0, PT, R0, RZ, PT ;  /* 0x000000ff0000720c */ /* 0x001fda0003f05270 */
[----:B------:R-:W-:Y:S05]  /*0080*/  @P0 EXIT ;  /* 0x000000000000094d */ /* 0x000fea0003800000 */
[----:B------:R-:W0:Y:S08]  /*0090*/  LDC.64 R2, c[0x0][0x388] ;  /* 0x0000e200ff027b82 */ /* 0x000e300000000a00 */
[----:B------:R-:W0:Y:S02]  /*00a0*/  LDC.64 R4, c[0x0][0x398] ;  /* 0x0000e600ff047b82 */ /* 0x000e240000000a00 */
[----:B0-----:R-:W-:Y:S01]  /*00b0*/  STG.E.64 desc[UR6][R2.64], R4 ;  /* 0x0000000402007986 */ /* 0x001fe2000c101b06 */
[----:B------:R-:W-:Y:S05]  /*00c0*/  EXIT ;  /* 0x000000000000794d */ /* 0x000fea0003800000 */
.L_x_0:
[----:B------:R-:W0:Y:S01]  /*00d0*/  LDCU UR4, c[0x0][0x380] ;  /* 0x00007000ff0477ac */ /* 0x000e220008000800 */
[----:B------:R-:W-:Y:S01]  /*00e0*/  BSSY.RECONVERGENT B0, `(.L_x_1) ;  /* 0x00004c0000007945 */ /* 0x000fe20003800200 */
[----:B0-----:R-:W-:-:S09]  /*00f0*/  ULOP3.LUT UP0, URZ, UR4, 0xf, URZ, 0xc0, !UPT ;  /* 0x0000000f04ff7892 */ /* 0x001fd2000f80c0ff */
[----:B------:R-:W-:Y:S05]  /*0100*/  BRA.U UP0, `(.L_x_2) ;  /* 0x00000025004c7547 */ /* 0x000fea000b800000 */
[----:B------:R-:W-:-:S13]  /*0110*/  ISETP.GT.AND P0, PT, R20, 0xfff, PT ;  /* 0x00000fff1400780c */ /* 0x000fda0003f04270 */
[----:B------:R-:W-:Y:S05]  /*0120*/  @P0 BRA `(.L_x_3) ;  /* 0x00000010007c0947 */ /* 0x000fea0003800000 */
[----:B------:R-:W0:Y:S01]  /*0130*/  S2R R7, SR_TID.X ;  /* 0x0000000000077919 */ /* 0x000e220000002100 */
[----:B------:R-:W-:Y:S01]  /*0140*/  BSSY.RECONVERGENT B1, `(.L_x_4) ;  /* 0x0000009000017945 */ /* 0x000fe20003800200 */
[----:B------:R-:W-:Y:S01]  /*0150*/  IMAD.MOV.U32 R0, RZ, RZ, RZ ;  /* 0x000000ffff007224 */ /* 0x000fe200078e00ff */
[----:B0-----:R-:W-:Y:S01]  /*0160*/  ISETP.GE.AND P0, PT, R7, R20, PT ;  /* 0x000000140700720c */ /* 0x001fe20003f06270 */
[----:B------:R-:W-:-:S12]  /*0170*/  IMAD.MOV.U32 R9, RZ, RZ, R7 ;  /* 0x000000ffff097224 */ /* 0x000fd800078e0007 */
[----:B------:R-:W-:Y:S05]  /*0180*/  @P0 BRA `(.L_x_5) ;  /* 0x0000000000100947 */ /* 0x000fea0003800000 */
[----:B------:R-:W0:Y:S02]  /*0190*/  LDC.64 R2, c[0x0][0x380] ;  /* 0x0000e000ff027b82 */ /* 0x000e240000000a00 */
[----:B0-----:R-:W-:-:S05]  /*01a0*/  IMAD.WIDE.U32 R2, R7, 0x4, R2 ;  /* 0x0000000407027825 */ /* 0x001fca00078e0002 */
[----:B------:R0:W5:Y:S01]  /*01b0*/  LDG.E.CONSTANT R0, desc[UR6][R2.64] ;  /* 0x0000000602007981 */ /* 0x000162000c1e9900 */
[----:B------:R-:W-:-:S07]  /*01c0*/  VIADD R9, R7, 0x100 ;  /* 0x0000010007097836 */ /* 0x000fce0000000000 */
.L_x_5:
[----:B------:R-:W-:Y:S05]  /*01d0*/  BSYNC.RECONVERGENT B1 ;  /* 0x0000000000017941 */ /* 0x000fea0003800200 */
.L_x_4:
[----:B------:R-:W-:Y:S01]  /*01e0*/  ISETP.GE.AND P0, PT, R9, R20, PT ;  /* 0x000000140900720c */ /* 0x000fe20003f06270 */
[----:B------:R-:W-:-:S12]  /*01f0*/  BSSY.RECONVERGENT B1, `(.L_x_6) ;  /* 0x0000091000017945 */ /* 0x000fd80003800200 */
[----:B------:R-:W-:Y:S05]  /*0200*/  @P0 BRA `(.L_x_7) ;  /* 0x00000008003c0947 */ /* 0x000fea0003800000 */
[----:B0-----:R-:W-:Y:S01]  /*0210*/  LOP3.LUT R3, RZ, R9, RZ, 0x33, !PT ;  /* 0x00000009ff037212 */ /* 0x001fe200078e33ff */
[----:B------:R-:W-:Y:S04]  /*0220*/  BSSY.RECONVERGENT B2, `(.L_x_8) ;  /* 0x0000016000027945 */ /* 0x000fe80003800200 */
[----:B------:R-:W-:-:S05]  /*0230*/  IMAD.IADD R4, R3, 0x1, R20 ;  /* 0x0000000103047824 */ /* 0x000fca00078e0214 */
[C---:B------:R-:W-:Y:S02]  /*0240*/  LOP3.LUT R2, R4.reuse, 0x300, RZ, 0xc0, !PT ;  /* 0x0000030004027812 */ /* 0x040fe400078ec0ff */
[----:B------:R-:W-:Y:S02]  /*0250*/  ISETP.GE.U32.AND P0, PT, R4, 0x300, PT ;  /* 0x000003000400780c */ /* 0x000fe40003f06070 */
[----:B------:R-:W-:-:S13]  /*0260*/  ISETP.NE.AND P1, PT, R2, 0x300, PT ;  /* 0x000003000200780c */ /* 0x000fda0003f25270 */
[----:B------:R-:W-:Y:S05]  /*0270*/  @!P1 BRA `(.L_x_9) ;  /* 0x0000000000409947 */ /* 0x000fea0003800000 */
[----:B------:R-:W0:Y:S01]  /*0280*/  LDC.64 R2, c[0x0][0x380] ;  /* 0x0000e000ff027b82 */ /* 0x000e220000000a00 */
[----:B------:R-:W-:-:S04]  /*0290*/  LEA.HI R4, R4, 0x1, RZ, 0x18 ;  /* 0x0000000104047811 */ /* 0x000fc800078fc0ff */
[----:B------:R-:W-:-:S05]  /*02a0*/  LOP3.LUT R4, R4, 0x3, RZ, 0xc0, !PT ;  /* 0x0000000304047812 */ /* 0x000fca00078ec0ff */
[----:B------:R-:W-:Y:S02]  /*02b0*/  IMAD.MOV R4, RZ, RZ, -R4 ;  /* 0x000000ffff047224 */ /* 0x000fe400078e0a04 */
[----:B0-----:R-:W-:-:S04]  /*02c0*/  IMAD.WIDE.U32 R2, R9, 0x4, R2 ;  /* 0x0000000409027825 */ /* 0x001fc800078e0002 */
[----:B------:R-:W-:-:S07]  /*02d0*/  IMAD.MOV.U32 R5, RZ, RZ, R3 ;  /* 0x000000ffff057224 */ /* 0x000fce00078e0003 */
.L_x_10:
[----:B------:R-:W-:-:S06]  /*02e0*/  IMAD.MOV.U32 R3, RZ, RZ, R5 ;  /* 0x000000ffff037224 */ /* 0x000fcc00078e0005 */
[----:B------:R0:W2:Y:S01]  /*02f0*/  LDG.E.CONSTANT R3, desc[UR6][R2.64] ;  /* 0x0000000602037981 */ /* 0x0000a2000c1e9900 */
[----:B------:R-:W-:Y:S02]  /*0300*/  VIADD R4, R4, 0x1 ;  /* 0x0000000104047836 */ /* 0x000fe40000000000 */
[----:B------:R-:W-:-:S03]  /*0310*/  VIADD R9, R9, 0x100 ;  /* 0x0000010009097836 */ /* 0x000fc60000000000 */
[----:B------:R-:W-:Y:S02]  /*0320*/  ISETP.NE.AND P2, PT, R4, RZ, PT ;  /* 0x000000ff0400720c */ /* 0x000fe40003f45270 */
[----:B0-----:R-:W-:-:S05]  /*0330*/  IADD3 R2, P3, PT, R2, 0x400, RZ ;  /* 0x0000040002027810 */ /* 0x001fca0007f7e0ff */
[----:B------:R-:W-:Y:S01]  /*0340*/  IMAD.X R5, RZ, RZ, R5, P3 ;  /* 0x000000ffff057224 */ /* 0x000fe200018e0605 */
[----:B--2--5:R-:W-:-:S04]  /*0350*/  FSETP.GEU.AND P1, PT, R0, R3, PT ;  /* 0x000000030000720b */ /* 0x024fc80003f2e000 */
[----:B------:R-:W-:Y:S01]  /*0360*/  FSEL R0, R3, R0, !P1 ;  /* 0x0000000003007208 */ /* 0x000fe20004800000 */
[----:B------:R-:W-:Y:S08]  /*0370*/  @P2 BRA `(.L_x_10) ;  /* 0xfffffffc00d82947 */ /* 0x000ff0000383ffff */
.L_x_9:
[----:B------:R-:W-:Y:S05]  /*0380*/  BSYNC.RECONVERGENT B2 ;  /* 0x0000000000027941 */ /* 0x000fea0003800200 */
.L_x_8:
[----:B------:R-:W-:Y:S05]  /*0390*/  @!P0 BRA `(.L_x_7) ;  /* 0x0000000400d88947 */ /* 0x000fea0003800000 */
[----:B------:R-:W-:Y:S01]  /*03a0*/  IMAD.IADD R2, R20, 0x1, -R9 ;  /* 0x0000000114027824 */ /* 0x000fe200078e0a09 */
[----:B------:R-:W-:Y:S01]  /*03b0*/  BSSY.RECONVERGENT B2, `(.L_x_11) ;  /* 0x0000041000027945 */ /* 0x000fe20003800200 */
[----:B------:R-:W-:-:S03]  /*03c0*/  PLOP3.LUT P0, PT, PT, PT, PT, 0x80, 0x8 ;  /* 0x000000000008781c */ /* 0x000fc60003f0f070 */
[----:B------:R-:W-:-:S13]  /*03d0*/  ISETP.GT.AND P1, PT, R2, 0xc00, PT ;  /* 0x00000c000200780c */ /* 0x000fda0003f24270 */
[----:B------:R-:W-:Y:S05]  /*03e0*/  @!P1 BRA `(.L_x_12) ;  /* 0x0000000000f49947 */ /* 0x000fea0003800000 */
[----:B------:R-:W-:Y:S01]  /*03f0*/  PLOP3.LUT P0, PT, PT, PT, PT, 0x8, 0x80 ;  /* 0x000000000080781c */ /* 0x000fe20003f0e170 */
[----:B------:R-:W-:-:S12]  /*0400*/  VIADD R6, R20, 0xfffff400 ;  /* 0xfffff40014067836 */ /* 0x000fd80000000000 */
.L_x_13:
[----:B------:R-:W0:Y:S02]  /*0410*/  LDC.64 R2, c[0x0][0x380] ;  /* 0x0000e000ff027b82 */ /* 0x000e240000000a00 */
[----:B0-----:R-:W-:-:S05]  /*0420*/  IMAD.WIDE R22, R9, 0x4, R2 ;  /* 0x0000000409167825 */ /* 0x001fca00078e0202 */
[----:B------:R-:W2:Y:S04]  /*0430*/  LDG.E.CONSTANT R11, desc[UR6][R22.64] ;  /* 0x00000006160b7981 */ /* 0x000ea8000c1e9900 */
[----:B------:R-:W3:Y:S04]  /*0440*/  LDG.E.CONSTANT R8, desc[UR6][R22.64+0x400] ;  /* 0x0004000616087981 */ /* 0x000ee8000c1e9900 */
[----:B------:R-:W4:Y:S01]  /*0450*/  LDG.E.CONSTANT R10, desc[UR6][R22.64+0x800] ;  /* 0x00080006160a7981 */ /* 0x000f22000c1e9900 */
[----:B------:R-:W-:-:S03]  /*0460*/  VIADD R27, R9, 0x400 ;  /* 0x00000400091b7836 */ /* 0x000fc60000000000 */
[----:B------:R0:W4:Y:S01]  /*0470*/  LDG.E.CONSTANT R15, desc[UR6][R22.64+0xc00] ;  /* 0x000c0006160f7981 */ /* 0x000122000c1e9900 */
[----:B------:R-:W-:-:S05]  /*0480*/  IMAD.WIDE R26, R27, 0x4, R2 ;  /* 0x000000041b1a7825 */ /* 0x000fca00078e0202 */
[----:B------:R-:W4:Y:S04]  /*0490*/  LDG.E.CONSTANT R14, desc[UR6][R26.64] ;  /* 0x000000061a0e7981 */ /* 0x000f28000c1e9900 */
[----:B------:R-:W4:Y:S04]  /*04a0*/  LDG.E.CONSTANT R13, desc[UR6][R26.64+0x400] ;  /* 0x000400061a0d7981 */ /* 0x000f28000c1e9900 */
[----:B------:R-:W4:Y:S01]  /*04b0*/  LDG.E.CONSTANT R12, desc[UR6][R26.64+0x800] ;  /* 0x000800061a0c7981 */ /* 0x000f22000c1e9900 */
[----:B------:R-:W-:-:S03]  /*04c0*/  VIADD R5, R9, 0x800 ;  /* 0x0000080009057836 */ /* 0x000fc60000000000 */
[----:B------:R-:W4:Y:S01]  /*04d0*/  LDG.E.CONSTANT R19, desc[UR6][R26.64+0xc00] ;  /* 0x000c00061a137981 */ /* 0x000f22000c1e9900 */
[----:B------:R-:W-:-:S05]  /*04e0*/  IMAD.WIDE R4, R5, 0x4, R2 ;  /* 0x0000000405047825 */ /* 0x000fca00078e0202 */
[----:B------:R-:W4:Y:S04]  /*04f0*/  LDG.E.CONSTANT R18, desc[UR6][R4.64] ;  /* 0x0000000604127981 */ /* 0x000f28000c1e9900 */
[----:B------:R-:W4:Y:S04]  /*0500*/  LDG.E.CONSTANT R17, desc[UR6][R4.64+0x400] ;  /* 0x0004000604117981 */ /* 0x000f28000c1e9900 */
[----:B------:R-:W4:Y:S01]  /*0510*/  LDG.E.CONSTANT R16, desc[UR6][R4.64+0x800] ;  /* 0x0008000604107981 */ /* 0x000f22000c1e9900 */
[----:B0-----:R-:W-:-:S03]  /*0520*/  VIADD R23, R9, 0xc00 ;  /* 0x00000c0009177836 */ /* 0x001fc60000000000 */
[----:B------:R-:W4:Y:S01]  /*0530*/  LDG.E.CONSTANT R21, desc[UR6][R4.64+0xc00] ;  /* 0x000c000604157981 */ /* 0x000f22000c1e9900 */
[----:B------:R-:W-:-:S05]  /*0540*/  IMAD.WIDE R2, R23, 0x4, R2 ;  /* 0x0000000417027825 */ /* 0x000fca00078e0202 */
[----:B------:R-:W4:Y:S04]  /*0550*/  LDG.E.CONSTANT R24, desc[UR6][R2.64] ;  /* 0x0000000602187981 */ /* 0x000f28000c1e9900 */
[----:B------:R-:W4:Y:S04]  /*0560*/  LDG.E.CONSTANT R23, desc[UR6][R2.64+0x400] ;  /* 0x0004000602177981 */ /* 0x000f28000c1e9900 */
[----:B------:R-:W4:Y:S04]  /*0570*/  LDG.E.CONSTANT R22, desc[UR6][R2.64+0x800] ;  /* 0x0008000602167981 */ /* 0x000f28000c1e9900 */
[----:B------:R-:W4:Y:S01]  /*0580*/  LDG.E.CONSTANT R25, desc[UR6][R2.64+0xc00] ;  /* 0x000c000602197981 */ /* 0x000f22000c1e9900 */
[----:B------:R-:W-:-:S05]  /*0590*/  VIADD R9, R9, 0x1000 ;  /* 0x0000100009097836 */ /* 0x000fca0000000000 */
[----:B------:R-:W-:Y:S02]  /*05a0*/  ISETP.GE.AND P2, PT, R9, R6, PT ;  /* 0x000000060900720c */ /* 0x000fe40003f46270 */
[----:B--2--5:R-:W-:-:S04]  /*05b0*/  FSETP.GEU.AND P1, PT, R0, R11, PT ;  /* 0x0000000b0000720b */ /* 0x024fc80003f2e000 */
[----:B------:R-:W-:-:S04]  /*05c0*/  FSEL R11, R11, R0, !P1 ;  /* 0x000000000b0b7208 */ /* 0x000fc80004800000 */
[----:B---3--:R-:W-:-:S04]  /*05d0*/  FSETP.GEU.AND P1, PT, R11, R8, PT ;  /* 0x000000080b00720b */ /* 0x008fc80003f2e000 */
[----:B------:R-:W-:-:S04]  /*05e0*/  FSEL R11, R8, R11, !P1 ;  /* 0x0000000b080b7208 */ /* 0x000fc80004800000 */
[----:B----4-:R-:W-:-:S04]  /*05f0*/  FSETP.GEU.AND P1, PT, R11, R10, PT ;  /* 0x0000000a0b00720b */ /* 0x010fc80003f2e000 */
[----:B------:R-:W-:-:S04]  /*0600*/  FSEL R10, R10, R11, !P1 ;  /* 0x0000000b0a0a7208 */ /* 0x000fc80004800000 */
[----:B------:R-:W-:-:S04]  /*0610*/  FSETP.GEU.AND P1, PT, R10, R15, PT ;  /* 0x0000000f0a00720b */ /* 0x000fc80003f2e000 */
        /* <DEDUP_REMOVED lines=24> */
[----:B------:R-:W-:Y:S01]  /*07a0*/  FSEL R0, R25, R0, !P1 ;  /* 0x0000000019007208 */ /* 0x000fe20004800000 */
[----:B------:R-:W-:Y:S08]  /*07b0*/  @!P2 BRA `(.L_x_13) ;  /* 0xfffffffc0014a947 */ /* 0x000ff0000383ffff */
.L_x_12:
[----:B------:R-:W-:Y:S05]  /*07c0*/  BSYNC.RECONVERGENT B2 ;  /* 0x0000000000027941 */ /* 0x000fea0003800200 */
.L_x_11:
[----:B------:R-:W-:Y:S01]  /*07d0*/  IMAD.IADD R2, R20, 0x1, -R9 ;  /* 0x0000000114027824 */ /* 0x000fe200078e0a09 */
[----:B------:R-:W-:Y:S04]  /*07e0*/  BSSY.RECONVERGENT B2, `(.L_x_14) ;  /* 0x0000021000027945 */ /* 0x000fe80003800200 */
[----:B------:R-:W-:-:S13]  /*07f0*/  ISETP.GT.AND P1, PT, R2, 0x400, PT ;  /* 0x000004000200780c */ /* 0x000fda0003f24270 */
[----:B------:R-:W-:Y:S05]  /*0800*/  @!P1 BRA `(.L_x_15) ;  /* 0x0000000000789947 */ /* 0x000fea0003800000 */
[----:B------:R-:W0:Y:S02]  /*0810*/  LDC.64 R4, c[0x0][0x380] ;  /* 0x0000e000ff047b82 */ /* 0x000e240000000a00 */
[----:B0-----:R-:W-:-:S05]  /*0820*/  IMAD.WIDE R2, R9, 0x4, R4 ;  /* 0x0000000409027825 */ /* 0x001fca00078e0204 */
[----:B------:R-:W2:Y:S04]  /*0830*/  LDG.E.CONSTANT R11, desc[UR6][R2.64] ;  /* 0x00000006020b7981 */ /* 0x000ea8000c1e9900 */
[----:B------:R-:W3:Y:S04]  /*0840*/  LDG.E.CONSTANT R13, desc[UR6][R2.64+0x400] ;  /* 0x00040006020d7981 */ /* 0x000ee8000c1e9900 */
[----:B------:R-:W4:Y:S01]  /*0850*/  LDG.E.CONSTANT R15, desc[UR6][R2.64+0x800] ;  /* 0x00080006020f7981 */ /* 0x000f22000c1e9900 */
[----:B------:R-:W-:-:S03]  /*0860*/  VIADD R19, R9, 0x400 ;  /* 0x0000040009137836 */ /* 0x000fc60000000000 */
[----:B------:R-:W4:Y:S01]  /*0870*/  LDG.E.CONSTANT R17, desc[UR6][R2.64+0xc00] ;  /* 0x000c000602117981 */ /* 0x000f22000c1e9900 */
[----:B------:R-:W-:-:S05]  /*0880*/  IMAD.WIDE R4, R19, 0x4, R4 ;  /* 0x0000000413047825 */ /* 0x000fca00078e0204 */
[----:B------:R-:W4:Y:S04]  /*0890*/  LDG.E.CONSTANT R19, desc[UR6][R4.64] ;  /* 0x0000000604137981 */ /* 0x000f28000c1e9900 */
[----:B------:R-:W4:Y:S04]  /*08a0*/  LDG.E.CONSTANT R21, desc[UR6][R4.64+0x400] ;  /* 0x0004000604157981 */ /* 0x000f28000c1e9900 */
[----:B------:R-:W4:Y:S04]  /*08b0*/  LDG.E.CONSTANT R23, desc[UR6][R4.64+0x800] ;  /* 0x0008000604177981 */ /* 0x000f28000c1e9900 */
[----:B------:R-:W4:Y:S01]  /*08c0*/  LDG.E.CONSTANT R25, desc[UR6][R4.64+0xc00] ;  /* 0x000c000604197981 */ /* 0x000f22000c1e9900 */
[----:B------:R-:W-:Y:S01]  /*08d0*/  VIADD R9, R9, 0x800 ;  /* 0x0000080009097836 */ /* 0x000fe20000000000 */
        /* <DEDUP_REMOVED lines=13> */
[----:B------:R-:W-:Y:S02]  /*09b0*/  FSEL R0, R23, R0, !P0 ;  /* 0x0000000017007208 */ /* 0x000fe40004000000 */
[----:B------:R-:W-:Y:S02]  /*09c0*/  PLOP3.LUT P0, PT, PT, PT, PT, 0x8, 0x80 ;  /* 0x000000000080781c */ /* 0x000fe40003f0e170 */
[----:B------:R-:W-:-:S04]  /*09d0*/  FSETP.GEU.AND P1, PT, R0, R25, PT ;  /* 0x000000190000720b */ /* 0x000fc80003f2e000 */
[----:B------:R-:W-:-:S09]  /*09e0*/  FSEL R0, R25, R0, !P1 ;  /* 0x0000000019007208 */ /* 0x000fd20004800000 */
.L_x_15:
[----:B------:R-:W-:Y:S05]  /*09f0*/  BSYNC.RECONVERGENT B2 ;  /* 0x0000000000027941 */ /* 0x000fea0003800200 */
.L_x_14:
[----:B------:R-:W-:-:S13]  /*0a00*/  ISETP.LT.OR P0, PT, R9, R20, P0 ;  /* 0x000000140900720c */ /* 0x000fda0000701670 */
[----:B------:R-:W-:Y:S05]  /*0a10*/  @!P0 BRA `(.L_x_7) ;  /* 0x0000000000388947 */ /* 0x000fea0003800000 */
[----:B------:R-:W0:Y:S02]  /*0a20*/  LDC.64 R2, c[0x0][0x380] ;  /* 0x0000e000ff027b82 */ /* 0x000e240000000a00 */
[----:B0-----:R-:W-:-:S05]  /*0a30*/  IMAD.WIDE R2, R9, 0x4, R2 ;  /* 0x0000000409027825 */ /* 0x001fca00078e0202 */
[----:B------:R-:W2:Y:S04]  /*0a40*/  LDG.E.CONSTANT R5, desc[UR6][R2.64] ;  /* 0x0000000602057981 */ /* 0x000ea8000c1e9900 */
[----:B------:R-:W3:Y:S04]  /*0a50*/  LDG.E.CONSTANT R9, desc[UR6][R2.64+0x400] ;  /* 0x0004000602097981 */ /* 0x000ee8000c1e9900 */
[----:B------:R-:W4:Y:S04]  /*0a60*/  LDG.E.CONSTANT R11, desc[UR6][R2.64+0x800] ;  /* 0x00080006020b7981 */ /* 0x000f28000c1e9900 */
[----:B------:R-:W4:Y:S01]  /*0a70*/  LDG.E.CONSTANT R13, desc[UR6][R2.64+0xc00] ;  /* 0x000c0006020d7981 */ /* 0x000f22000c1e9900 */
[----:B--2--5:R-:W-:-:S04]  /*0a80*/  FSETP.GEU.AND P0, PT, R0, R5, PT ;  /* 0x000000050000720b */ /* 0x024fc80003f0e000 */
[----:B------:R-:W-:-:S04]  /*0a90*/  FSEL R0, R5, R0, !P0 ;  /* 0x0000000005007208 */ /* 0x000fc80004000000 */
[----:B---3--:R-:W-:-:S04]  /*0aa0*/  FSETP.GEU.AND P0, PT, R0, R9, PT ;  /* 0x000000090000720b */ /* 0x008fc80003f0e000 */
[----:B------:R-:W-:-:S04]  /*0ab0*/  FSEL R0, R9, R0, !P0 ;  /* 0x0000000009007208 */ /* 0x000fc80004000000 */
[----:B----4-:R-:W-:-:S04]  /*0ac0*/  FSETP.GEU.AND P0, PT, R0, R11, PT ;  /* 0x0000000b0000720b */ /* 0x010fc80003f0e000 */
[----:B------:R-:W-:-:S04]  /*0ad0*/  FSEL R0, R11, R0, !P0 ;  /* 0x000000000b007208 */ /* 0x000fc80004000000 */
[----:B------:R-:W-:-:S04]  /*0ae0*/  FSETP.GEU.AND P0, PT, R0, R13, PT ;  /* 0x0000000d0000720b */ /* 0x000fc80003f0e000 */
[----:B------:R-:W-:-:S09]  /*0af0*/  FSEL R0, R13, R0, !P0 ;  /* 0x000000000d007208 */ /* 0x000fd20004000000 */
.L_x_7:
[----:B------:R-:W-:Y:S05]  /*0b00*/  BSYNC.RECONVERGENT B1 ;  /* 0x0000000000017941 */ /* 0x000fea0003800200 */
.L_x_6:
[----:B------:R-:W-:Y:S01]  /*0b10*/  ISETP.GE.AND P0, PT, R20, 0x100, PT ;  /* 0x000001001400780c */ /* 0x000fe20003f06270 */
[----:B-----5:R-:W-:-:S12]  /*0b20*/  IMAD.MOV.U32 R9, RZ, RZ, R0 ;  /* 0x000000ffff097224 */ /* 0x020fd800078e0000 */
[----:B------:R-:W-:Y:S05]  /*0b30*/  @!P0 BRA `(.L_x_16) ;  /* 0x0000000000dc8947 */ /* 0x000fea0003800000 */
[----:B------:R-:W1:Y:S01]  /*0b40*/  S2R R6, SR_LANEID ;  /* 0x0000000000067919 */ /* 0x000e620000000000 */
[----:B------:R-:W2:Y:S02]  /*0b50*/  SHFL.DOWN PT, R0, R9, 0x1, 0x1f ;  /* 0x08201f0009007f89 */ /* 0x000ea400000e0000 */
[C---:B--2---:R-:W-:Y:S02]  /*0b60*/  FSETP.GEU.AND P1, PT, R9.reuse, R0, PT ;  /* 0x000000000900720b */ /* 0x044fe40003f2e000 */
[----:B-1----:R-:W-:Y:S02]  /*0b70*/  ISETP.GT.AND P0, PT, R6, 0x1e, PT ;  /* 0x0000001e0600780c */ /* 0x002fe40003f04270 */
[----:B------:R-:W-:Y:S02]  /*0b80*/  FSEL R0, R0, R9, !P1 ;  /* 0x0000000900007208 */ /* 0x000fe40004800000 */
[----:B------:R-:W-:Y:S02]  /*0b90*/  ISETP.NE.AND P2, PT, R6, RZ, PT ;  /* 0x000000ff0600720c */ /* 0x000fe40003f45270 */
[----:B------:R-:W-:-:S02]  /*0ba0*/  FSEL R0, R9, R0, P0 ;  /* 0x0000000009007208 */ /* 0x000fc40000000000 */
[----:B------:R-:W-:-:S03]  /*0bb0*/  ISETP.GT.AND P0, PT, R6, 0x1d, PT ;  /* 0x0000001d0600780c */ /* 0x000fc60003f04270 */
[----:B0-----:R-:W0:Y:S06]  /*0bc0*/  SHFL.DOWN PT, R3, R0, 0x2, 0x1f ;  /* 0x08401f0000037f89 */ /* 0x001e2c00000e0000 */
[----:B------:R-:W1:Y:S01]  /*0bd0*/  @!P2 S2R R5, SR_CgaCtaId ;  /* 0x000000000005a919 */ /* 0x000e620000008800 */
[----:B------:R-:W-:Y:S02]  /*0be0*/  @!P2 MOV R4, 0x400 ;  /* 0x000004000004a802 */ /* 0x000fe40000000f00 */
[----:B------:R-:W-:-:S04]  /*0bf0*/  @!P2 SHF.R.U32.HI R2, RZ, 0x3, R7 ;  /* 0x00000003ff02a819 */ /* 0x000fc80000011607 */
[----:B------:R-:W-:Y:S02]  /*0c00*/  @!P2 LOP3.LUT R2, R2, 0x7c, RZ, 0xc0, !PT ;  /* 0x0000007c0202a812 */ /* 0x000fe400078ec0ff */
[----:B0-----:R-:W-:-:S04]  /*0c10*/  FSETP.GEU.AND P1, PT, R0, R3, PT ;  /* 0x000000030000720b */ /* 0x001fc80003f2e000 */
[----:B------:R-:W-:Y:S02]  /*0c20*/  @!P0 FSEL R0, R3, R0, !P1 ;  /* 0x0000000003008208 */ /* 0x000fe40004800000 */
[----:B------:R-:W-:-:S03]  /*0c30*/  ISETP.GT.AND P0, PT, R6, 0x1b, PT ;  /* 0x0000001b0600780c */ /* 0x000fc60003f04270 */
[----:B------:R-:W0:Y:S01]  /*0c40*/  SHFL.DOWN PT, R3, R0, 0x4, 0x1f ;  /* 0x08801f0000037f89 */ /* 0x000e2200000e0000 */
[----:B-1----:R-:W-:-:S05]  /*0c50*/  @!P2 LEA R5, R5, R4, 0x18 ;  /* 0x000000040505a211 */ /* 0x002fca00078ec0ff */
[----:B------:R-:W-:Y:S01]  /*0c60*/  @!P2 IMAD.IADD R2, R2, 0x1, R5 ;  /* 0x000000010202a824 */ /* 0x000fe200078e0205 */
[----:B0-----:R-:W-:-:S04]  /*0c70*/  FSETP.GEU.AND P1, PT, R0, R3, PT ;  /* 0x000000030000720b */ /* 0x001fc80003f2e000 */
[----:B------:R-:W-:Y:S02]  /*0c80*/  @!P0 FSEL R0, R3, R0, !P1 ;  /* 0x0000000003008208 */ /* 0x000fe40004800000 */
[----:B------:R-:W-:-:S03]  /*0c90*/  ISETP.GT.AND P0, PT, R6, 0x17, PT ;  /* 0x000000170600780c */ /* 0x000fc60003f04270 */
[----:B------:R-:W0:Y:S02]  /*0ca0*/  SHFL.DOWN PT, R3, R0, 0x8, 0x1f ;  /* 0x09001f0000037f89 */ /* 0x000e2400000e0000 */
[----:B0-----:R-:W-:-:S08]  /*0cb0*/  FSETP.GEU.AND P1, PT, R0, R3, PT ;  /* 0x000000030000720b */ /* 0x001fd00003f2e000 */
[----:B------:R-:W-:Y:S02]  /*0cc0*/  @!P0 FSEL R0, R3, R0, !P1 ;  /* 0x0000000003008208 */ /* 0x000fe40004800000 */
[----:B------:R-:W-:-:S03]  /*0cd0*/  ISETP.GT.AND P1, PT, R6, 0xf, PT ;  /* 0x0000000f0600780c */ /* 0x000fc60003f24270 */
[----:B------:R-:W0:Y:S02]  /*0ce0*/  SHFL.DOWN PT, R3, R0, 0x10, 0x1f ;  /* 0x0a001f0000037f89 */ /* 0x000e2400000e0000 */
[----:B0-----:R-:W-:-:S04]  /*0cf0*/  FSETP.GEU.AND P0, PT, R0, R3, PT ;  /* 0x000000030000720b */ /* 0x001fc80003f0e000 */
[----:B------:R-:W-:Y:S02]  /*0d00*/  FSEL R3, R3, R0, !P0 ;  /* 0x0000000003037208 */ /* 0x000fe40004000000 */
[----:B------:R-:W-:Y:S02]  /*0d10*/  ISETP.NE.AND P0, PT, R7, RZ, PT ;  /* 0x000000ff0700720c */ /* 0x000fe40003f05270 */
[----:B------:R-:W-:Y:S01]  /*0d20*/  FSEL R0, R0, R3, P1 ;  /* 0x0000000300007208 */ /* 0x000fe20000800000 */
[----:B------:R0:W-:Y:S01]  /*0d30*/  @!P2 STS [R2+0x8], R3 ;  /* 0x000008030200a388 */ /* 0x0001e20000000800 */
[----:B------:R-:W-:Y:S09]  /*0d40*/  BAR.SYNC.DEFER_BLOCKING 0x0 ;  /* 0x0000000000007b1d */ /* 0x000ff20000010000 */
[----:B0-----:R-:W-:Y:S05]  /*0d50*/  @P0 BRA `(.L_x_17) ;  /* 0x0000003c00e00947 */ /* 0x001fea0003800000 */
[----:B------:R-:W0:Y:S01]  /*0d60*/  S2UR UR5, SR_CgaCtaId ;  /* 0x00000000000579c3 */ /* 0x000e220000008800 */
[----:B------:R-:W-:Y:S02]  /*0d70*/  UMOV UR4, 0x400 ;  /* 0x0000040000047882 */ /* 0x000fe40000000000 */
[----:B0-----:R-:W-:-:S09]  /*0d80*/  ULEA UR4, UR5, UR4, 0x18 ;  /* 0x0000000405047291 */ /* 0x001fd2000f8ec0ff */
[----:B------:R-:W0:Y:S04]  /*0d90*/  LDS R3, [UR4+0xc] ;  /* 0x00000c04ff037984 */ /* 0x000e280008000800 */
[----:B------:R-:W1:Y:S04]  /*0da0*/  LDS.128 R4, [UR4+0x10] ;  /* 0x00001004ff047984 */ /* 0x000e680008000c00 */
[----:B------:R-:W2:Y:S01]  /*0db0*/  LDS.64 R8, [UR4+0x20] ;  /* 0x00002004ff087984 */ /* 0x000ea20008000a00 */
[----:B0-----:R-:W-:-:S04]  /*0dc0*/  FSETP.GEU.AND P1, PT, R0, R3, PT ;  /* 0x000000030000720b */ /* 0x001fc80003f2e000 */
[----:B------:R-:W-:-:S04]  /*0dd0*/  FSEL R3, R3, R0, !P1 ;  /* 0x0000000003037208 */ /* 0x000fc80004800000 */
[----:B-1----:R-:W-:-:S04]  /*0de0*/  FSETP.GEU.AND P1, PT, R3, R4, PT ;  /* 0x000000040300720b */ /* 0x002fc80003f2e000 */
[----:B------:R-:W-:-:S04]  /*0df0*/  FSEL R4, R4, R3, !P1 ;  /* 0x0000000304047208 */ /* 0x000fc80004800000 */
[----:B------:R-:W-:-:S04]  /*0e00*/  FSETP.GEU.AND P1, PT, R4, R5, PT ;  /* 0x000000050400720b */ /* 0x000fc80003f2e000 */
[----:B------:R-:W-:-:S04]  /*0e10*/  FSEL R5, R5, R4, !P1 ;  /* 0x0000000405057208 */ /* 0x000fc80004800000 */
[----:B------:R-:W-:-:S04]  /*0e20*/  FSETP.GEU.AND P1, PT, R5, R6, PT ;  /* 0x000000060500720b */ /* 0x000fc80003f2e000 */
[----:B------:R-:W-:-:S04]  /*0e30*/  FSEL R6, R6, R5, !P1 ;  /* 0x0000000506067208 */ /* 0x000fc80004800000 */
[----:B------:R-:W-:-:S04]  /*0e40*/  FSETP.GEU.AND P1, PT, R6, R7, PT ;  /* 0x000000070600720b */ /* 0x000fc80003f2e000 */
[----:B------:R-:W-:-:S04]  /*0e50*/  FSEL R7, R7, R6, !P1 ;  /* 0x0000000607077208 */ /* 0x000fc80004800000 */
[----:B--2---:R-:W-:-:S04]  /*0e60*/  FSETP.GEU.AND P1, PT, R7, R8, PT ;  /* 0x000000080700720b */ /* 0x004fc80003f2e000 */
[----:B------:R-:W-:-:S04]  /*0e70*/  FSEL R0, R8, R7, !P1 ;  /* 0x0000000708007208 */ /* 0x000fc80004800000 */
[----:B------:R-:W-:-:S04]  /*0e80*/  FSETP.GEU.AND P1, PT, R0, R9, PT ;  /* 0x000000090000720b */ /* 0x000fc80003f2e000 */
[----:B------:R-:W-:Y:S01]  /*0e90*/  FSEL R0, R9, R0, !P1 ;  /* 0x0000000009007208 */ /* 0x000fe20004800000 */
[----:B------:R-:W-:Y:S08]  /*0ea0*/  BRA `(.L_x_17) ;  /* 0x0000003c008c7947 */ /* 0x000ff00003800000 */
.L_x_16:
[----:B------:R-:W-:Y:S01]  /*0eb0*/  LOP3.LUT R0, R7, 0x3e0, RZ, 0xc0, !PT ;  /* 0x000003e007007812 */ /* 0x000fe200078ec0ff */
[----:B------:R-:W1:Y:S03]  /*0ec0*/  S2R R4, SR_LANEID ;  /* 0x0000000000047919 */ /* 0x000e660000000000 */
[----:B------:R-:W-:Y:S01]  /*0ed0*/  LOP3.LUT R5, RZ, R0, RZ, 0x33, !PT ;  /* 0x00000000ff057212 */ /* 0x000fe200078e33ff */
[----:B0-----:R-:W-:-:S04]  /*0ee0*/  VIADD R3, R0, 0x20 ;  /* 0x0000002000037836 */ /* 0x001fc80000000000 */
[----:B------:R-:W-:Y:S01]  /*0ef0*/  IMAD.IADD R5, R5, 0x1, R20 ;  /* 0x0000000105057824 */ /* 0x000fe200078e0214 */
[----:B------:R-:W-:-:S04]  /*0f00*/  ISETP.GT.AND P0, PT, R3, R20, PT ;  /* 0x000000140300720c */ /* 0x000fc80003f04270 */
[----:B------:R-:W-:-:S05]  /*0f10*/  SEL R5, R5, 0x1f, P0 ;  /* 0x0000001f05057807 */ /* 0x000fca0000000000 */
[----:B------:R-:W0:Y:S01]  /*0f20*/  SHFL.DOWN PT, R0, R9, 0x1, R5 ;  /* 0x0820000009007989 */ /* 0x000e2200000e0005 */
[C---:B-1----:R-:W-:Y:S01]  /*0f30*/  ISETP.GE.AND P0, PT, R4.reuse, R5, PT ;  /* 0x000000050400720c */ /* 0x042fe20003f06270 */
[----:B------:R-:W-:Y:S01]  /*0f40*/  VIADD R2, R4, 0x2 ;  /* 0x0000000204027836 */ /* 0x000fe20000000000 */
[----:B0-----:R-:W-:-:S11]  /*0f50*/  FSETP.GEU.AND P1, PT, R9, R0, PT ;  /* 0x000000000900720b */ /* 0x001fd60003f2e000 */
[----:B------:R-:W-:Y:S02]  /*0f60*/  @!P0 FSEL R9, R0, R9, !P1 ;  /* 0x0000000900098208 */ /* 0x000fe40004800000 */
[----:B------:R-:W-:Y:S01]  /*0f70*/  ISETP.GT.AND P0, PT, R2, R5, PT ;  /* 0x000000050200720c */ /* 0x000fe20003f04270 */
[----:B------:R-:W-:Y:S02]  /*0f80*/  VIADD R2, R4, 0x4 ;  /* 0x0000000404027836 */ /* 0x000fe40000000000 */
[----:B------:R-:W0:Y:S02]  /*0f90*/  SHFL.DOWN PT, R0, R9, 0x2, R5 ;  /* 0x0840000009007989 */ /* 0x000e2400000e0005 */
[----:B0-----:R-:W-:-:S08]  /*0fa0*/  FSETP.GEU.AND P1, PT, R9, R0, PT ;  /* 0x000000000900720b */ /* 0x001fd00003f2e000 */
[----:B------:R-:W-:Y:S02]  /*0fb0*/  @!P0 FSEL R9, R0, R9, !P1 ;  /* 0x0000000900098208 */ /* 0x000fe40004800000 */
[----:B------:R-:W-:Y:S01]  /*0fc0*/  ISETP.GT.AND P0, PT, R2, R5, PT ;  /* 0x000000050200720c */ /* 0x000fe20003f04270 */
[----:B------:R-:W-:Y:S02]  /*0fd0*/  VIADD R2, R4, 0x8 ;  /* 0x0000000804027836 */ /* 0x000fe40000000000 */
[----:B------:R-:W0:Y:S02]  /*0fe0*/  SHFL.DOWN PT, R0, R9, 0x4, R5 ;  /* 0x0880000009007989 */ /* 0x000e2400000e0005 */
[----:B0-----:R-:W-:-:S08]  /*0ff0*/  FSETP.GEU.AND P1, PT, R9, R0, PT ;  /* 0x000000000900720b */ /* 0x001fd00003f2e000 */
[----:B------:R-:W-:Y:S02]  /*1000*/  @!P0 FSEL R9, R0, R9, !P1 ;  /* 0x0000000900098208 */ /* 0x000fe40004800000 */
[----:B------:R-:W-:Y:S01]  /*1010*/  ISETP.GT.AND P1, PT, R2, R5, PT ;  /* 0x000000050200720c */ /* 0x000fe20003f24270 */
[C---:B------:R-:W-:Y:S01]  /*1020*/  VIADD R2, R4.reuse, 0x10 ;  /* 0x0000001004027836 */ /* 0x040fe20000000000 */
[----:B------:R-:W-:Y:S01]  /*1030*/  ISETP.NE.AND P0, PT, R4, RZ, PT ;  /* 0x000000ff0400720c */ /* 0x000fe20003f05270 */
[----:B------:R-:W0:-:S12]  /*1040*/  SHFL.DOWN PT, R0, R9, 0x8, R5 ;  /* 0x0900000009007989 */ /* 0x000e1800000e0005 */
[----:B------:R-:W1:Y:S01]  /*1050*/  @!P0 S2R R6, SR_CgaCtaId ;  /* 0x0000000000068919 */ /* 0x000e620000008800 */
[----:B------:R-:W-:Y:S02]  /*1060*/  @!P0 MOV R3, 0x400 ;  /* 0x0000040000038802 */ /* 0x000fe40000000f00 */
[----:B0-----:R-:W-:-:S04]  /*1070*/  FSETP.GEU.AND P2, PT, R9, R0, PT ;  /* 0x000000000900720b */ /* 0x001fc80003f4e000 */
[----:B------:R-:W-:Y:S02]  /*1080*/  @!P1 FSEL R9, R0, R9, !P2 ;  /* 0x0000000900099208 */ /* 0x000fe40005000000 */
[----:B------:R-:W-:Y:S02]  /*1090*/  ISETP.GT.AND P1, PT, R2, R5, PT ;  /* 0x000000050200720c */ /* 0x000fe40003f24270 */
[----:B------:R-:W-:Y:S01]  /*10a0*/  @!P0 SHF.R.U32.HI R2, RZ, 0x3, R7 ;  /* 0x00000003ff028819 */ /* 0x000fe20000011607 */
[----:B------:R-:W0:Y:S03]  /*10b0*/  SHFL.DOWN PT, R0, R9, 0x10, R5 ;  /* 0x0a00000009007989 */ /* 0x000e2600000e0005 */
[----:B------:R-:W-:Y:S02]  /*10c0*/  @!P0 LOP3.LUT R2, R2, 0x7c, RZ, 0xc0, !PT ;  /* 0x0000007c02028812 */ /* 0x000fe400078ec0ff */
[----:B-1----:R-:W-:-:S05]  /*10d0*/  @!P0 LEA R3, R6, R3, 0x18 ;  /* 0x0000000306038211 */ /* 0x002fca00078ec0ff */
[----:B------:R-:W-:Y:S01]  /*10e0*/  @!P0 IMAD.IADD R3, R2, 0x1, R3 ;  /* 0x0000000102038824 */ /* 0x000fe200078e0203 */
[----:B0-----:R-:W-:-:S04]  /*10f0*/  FSETP.GEU.AND P2, PT, R9, R0, PT ;  /* 0x000000000900720b */ /* 0x001fc80003f4e000 */
[----:B------:R-:W-:-:S05]  /*1100*/  @!P1 FSEL R9, R0, R9, !P2 ;  /* 0x0000000900099208 */ /* 0x000fca0005000000 */
[----:B------:R-:W-:-:S05]  /*1110*/  IMAD.MOV.U32 R0, RZ, RZ, R9 ;  /* 0x000000ffff007224 */ /* 0x000fca00078e0009 */
[----:B------:R0:W-:Y:S01]  /*1120*/  @!P0 STS [R3+0x8], R0 ;  /* 0x0000080003008388 */ /* 0x0001e20000000800 */
[----:B------:R-:W-:Y:S01]  /*1130*/  BAR.SYNC.DEFER_BLOCKING 0x0 ;  /* 0x0000000000007b1d */ /* 0x000fe20000010000 */
[----:B------:R-:W-:-:S13]  /*1140*/  ISETP.NE.AND P0, PT, R7, RZ, PT ;  /* 0x000000ff0700720c */ /* 0x000fda0003f05270 */
[----:B0-----:R-:W-:Y:S05]  /*1150*/  @P0 BRA `(.L_x_17) ;  /* 0x0000003800e00947 */ /* 0x001fea0003800000 */
[----:B------:R-:W0:Y:S01]  /*1160*/  S2UR UR5, SR_CgaCtaId ;  /* 0x00000000000579c3 */ /* 0x000e220000008800 */
[----:B------:R-:W-:Y:S01]  /*1170*/  UMOV UR4, 0x400 ;  /* 0x0000040000047882 */ /* 0x000fe20000000000 */
[C---:B------:R-:W-:Y:S02]  /*1180*/  ISETP.GT.AND P2, PT, R20.reuse, 0x20, PT ;  /* 0x000000201400780c */ /* 0x040fe40003f44270 */
[----:B------:R-:W-:Y:S01]  /*1190*/  ISETP.GT.AND P1, PT, R20, 0x40, PT ;  /* 0x000000401400780c */ /* 0x000fe20003f24270 */
[----:B0-----:R-:W-:-:S09]  /*11a0*/  ULEA UR4, UR5, UR4, 0x18 ;  /* 0x0000000405047291 */ /* 0x001fd2000f8ec0ff */
[----:B------:R-:W0:Y:S04]  /*11b0*/  LDS R3, [UR4+0xc] ;  /* 0x00000c04ff037984 */ /* 0x000e280008000800 */
[----:B------:R-:W1:Y:S04]  /*11c0*/  LDS.128 R4, [UR4+0x10] ;  /* 0x00001004ff047984 */ /* 0x000e680008000c00 */
[----:B------:R-:W2:Y:S01]  /*11d0*/  LDS.64 R8, [UR4+0x20] ;  /* 0x00002004ff087984 */ /* 0x000ea20008000a00 */
[----:B0-----:R-:W-:-:S04]  /*11e0*/  FSETP.GEU.AND P3, PT, R0, R3, PT ;  /* 0x000000030000720b */ /* 0x001fc80003f6e000 */
[----:B------:R-:W-:Y:S02]  /*11f0*/  @P2 FSEL R0, R3, R0, !P3 ;  /* 0x0000000003002208 */ /* 0x000fe40005800000 */
[----:B------:R-:W-:Y:S02]  /*1200*/  ISETP.GT.AND P2, PT, R20, 0x60, PT ;  /* 0x000000601400780c */ /* 0x000fe40003f44270 */
[----:B-1----:R-:W-:-:S04]  /*1210*/  FSETP.GEU.AND P3, PT, R0, R4, PT ;  /* 0x000000040000720b */ /* 0x002fc80003f6e000 */
[----:B------:R-:W-:Y:S02]  /*1220*/  @P1 FSEL R0, R4, R0, !P3 ;  /* 0x0000000004001208 */ /* 0x000fe40005800000 */
[----:B------:R-:W-:Y:S02]  /*1230*/  ISETP.GT.AND P1, PT, R20, 0x80, PT ;  /* 0x000000801400780c */ /* 0x000fe40003f24270 */
[----:B------:R-:W-:-:S04]  /*1240*/  FSETP.GEU.AND P3, PT, R0, R5, PT ;  /* 0x000000050000720b */ /* 0x000fc80003f6e000 */
        /* <DEDUP_REMOVED lines=8> */
[----:B--2---:R-:W-:-:S04]  /*12d0*/  FSETP.GEU.AND P3, PT, R0, R8, PT ;  /* 0x000000080000720b */ /* 0x004fc80003f6e000 */
[----:B------:R-:W-:-:S04]  /*12e0*/  @P1 FSEL R0, R8, R0, !P3 ;  /* 0x0000000008001208 */ /* 0x000fc80005800000 */
[----:B------:R-:W-:-:S04]  /*12f0*/  FSETP.GEU.AND P1, PT, R0, R9, PT ;  /* 0x000000090000720b */ /* 0x000fc80003f2e000 */
[----:B------:R-:W-:Y:S01]  /*1300*/  @P2 FSEL R0, R9, R0, !P1 ;  /* 0x0000000009002208 */ /* 0x000fe20004800000 */
[----:B------:R-:W-:Y:S08]  /*1310*/  BRA `(.L_x_17) ;  /* 0x0000003800707947 */ /* 0x000ff00003800000 */
.L_x_3:
[----:B------:R-:W0:Y:S01]  /*1320*/  S2R R0, SR_TID.X ;  /* 0x0000000000007919 */ /* 0x000e220000002100 */
[----:B------:R-:W1:Y:S01]  /*1330*/  LDC.64 R2, c[0x0][0x380] ;  /* 0x0000e000ff027b82 */ /* 0x000e620000000a00 */
[----:B0-----:R-:W-:-:S04]  /*1340*/  IMAD.SHL.U32 R5, R0, 0x4, RZ ;  /* 0x0000000400057824 */ /* 0x001fc800078e00ff */
[----:B-1----:R-:W-:-:S05]  /*1350*/  IMAD.WIDE.U32 R2, R5, 0x4, R2 ;  /* 0x0000000405027825 */ /* 0x002fca00078e0002 */
[----:B------:R-:W2:Y:S04]  /*1360*/  LDG.E.128.CONSTANT R4, desc[UR6][R2.64] ;  /* 0x0000000602047981 */ /* 0x000ea8000c1e9d00 */
[----:B------:R-:W3:Y:S04]  /*1370*/  LDG.E.128.CONSTANT R8, desc[UR6][R2.64+0x1000] ;  /* 0x0010000602087981 */ /* 0x000ee8000c1e9d00 */
[----:B------:R-:W4:Y:S04]  /*1380*/  LDG.E.128.CONSTANT R12, desc[UR6][R2.64+0x2000] ;  /* 0x00200006020c7981 */ /* 0x000f28000c1e9d00 */
[----:B------:R-:W5:Y:S01]  /*1390*/  LDG.E.128.CONSTANT R16, desc[UR6][R2.64+0x3000] ;  /* 0x0030000602107981 */ /* 0x000f62000c1e9d00 */
[----:B------:R-:W-:Y:S01]  /*13a0*/  IMAD.MOV.U32 R23, RZ, RZ, 0x1000 ;  /* 0x00001000ff177424 */ /* 0x000fe200078e00ff */
[----:B--2---:R-:W-:-:S02]  /*13b0*/  FSETP.GEU.AND P0, PT, R4, R5, PT ;  /* 0x000000050400720b */ /* 0x004fc40003f0e000 */
[----:B------:R-:W-:Y:S02]  /*13c0*/  FSETP.GEU.AND P1, PT, R6, R7, PT ;  /* 0x000000070600720b */ /* 0x000fe40003f2e000 */
[----:B---3--:R-:W-:Y:S02]  /*13d0*/  FSETP.GEU.AND P2, PT, R8, R9, PT ;  /* 0x000000090800720b */ /* 0x008fe40003f4e000 */
[----:B------:R-:W-:Y:S02]  /*13e0*/  FSETP.GEU.AND P3, PT, R10, R11, PT ;  /* 0x0000000b0a00720b */ /* 0x000fe40003f6e000 */
[----:B------:R-:W-:Y:S02]  /*13f0*/  FSEL R4, R5, R4, !P0 ;  /* 0x0000000405047208 */ /* 0x000fe40004000000 */
[----:B------:R-:W-:Y:S02]  /*1400*/  FSEL R7, R7, R6, !P1 ;  /* 0x0000000607077208 */ /* 0x000fe40004800000 */
[----:B------:R-:W-:-:S02]  /*1410*/  FSEL R8, R9, R8, !P2 ;  /* 0x0000000809087208 */ /* 0x000fc40005000000 */
[----:B------:R-:W-:Y:S02]  /*1420*/  FSEL R11, R11, R10, !P3 ;  /* 0x0000000a0b0b7208 */ /* 0x000fe40005800000 */
[----:B----4-:R-:W-:Y:S02]  /*1430*/  FSETP.GEU.AND P0, PT, R12, R13, PT ;  /* 0x0000000d0c00720b */ /* 0x010fe40003f0e000 */
[----:B------:R-:W-:Y:S02]  /*1440*/  FSETP.GEU.AND P1, PT, R14, R15, PT ;  /* 0x0000000f0e00720b */ /* 0x000fe40003f2e000 */
[----:B-----5:R-:W-:Y:S02]  /*1450*/  FSETP.GEU.AND P2, PT, R16, R17, PT ;  /* 0x000000111000720b */ /* 0x020fe40003f4e000 */
[----:B------:R-:W-:Y:S02]  /*1460*/  FSETP.GEU.AND P3, PT, R18, R19, PT ;  /* 0x000000131200720b */ /* 0x000fe40003f6e000 */
[----:B------:R-:W-:-:S02]  /*1470*/  FSEL R12, R13, R12, !P0 ;  /* 0x0000000c0d0c7208 */ /* 0x000fc40004000000 */
[----:B------:R-:W-:Y:S02]  /*1480*/  FSEL R15, R15, R14, !P1 ;  /* 0x0000000e0f0f7208 */ /* 0x000fe40004800000 */
[----:B------:R-:W-:Y:S02]  /*1490*/  FSEL R16, R17, R16, !P2 ;  /* 0x0000001011107208 */ /* 0x000fe40005000000 */
[----:B------:R-:W-:Y:S02]  /*14a0*/  FSEL R19, R19, R18, !P3 ;  /* 0x0000001213137208 */ /* 0x000fe40005800000 */
[----:B------:R-:W-:Y:S02]  /*14b0*/  FSETP.GEU.AND P2, PT, R12, R15, PT ;  /* 0x0000000f0c00720b */ /* 0x000fe40003f4e000 */
[----:B------:R-:W-:Y:S02]  /*14c0*/  FSETP.GEU.AND P3, PT, R16, R19, PT ;  /* 0x000000131000720b */ /* 0x000fe40003f6e000 */
[----:B------:R-:W-:-:S02]  /*14d0*/  FSETP.GEU.AND P1, PT, R8, R11, PT ;  /* 0x0000000b0800720b */ /* 0x000fc40003f2e000 */
[----:B------:R-:W-:Y:S02]  /*14e0*/  FSEL R12, R15, R12, !P2 ;  /* 0x0000000c0f0c7208 */ /* 0x000fe40005000000 */
[----:B------:R-:W-:Y:S02]  /*14f0*/  FSEL R19, R19, R16, !P3 ;  /* 0x0000001013137208 */ /* 0x000fe40005800000 */
[----:B------:R-:W-:Y:S02]  /*1500*/  FSEL R11, R11, R8, !P1 ;  /* 0x000000080b0b7208 */ /* 0x000fe40004800000 */
[----:B------:R-:W-:Y:S02]  /*1510*/  FSETP.GEU.AND P0, PT, R4, R7, PT ;  /* 0x000000070400720b */ /* 0x000fe40003f0e000 */
[----:B------:R-:W-:Y:S02]  /*1520*/  FSETP.GEU.AND P1, PT, R12, R19, PT ;  /* 0x000000130c00720b */ /* 0x000fe40003f2e000 */
[----:B------:R-:W-:-:S02]  /*1530*/  FSEL R4, R7, R4, !P0 ;  /* 0x0000000407047208 */ /* 0x000fc40004000000 */
[----:B------:R-:W-:Y:S02]  /*1540*/  FSEL R19, R19, R12, !P1 ;  /* 0x0000000c13137208 */ /* 0x000fe40004800000 */
[----:B------:R-:W-:Y:S02]  /*1550*/  ISETP.GE.U32.AND P1, PT, R20, 0x2000, PT ;  /* 0x000020001400780c */ /* 0x000fe40003f26070 */
[----:B------:R-:W-:-:S04]  /*1560*/  FSETP.GEU.AND P0, PT, R4, R11, PT ;  /* 0x0000000b0400720b */ /* 0x000fc80003f0e000 */
[----:B------:R-:W-:-:S04]  /*1570*/  FSEL R4, R11, R4, !P0 ;  /* 0x000000040b047208 */ /* 0x000fc80004000000 */
[----:B------:R-:W-:-:S04]  /*1580*/  FSETP.GEU.AND P0, PT, R4, R19, PT ;  /* 0x000000130400720b */ /* 0x000fc80003f0e000 */
[----:B------:R-:W-:Y:S01]  /*1590*/  FSEL R21, R19, R4, !P0 ;  /* 0x0000000413157208 */ /* 0x000fe20004000000 */
[----:B------:R-:W-:Y:S08]  /*15a0*/  @!P1 BRA `(.L_x_18) ;  /* 0x0000000000bc9947 */ /* 0x000ff00003800000 */
[----:B------:R-:W0:Y:S01]  /*15b0*/  LDC R24, c[0x0][0x390] ;  /* 0x0000e400ff187b82 */ /* 0x000e220000000800 */
[----:B------:R-:W-:Y:S02]  /*15c0*/  VIADD R22, R20, 0xfffff000 ;  /* 0xfffff00014167836 */ /* 0x000fe40000000000 */
[----:B------:R-:W-:-:S07]  /*15d0*/  IMAD.MOV.U32 R23, RZ, RZ, 0x1000 ;  /* 0x00001000ff177424 */ /* 0x000fce00078e00ff */
.L_x_20:
[----:B------:R-:W-:-:S05]  /*15e0*/  IMAD.WIDE R26, R23, 0x4, R2 ;  /* 0x00000004171a7825 */ /* 0x000fca00078e0202 */
[----:B------:R-:W2:Y:S04]  /*15f0*/  LDG.E.128.CONSTANT R8, desc[UR6][R26.64] ;  /* 0x000000061a087981 */ /* 0x000ea8000c1e9d00 */
[----:B------:R-:W3:Y:S04]  /*1600*/  LDG.E.128.CONSTANT R12, desc[UR6][R26.64+0x1000] ;  /* 0x001000061a0c7981 */ /* 0x000ee8000c1e9d00 */
[----:B------:R-:W4:Y:S04]  /*1610*/  LDG.E.128.CONSTANT R16, desc[UR6][R26.64+0x2000] ;  /* 0x002000061a107981 */ /* 0x000f28000c1e9d00 */
[----:B------:R-:W5:Y:S01]  /*1620*/  LDG.E.128.CONSTANT R4, desc[UR6][R26.64+0x3000] ;  /* 0x003000061a047981 */ /* 0x000f62000c1e9d00 */
[----:B0-----:R-:W-:Y:S01]  /*1630*/  IMAD.MOV.U32 R20, RZ, RZ, R24 ;  /* 0x000000ffff147224 */ /* 0x001fe200078e0018 */
        /* <DEDUP_REMOVED lines=14> */
[----:B------:R-:W-:Y:S01]  /*1720*/  FSEL R18, R4, R19, !P2 ;  /* 0x0000001304127208 */ /* 0x000fe20005000000 */
[----:B------:R-:W-:Y:S01]  /*1730*/  IMAD.IADD R4, R20, 0x1, -R23 ;  /* 0x0000000114047824 */ /* 0x000fe200078e0a17 */
[----:B------:R-:W-:Y:S02]  /*1740*/  FSEL R5, R6, R5, !P3 ;  /* 0x0000000506057208 */ /* 0x000fe40005800000 */
[----:B------:R-:W-:Y:S02]  /*1750*/  FSETP.GEU.AND P0, PT, R21, R8, PT ;  /* 0x000000081500720b */ /* 0x000fe40003f0e000 */
[----:B------:R-:W-:Y:S02]  /*1760*/  FSETP.GEU.AND P1, PT, R10, R13, PT ;  /* 0x0000000d0a00720b */ /* 0x000fe40003f2e000 */
[----:B------:R-:W-:-:S02]  /*1770*/  FSETP.GEU.AND P2, PT, R14, R17, PT ;  /* 0x000000110e00720b */ /* 0x000fc40003f4e000 */
[----:B------:R-:W-:Y:S02]  /*1780*/  FSETP.GEU.AND P3, PT, R18, R5, PT ;  /* 0x000000051200720b */ /* 0x000fe40003f6e000 */
[----:B------:R-:W-:Y:S02]  /*1790*/  FSEL R8, R8, R21, !P0 ;  /* 0x0000001508087208 */ /* 0x000fe40004000000 */
[----:B------:R-:W-:Y:S02]  /*17a0*/  FSEL R13, R13, R10, !P1 ;  /* 0x0000000a0d0d7208 */ /* 0x000fe40004800000 */
[----:B------:R-:W-:Y:S02]  /*17b0*/  FSEL R14, R17, R14, !P2 ;  /* 0x0000000e110e7208 */ /* 0x000fe40005000000 */
[----:B------:R-:W-:Y:S02]  /*17c0*/  FSEL R5, R5, R18, !P3 ;  /* 0x0000001205057208 */ /* 0x000fe40005800000 */
[----:B------:R-:W-:-:S02]  /*17d0*/  FSETP.GEU.AND P0, PT, R8, R13, PT ;  /* 0x0000000d0800720b */ /* 0x000fc40003f0e000 */
[----:B------:R-:W-:Y:S02]  /*17e0*/  FSETP.GEU.AND P1, PT, R14, R5, PT ;  /* 0x000000050e00720b */ /* 0x000fe40003f2e000 */
[----:B------:R-:W-:Y:S02]  /*17f0*/  FSEL R8, R13, R8, !P0 ;  /* 0x000000080d087208 */ /* 0x000fe40004000000 */
[----:B------:R-:W-:Y:S02]  /*1800*/  FSEL R5, R5, R14, !P1 ;  /* 0x0000000e05057208 */ /* 0x000fe40004800000 */
[----:B------:R-:W-:Y:S02]  /*1810*/  ISETP.GE.AND P1, PT, R4, 0x1000, PT ;  /* 0x000010000400780c */ /* 0x000fe40003f26270 */
[----:B------:R-:W-:-:S04]  /*1820*/  FSETP.GEU.AND P0, PT, R8, R5, PT ;  /* 0x000000050800720b */ /* 0x000fc80003f0e000 */
[----:B------:R-:W-:-:S04]  /*1830*/  FSEL R5, R5, R8, !P0 ;  /* 0x0000000805057208 */ /* 0x000fc80004000000 */
[----:B------:R-:W-:-:S04]  /*1840*/  FSETP.GEU.AND P0, PT, R5, R7, PT ;  /* 0x000000070500720b */ /* 0x000fc80003f0e000 */
[----:B------:R-:W-:Y:S01]  /*1850*/  FSEL R21, R7, R5, !P0 ;  /* 0x0000000507157208 */ /* 0x000fe20004000000 */
[----:B------:R-:W-:Y:S08]  /*1860*/  @!P1 BRA `(.L_x_19) ;  /* 0x00000008009c9947 */ /* 0x000ff00003800000 */
[----:B------:R-:W-:-:S05]  /*1870*/  VIADD R23, R23, 0x1000 ;  /* 0x0000100017177836 */ /* 0x000fca0000000000 */
[----:B------:R-:W-:-:S13]  /*1880*/  ISETP.GT.AND P0, PT, R23, R22, PT ;  /* 0x000000161700720c */ /* 0x000fda0003f04270 */
[----:B------:R-:W-:Y:S05]  /*1890*/  @!P0 BRA `(.L_x_20) ;  /* 0xfffffffc00508947 */ /* 0x000fea000383ffff */
.L_x_18:
[----:B------:R-:W-:-:S13]  /*18a0*/  ISETP.GE.AND P0, PT, R23, R20, PT ;  /* 0x000000141700720c */ /* 0x000fda0003f06270 */
[----:B------:R-:W-:Y:S05]  /*18b0*/  @P0 BRA `(.L_x_19) ;  /* 0x0000000800880947 */ /* 0x000fea0003800000 */
[----:B------:R-:W-:Y:S01]  /*18c0*/  IMAD.IADD R9, R20, 0x1, -R23 ;  /* 0x0000000114097824 */ /* 0x000fe200078e0a17 */
[----:B------:R-:W-:Y:S04]  /*18d0*/  BSSY.RECONVERGENT B1, `(.L_x_19) ;  /* 0x00000a0000017945 */ /* 0x000fe80003800200 */
[----:B------:R-:W-:-:S13]  /*18e0*/  ISETP.GE.AND P0, PT, R0, R9, PT ;  /* 0x000000090000720c */ /* 0x000fda0003f06270 */
[----:B------:R-:W-:Y:S05]  /*18f0*/  @P0 BRA `(.L_x_21) ;  /* 0x0000000800740947 */ /* 0x000fea0003800000 */
[----:B------:R-:W-:Y:S01]  /*1900*/  LOP3.LUT R2, RZ, R0, RZ, 0x33, !PT ;  /* 0x00000000ff027212 */ /* 0x000fe200078e33ff */
[----:B------:R-:W-:Y:S01]  /*1910*/  BSSY.RECONVERGENT B2, `(.L_x_22) ;  /* 0x0000016000027945 */ /* 0x000fe20003800200 */
[----:B------:R-:W-:Y:S02]  /*1920*/  IMAD.MOV.U32 R8, RZ, RZ, R0 ;  /* 0x000000ffff087224 */ /* 0x000fe400078e0000 */
[----:B------:R-:W-:-:S04]  /*1930*/  IADD3 R2, PT, PT, -R23, R20, R2 ;  /* 0x0000001417027210 */ /* 0x000fc80007ffe102 */
[C---:B------:R-:W-:Y:S02]  /*1940*/  LOP3.LUT R3, R2.reuse, 0x300, RZ, 0xc0, !PT ;  /* 0x0000030002037812 */ /* 0x040fe400078ec0ff */
[----:B------:R-:W-:Y:S02]  /*1950*/  ISETP.GE.U32.AND P2, PT, R2, 0x300, PT ;  /* 0x000003000200780c */ /* 0x000fe40003f46070 */
[----:B------:R-:W-:-:S13]  /*1960*/  ISETP.NE.AND P0, PT, R3, 0x300, PT ;  /* 0x000003000300780c */ /* 0x000fda0003f05270 */
[----:B------:R-:W-:Y:S05]  /*1970*/  @!P0 BRA `(.L_x_23) ;  /* 0x00000000003c8947 */ /* 0x000fea0003800000 */
[----:B------:R-:W0:Y:S01]  /*1980*/  LDC.64 R4, c[0x0][0x380] ;  /* 0x0000e000ff047b82 */ /* 0x000e220000000a00 */
[----:B------:R-:W-:Y:S01]  /*1990*/  LEA.HI R2, R2, 0x1, RZ, 0x18 ;  /* 0x0000000102027811 */ /* 0x000fe200078fc0ff */
[----:B------:R-:W-:Y:S02]  /*19a0*/  IMAD.IADD R7, R0, 0x1, R23 ;  /* 0x0000000100077824 */ /* 0x000fe400078e0217 */
[----:B------:R-:W-:Y:S01]  /*19b0*/  IMAD.MOV.U32 R8, RZ, RZ, R0 ;  /* 0x000000ffff087224 */ /* 0x000fe200078e0000 */
[----:B------:R-:W-:-:S05]  /*19c0*/  LOP3.LUT R2, R2, 0x3, RZ, 0xc0, !PT ;  /* 0x0000000302027812 */ /* 0x000fca00078ec0ff */
[----:B------:R-:W-:-:S07]  /*19d0*/  IMAD.MOV R6, RZ, RZ, -R2 ;  /* 0x000000ffff067224 */ /* 0x000fce00078e0a02 */
.L_x_24:
[----:B0-----:R-:W-:-:S06]  /*19e0*/  IMAD.WIDE.U32 R2, R7, 0x4, R4 ;  /* 0x0000000407027825 */ /* 0x001fcc00078e0004 */
[----:B------:R-:W2:Y:S01]  /*19f0*/  LDG.E.CONSTANT R2, desc[UR6][R2.64] ;  /* 0x0000000602027981 */ /* 0x000ea2000c1e9900 */
[----:B------:R-:W-:Y:S02]  /*1a00*/  VIADD R6, R6, 0x1 ;  /* 0x0000000106067836 */ /* 0x000fe40000000000 */
[----:B------:R-:W-:Y:S02]  /*1a10*/  VIADD R8, R8, 0x100 ;  /* 0x0000010008087836 */ /* 0x000fe40000000000 */
[----:B------:R-:W-:Y:S01]  /*1a20*/  VIADD R7, R7, 0x100 ;  /* 0x0000010007077836 */ /* 0x000fe20000000000 */
[----:B------:R-:W-:Y:S02]  /*1a30*/  ISETP.NE.AND P1, PT, R6, RZ, PT ;  /* 0x000000ff0600720c */ /* 0x000fe40003f25270 */
[----:B--2---:R-:W-:-:S04]  /*1a40*/  FSETP.GEU.AND P0, PT, R21, R2, PT ;  /* 0x000000021500720b */ /* 0x004fc80003f0e000 */
[----:B------:R-:W-:-:S07]  /*1a50*/  FSEL R21, R2, R21, !P0 ;  /* 0x0000001502157208 */ /* 0x000fce0004000000 */
[----:B------:R-:W-:Y:S05]  /*1a60*/  @P1 BRA `(.L_x_24) ;  /* 0xfffffffc00dc1947 */ /* 0x000fea000383ffff */
.L_x_23:
[----:B------:R-:W-:Y:S05]  /*1a70*/  BSYNC.RECONVERGENT B2 ;  /* 0x0000000000027941 */ /* 0x000fea0003800200 */
.L_x_22:
[----:B------:R-:W-:Y:S05]  /*1a80*/  @!P2 BRA `(.L_x_21) ;  /* 0x000000080010a947 */ /* 0x000fea0003800000 */
[----:B------:R-:W0:Y:S01]  /*1a90*/  LDCU.64 UR4, c[0x0][0x380] ;  /* 0x00007000ff0477ac */ /* 0x000e220008000a00 */
[----:B------:R-:W-:Y:S01]  /*1aa0*/  IMAD.IADD R5, R9, 0x1, -R8 ;  /* 0x0000000109057824 */ /* 0x000fe200078e0a08 */
[C---:B------:R-:W-:Y:S01]  /*1ab0*/  IADD3 R3, P0, PT, R8.reuse, R23, RZ ;  /* 0x0000001708037210 */ /* 0x040fe20007f1e0ff */
[----:B------:R-:W-:Y:S01]  /*1ac0*/  BSSY.RECONVERGENT B2, `(.L_x_25) ;  /* 0x000004a000027945 */ /* 0x000fe20003800200 */
[----:B------:R-:W-:Y:S02]  /*1ad0*/  IMAD.IADD R11, R8, 0x1, R23 ;  /* 0x00000001080b7824 */ /* 0x000fe400078e0217 */
[----:B------:R-:W-:Y:S01]  /*1ae0*/  ISETP.GT.AND P1, PT, R5, 0xc00, PT ;  /* 0x00000c000500780c */ /* 0x000fe20003f24270 */
[----:B------:R-:W-:Y:S01]  /*1af0*/  IMAD.X R4, RZ, RZ, RZ, P0 ;  /* 0x000000ffff047224 */ /* 0x000fe200000e06ff */
[----:B0-----:R-:W-:-:S04]  /*1b00*/  LEA R2, P0, R3, UR4, 0x2 ;  /* 0x0000000403027c11 */ /* 0x001fc8000f8010ff */
[----:B------:R-:W-:Y:S02]  /*1b10*/  LEA.HI.X R3, R3, UR5, R4, 0x2, P0 ;  /* 0x0000000503037c11 */ /* 0x000fe400080f1404 */
[----:B------:R-:W-:-:S05]  /*1b20*/  IADD3 R2, P0, PT, R2, 0x800, RZ ;  /* 0x0000080002027810 */ /* 0x000fca0007f1e0ff */
[----:B------:R-:W-:Y:S01]  /*1b30*/  IMAD.X R3, RZ, RZ, R3, P0 ;  /* 0x000000ffff037224 */ /* 0x000fe200000e0603 */
[----:B------:R-:W-:Y:S01]  /*1b40*/  PLOP3.LUT P0, PT, PT, PT, PT, 0x80, 0x8 ;  /* 0x000000000008781c */ /* 0x000fe20003f0f070 */
[----:B------:R-:W-:-:S12]  /*1b50*/  @!P1 BRA `(.L_x_26) ;  /* 0x0000000400009947 */ /* 0x000fd80003800000 */
[----:B------:R-:W-:Y:S01]  /*1b60*/  PLOP3.LUT P0, PT, PT, PT, PT, 0x8, 0x80 ;  /* 0x000000000080781c */ /* 0x000fe20003f0e170 */
[----:B------:R-:W-:-:S12]  /*1b70*/  VIADD R13, R9, 0xfffff400 ;  /* 0xfffff400090d7836 */ /* 0x000fd80000000000 */
.L_x_27:
[----:B------:R-:W0:Y:S01]  /*1b80*/  LDC.64 R4, c[0x0][0x380] ;  /* 0x0000e000ff047b82 */ /* 0x000e220000000a00 */
[----:B------:R-:W2:Y:S04]  /*1b90*/  LDG.E.CONSTANT R12, desc[UR6][R2.64+-0x400] ;  /* 0xfffc0006020c7981 */ /* 0x000ea8000c1e9900 */
[----:B------:R-:W3:Y:S01]  /*1ba0*/  LDG.E.CONSTANT R19, desc[UR6][R2.64] ;  /* 0x0000000602137981 */ /* 0x000ee2000c1e9900 */
[----:B------:R-:W-:-:S03]  /*1bb0*/  VIADD R25, R11, 0x400 ;  /* 0x000004000b197836 */ /* 0x000fc60000000000 */
[----:B------:R-:W4:Y:S04]  /*1bc0*/  LDG.E.CONSTANT R18, desc[UR6][R2.64+0x400] ;  /* 0x0004000602127981 */ /* 0x000f28000c1e9900 */
[----:B------:R-:W5:Y:S04]  /*1bd0*/  LDG.E.CONSTANT R16, desc[UR6][R2.64+0xc00] ;  /* 0x000c000602107981 */ /* 0x000f68000c1e9900 */
[----:B------:R-:W5:Y:S01]  /*1be0*/  LDG.E.CONSTANT R15, desc[UR6][R2.64+0x1000] ;  /* 0x00100006020f7981 */ /* 0x000f62000c1e9900 */
[----:B------:R-:W-:-:S03]  /*1bf0*/  VIADD R23, R11, 0x800 ;  /* 0x000008000b177836 */ /* 0x000fc60000000000 */
[----:B------:R-:W5:Y:S01]  /*1c00*/  LDG.E.CONSTANT R14, desc[UR6][R2.64+0x1400] ;  /* 0x00140006020e7981 */ /* 0x000f62000c1e9900 */
[----:B0-----:R-:W-:-:S03]  /*1c10*/  IMAD.WIDE.U32 R6, R11, 0x4, R4 ;  /* 0x000000040b067825 */ /* 0x001fc600078e0004 */
[----:B------:R-:W5:Y:S04]  /*1c20*/  LDG.E.CONSTANT R22, desc[UR6][R2.64+0x2000] ;  /* 0x0020000602167981 */ /* 0x000f68000c1e9900 */
[----:B------:R0:W2:Y:S01]  /*1c30*/  LDG.E.CONSTANT R10, desc[UR6][R6.64] ;  /* 0x00000006060a7981 */ /* 0x0000a2000c1e9900 */
[----:B------:R-:W-:-:S03]  /*1c40*/  IMAD.WIDE.U32 R24, R25, 0x4, R4 ;  /* 0x0000000419187825 */ /* 0x000fc600078e0004 */
[----:B------:R-:W5:Y:S04]  /*1c50*/  LDG.E.CONSTANT R20, desc[UR6][R2.64+0x2400] ;  /* 0x0024000602147981 */ /* 0x000f68000c1e9900 */
[----:B------:R-:W5:Y:S01]  /*1c60*/  LDG.E.CONSTANT R17, desc[UR6][R24.64] ;  /* 0x0000000618117981 */ /* 0x000f62000c1e9900 */
[----:B0-----:R-:W-:-:S03]  /*1c70*/  IMAD.WIDE.U32 R6, R23, 0x4, R4 ;  /* 0x0000000417067825 */ /* 0x001fc600078e0004 */
[----:B------:R-:W5:Y:S04]  /*1c80*/  LDG.E.CONSTANT R23, desc[UR6][R2.64+0x1c00] ;  /* 0x001c000602177981 */ /* 0x000f68000c1e9900 */
[----:B------:R-:W5:Y:S01]  /*1c90*/  LDG.E.CONSTANT R6, desc[UR6][R6.64] ;  /* 0x0000000606067981 */ /* 0x000f62000c1e9900 */
[----:B------:R-:W-:-:S03]  /*1ca0*/  VIADD R27, R11, 0xc00 ;  /* 0x00000c000b1b7836 */ /* 0x000fc60000000000 */
[----:B------:R-:W5:Y:S01]  /*1cb0*/  LDG.E.CONSTANT R26, desc[UR6][R2.64+0x2c00] ;  /* 0x002c0006021a7981 */ /* 0x000f62000c1e9900 */
[----:B------:R-:W-:-:S03]  /*1cc0*/  IMAD.WIDE.U32 R4, R27, 0x4, R4 ;  /* 0x000000041b047825 */ /* 0x000fc600078e0004 */
[----:B------:R-:W5:Y:S04]  /*1cd0*/  LDG.E.CONSTANT R25, desc[UR6][R2.64+0x3000] ;  /* 0x0030000602197981 */ /* 0x000f68000c1e9900 */
[----:B------:R-:W5:Y:S04]  /*1ce0*/  LDG.E.CONSTANT R4, desc[UR6][R4.64] ;  /* 0x0000000604047981 */ /* 0x000f68000c1e9900 */
[----:B------:R0:W5:Y:S01]  /*1cf0*/  LDG.E.CONSTANT R24, desc[UR6][R2.64+0x3400] ;  /* 0x0034000602187981 */ /* 0x000162000c1e9900 */
[----:B------:R-:W-:-:S05]  /*1d00*/  VIADD R8, R8, 0x1000 ;  /* 0x0000100008087836 */ /* 0x000fca0000000000 */
[----:B------:R-:W-:Y:S02]  /*1d10*/  ISETP.GE.AND P2, PT, R8, R13, PT ;  /* 0x0000000d0800720c */ /* 0x000fe40003f46270 */
[----:B0-----:R-:W-:Y:S01]  /*1d20*/  IADD3 R2, P3, PT, R2, 0x4000, RZ ;  /* 0x0000400002027810 */ /* 0x001fe20007f7e0ff */
[----:B------:R-:W-:-:S04]  /*1d30*/  VIADD R11, R11, 0x1000 ;  /* 0x000010000b0b7836 */ /* 0x000fc80000000000 */
[----:B------:R-:W-:Y:S01]  /*1d40*/  IMAD.X R3, RZ, RZ, R3, P3 ;  /* 0x000000ffff037224 */ /* 0x000fe200018e0603 */
[----:B--2---:R-:W-:-:S04]  /*1d50*/  FSETP.GEU.AND P1, PT, R21, R10, PT ;  /* 0x0000000a1500720b */ /* 0x004fc80003f2e000 */
[----:B------:R-:W-:-:S04]  /*1d60*/  FSEL R21, R10, R21, !P1 ;  /* 0x000000150a157208 */ /* 0x000fc80004800000 */
[----:B------:R-:W-:-:S04]  /*1d70*/  FSETP.GEU.AND P1, PT, R21, R12, PT ;  /* 0x0000000c1500720b */ /* 0x000fc80003f2e000 */
[----:B------:R-:W-:-:S04]  /*1d80*/  FSEL R12, R12, R21, !P1 ;  /* 0x000000150c0c7208 */ /* 0x000fc80004800000 */
[----:B---3--:R-:W-:-:S04]  /*1d90*/  FSETP.GEU.AND P1, PT, R12, R19, PT ;  /* 0x000000130c00720b */ /* 0x008fc80003f2e000 */
[----:B------:R-:W-:-:S04]  /*1da0*/  FSEL R19, R19, R12, !P1 ;  /* 0x0000000c13137208 */ /* 0x000fc80004800000 */
[----:B----4-:R-:W-:-:S04]  /*1db0*/  FSETP.GEU.AND P1, PT, R19, R18, PT ;  /* 0x000000121300720b */ /* 0x010fc80003f2e000 */
[----:B------:R-:W-:-:S04]  /*1dc0*/  FSEL R18, R18, R19, !P1 ;  /* 0x0000001312127208 */ /* 0x000fc80004800000 */
[----:B-----5:R-:W-:-:S04]  /*1dd0*/  FSETP.GEU.AND P1, PT, R18, R17, PT ;  /* 0x000000111200720b */ /* 0x020fc80003f2e000 */
        /* <DEDUP_REMOVED lines=24> */
.L_x_26:
[----:B------:R-:W-:Y:S05]  /*1f60*/  BSYNC.RECONVERGENT B2 ;  /* 0x0000000000027941 */ /* 0x000fea0003800200 */
.L_x_25:
[----:B------:R-:W-:Y:S01]  /*1f70*/  IMAD.IADD R4, R9, 0x1, -R8 ;  /* 0x0000000109047824 */ /* 0x000fe200078e0a08 */
[----:B------:R-:W-:Y:S04]  /*1f80*/  BSSY.RECONVERGENT B2, `(.L_x_28) ;  /* 0x0000024000027945 */ /* 0x000fe80003800200 */
[----:B------:R-:W-:-:S13]  /*1f90*/  ISETP.GT.AND P1, PT, R4, 0x400, PT ;  /* 0x000004000400780c */ /* 0x000fda0003f24270 */
[----:B------:R-:W-:Y:S05]  /*1fa0*/  @!P1 BRA `(.L_x_29) ;  /* 0x0000000000849947 */ /* 0x000fea0003800000 */
[----:B------:R-:W0:Y:S01]  /*1fb0*/  LDC.64 R6, c[0x0][0x380] ;  /* 0x0000e000ff067b82 */ /* 0x000e220000000a00 */
[----:B------:R-:W2:Y:S04]  /*1fc0*/  LDG.E.CONSTANT R13, desc[UR6][R2.64+-0x400] ;  /* 0xfffc0006020d7981 */ /* 0x000ea8000c1e9900 */
[----:B------:R-:W3:Y:S01]  /*1fd0*/  LDG.E.CONSTANT R15, desc[UR6][R2.64] ;  /* 0x00000006020f7981 */ /* 0x000ee2000c1e9900 */
[----:B------:R-:W-:-:S03]  /*1fe0*/  VIADD R19, R11, 0x400 ;  /* 0x000004000b137836 */ /* 0x000fc60000000000 */
[----:B------:R-:W4:Y:S04]  /*1ff0*/  LDG.E.CONSTANT R17, desc[UR6][R2.64+0x400] ;  /* 0x0004000602117981 */ /* 0x000f28000c1e9900 */
[----:B------:R-:W5:Y:S04]  /*2000*/  LDG.E.CONSTANT R23, desc[UR6][R2.64+0x1000] ;  /* 0x0010000602177981 */ /* 0x000f68000c1e9900 */
[----:B------:R-:W5:Y:S01]  /*2010*/  LDG.E.CONSTANT R25, desc[UR6][R2.64+0x1400] ;  /* 0x0014000602197981 */ /* 0x000f62000c1e9900 */
[----:B0-----:R-:W-:-:S06]  /*2020*/  IMAD.WIDE.U32 R4, R11, 0x4, R6 ;  /* 0x000000040b047825 */ /* 0x001fcc00078e0006 */
[----:B------:R-:W2:Y:S01]  /*2030*/  LDG.E.CONSTANT R4, desc[UR6][R4.64] ;  /* 0x0000000604047981 */ /* 0x000ea2000c1e9900 */
[----:B------:R-:W-:-:S03]  /*2040*/  IMAD.WIDE.U32 R6, R19, 0x4, R6 ;  /* 0x0000000413067825 */ /* 0x000fc600078e0006 */
[----:B------:R0:W5:Y:S04]  /*2050*/  LDG.E.CONSTANT R19, desc[UR6][R2.64+0xc00] ;  /* 0x000c000602137981 */ /* 0x000168000c1e9900 */
[----:B------:R-:W5:Y:S01]  /*2060*/  LDG.E.CONSTANT R7, desc[UR6][R6.64] ;  /* 0x0000000606077981 */ /* 0x000f62000c1e9900 */
[----:B------:R-:W-:Y:S01]  /*2070*/  VIADD R8, R8, 0x800 ;  /* 0x0000080008087836 */ /* 0x000fe20000000000 */
        /* <DEDUP_REMOVED lines=17> */
[----:B------:R-:W-:Y:S02]  /*2190*/  FSETP.GEU.AND P1, PT, R4, R25, PT ;  /* 0x000000190400720b */ /* 0x000fe40003f2e000 */
[----:B------:R-:W-:Y:S02]  /*21a0*/  PLOP3.LUT P0, PT, PT, PT, PT, 0x8, 0x80 ;  /* 0x000000000080781c */ /* 0x000fe40003f0e170 */
[----:B------:R-:W-:-:S11]  /*21b0*/  FSEL R21, R25, R4, !P1 ;  /* 0x0000000419157208 */ /* 0x000fd60004800000 */
.L_x_29:
[----:B------:R-:W-:Y:S05]  /*21c0*/  BSYNC.RECONVERGENT B2 ;  /* 0x0000000000027941 */ /* 0x000fea0003800200 */
.L_x_28:
[----:B------:R-:W-:-:S13]  /*21d0*/  ISETP.LT.OR P0, PT, R8, R9, P0 ;  /* 0x000000090800720c */ /* 0x000fda0000701670 */
[----:B------:R-:W-:Y:S05]  /*21e0*/  @!P0 BRA `(.L_x_21) ;  /* 0x0000000000388947 */ /* 0x000fea0003800000 */
[----:B------:R-:W0:Y:S01]  /*21f0*/  LDC.64 R4, c[0x0][0x380] ;  /* 0x0000e000ff047b82 */ /* 0x000e220000000a00 */
[----:B------:R-:W2:Y:S04]  /*2200*/  LDG.E.CONSTANT R6, desc[UR6][R2.64+-0x400] ;  /* 0xfffc000602067981 */ /* 0x000ea8000c1e9900 */
[----:B------:R-:W3:Y:S04]  /*2210*/  LDG.E.CONSTANT R7, desc[UR6][R2.64] ;  /* 0x0000000602077981 */ /* 0x000ee8000c1e9900 */
[----:B------:R-:W4:Y:S01]  /*2220*/  LDG.E.CONSTANT R9, desc[UR6][R2.64+0x400] ;  /* 0x0004000602097981 */ /* 0x000f22000c1e9900 */
[----:B0-----:R-:W-:-:S06]  /*2230*/  IMAD.WIDE.U32 R4, R11, 0x4, R4 ;  /* 0x000000040b047825 */ /* 0x001fcc00078e0004 */
[----:B------:R-:W5:Y:S02]  /*2240*/  LDG.E.CONSTANT R4, desc[UR6][R4.64] ;  /* 0x0000000604047981 */ /* 0x000f64000c1e9900 */
[----:B-----5:R-:W-:-:S04]  /*2250*/  FSETP.GEU.AND P0, PT, R21, R4, PT ;  /* 0x000000041500720b */ /* 0x020fc80003f0e000 */
[----:B------:R-:W-:-:S04]  /*2260*/  FSEL R21, R4, R21, !P0 ;  /* 0x0000001504157208 */ /* 0x000fc80004000000 */
[----:B--2---:R-:W-:-:S04]  /*2270*/  FSETP.GEU.AND P0, PT, R21, R6, PT ;  /* 0x000000061500720b */ /* 0x004fc80003f0e000 */
[----:B------:R-:W-:-:S04]  /*2280*/  FSEL R6, R6, R21, !P0 ;  /* 0x0000001506067208 */ /* 0x000fc80004000000 */
[----:B---3--:R-:W-:-:S04]  /*2290*/  FSETP.GEU.AND P0, PT, R6, R7, PT ;  /* 0x000000070600720b */ /* 0x008fc80003f0e000 */
[----:B------:R-:W-:-:S04]  /*22a0*/  FSEL R6, R7, R6, !P0 ;  /* 0x0000000607067208 */ /* 0x000fc80004000000 */
[----:B----4-:R-:W-:-:S04]  /*22b0*/  FSETP.GEU.AND P0, PT, R6, R9, PT ;  /* 0x000000090600720b */ /* 0x010fc80003f0e000 */
[----:B------:R-:W-:-:S09]  /*22c0*/  FSEL R21, R9, R6, !P0 ;  /* 0x0000000609157208 */ /* 0x000fd20004000000 */
.L_x_21:
[----:B------:R-:W-:Y:S05]  /*22d0*/  BSYNC.RECONVERGENT B1 ;  /* 0x0000000000017941 */ /* 0x000fea0003800200 */
.L_x_19:
[----:B------:R-:W0:Y:S01]  /*22e0*/  S2R R6, SR_LANEID ;  /* 0x0000000000067919 */ /* 0x000e220000000000 */
[----:B------:R-:W1:Y:S02]  /*22f0*/  SHFL.DOWN PT, R2, R21, 0x1, 0x1f ;  /* 0x08201f0015027f89 */ /* 0x000e6400000e0000 */
[----:B-1----:R-:W-:Y:S02]  /*2300*/  FSETP.GEU.AND P0, PT, R21, R2, PT ;  /* 0x000000021500720b */ /* 0x002fe40003f0e000 */
[C---:B0-----:R-:W-:Y:S02]  /*2310*/  ISETP.GT.AND P1, PT, R6.reuse, 0x1e, PT ;  /* 0x0000001e0600780c */ /* 0x041fe40003f24270 */
[----:B------:R-:W-:-:S11]  /*2320*/  ISETP.NE.AND P2, PT, R6, RZ, PT ;  /* 0x000000ff0600720c */ /* 0x000fd60003f45270 */
[----:B------:R-:W-:Y:S02]  /*2330*/  @!P1 FSEL R21, R2, R21, !P0 ;  /* 0x0000001502159208 */ /* 0x000fe40004000000 */
[----:B------:R-:W-:Y:S01]  /*2340*/  ISETP.GT.AND P1, PT, R6, 0x1d, PT ;  /* 0x0000001d0600780c */ /* 0x000fe20003f24270 */
[----:B------:R-:W0:Y:S01]  /*2350*/  @!P2 S2R R5, SR_CgaCtaId ;  /* 0x000000000005a919 */ /* 0x000e220000008800 */
[----:B------:R-:W-:Y:S02]  /*2360*/  @!P2 MOV R4, 0x400 ;  /* 0x000004000004a802 */ /* 0x000fe40000000f00 */
[----:B------:R-:W-:Y:S01]  /*2370*/  @!P2 SHF.R.U32.HI R3, RZ, 0x3, R0 ;  /* 0x00000003ff03a819 */ /* 0x000fe20000011600 */
[----:B------:R-:W1:Y:S03]  /*2380*/  SHFL.DOWN PT, R2, R21, 0x2, 0x1f ;  /* 0x08401f0015027f89 */ /* 0x000e6600000e0000 */
[----:B------:R-:W-:-:S02]  /*2390*/  @!P2 LOP3.LUT R3, R3, 0x7c, RZ, 0xc0, !PT ;  /* 0x0000007c0303a812 */ /* 0x000fc400078ec0ff */
[----:B-1----:R-:W-:-:S04]  /*23a0*/  FSETP.GEU.AND P0, PT, R21, R2, PT ;  /* 0x000000021500720b */ /* 0x002fc80003f0e000 */
[----:B------:R-:W-:Y:S02]  /*23b0*/  @!P1 FSEL R21, R2, R21, !P0 ;  /* 0x0000001502159208 */ /* 0x000fe40004000000 */
[----:B------:R-:W-:Y:S02]  /*23c0*/  ISETP.GT.AND P1, PT, R6, 0x1b, PT ;  /* 0x0000001b0600780c */ /* 0x000fe40003f24270 */
[----:B0-----:R-:W-:Y:S01]  /*23d0*/  @!P2 LEA R4, R5, R4, 0x18 ;  /* 0x000000040504a211 */ /* 0x001fe200078ec0ff */
[----:B------:R-:W0:Y:S04]  /*23e0*/  SHFL.DOWN PT, R2, R21, 0x4, 0x1f ;  /* 0x08801f0015027f89 */ /* 0x000e2800000e0000 */
[----:B------:R-:W-:Y:S01]  /*23f0*/  @!P2 IMAD.IADD R3, R3, 0x1, R4 ;  /* 0x000000010303a824 */ /* 0x000fe200078e0204 */
[----:B0-----:R-:W-:-:S05]  /*2400*/  FSETP.GEU.AND P0, PT, R21, R2, PT ;  /* 0x000000021500720b */ /* 0x001fca0003f0e000 */
        /* <DEDUP_REMOVED lines=35> */
.L_x_2:
        /* <DEDUP_REMOVED lines=12> */
.L_x_32:
[----:B------:R-:W-:Y:S05]  /*2700*/  BSYNC.RECONVERGENT B1 ;  /* 0x0000000000017941 */ /* 0x000fea0003800200 */
.L_x_31:
        /* <DEDUP_REMOVED lines=16> */
.L_x_37:
        /* <DEDUP_REMOVED lines=10> */
.L_x_36:
[----:B------:R-:W-:Y:S05]  /*28b0*/  BSYNC.RECONVERGENT B2 ;  /* 0x0000000000027941 */ /* 0x000fea0003800200 */
.L_x_35:
        /* <DEDUP_REMOVED lines=8> */
.L_x_40:
        /* <DEDUP_REMOVED lines=59> */
.L_x_39:
[----:B------:R-:W-:Y:S05]  /*2cf0*/  BSYNC.RECONVERGENT B2 ;  /* 0x0000000000027941 */ /* 0x000fea0003800200 */
.L_x_38:
        /* <DEDUP_REMOVED lines=34> */
.L_x_42:
[----:B------:R-:W-:Y:S05]  /*2f20*/  BSYNC.RECONVERGENT B2 ;  /* 0x0000000000027941 */ /* 0x000fea0003800200 */
.L_x_41:
        /* <DEDUP_REMOVED lines=16> */
.L_x_34:
[----:B------:R-:W-:Y:S05]  /*3030*/  BSYNC.RECONVERGENT B1 ;  /* 0x0000000000017941 */ /* 0x000fea0003800200 */
.L_x_33:
        /* <DEDUP_REMOVED lines=58> */
.L_x_43:
[----:B------:R-:W-:Y:S01]  /*33e0*/  LOP3.LUT R0, R7, 0x3e0, RZ, 0xc0, !PT ;  /* 0x000003e007007812 */ /* 0x000fe200078ec0ff */
[----:B0-----:R-:W0:Y:S03]  /*33f0*/  S2R R2, SR_LANEID ;  /* 0x0000000000027919 */ /* 0x001e260000000000 */
[----:B------:R-:W-:Y:S01]  /*3400*/  LOP3.LUT R9, RZ, R0, RZ, 0x33, !PT ;  /* 0x00000000ff097212 */ /* 0x000fe200078e33ff */
[----:B------:R-:W-:-:S04]  /*3410*/  VIADD R3, R0, 0x20 ;  /* 0x0000002000037836 */ /* 0x000fc80000000000 */
[----:B------:R-:W-:Y:S01]  /*3420*/  IMAD.IADD R9, R9, 0x1, R20 ;  /* 0x0000000109097824 */ /* 0x000fe200078e0214 */
[----:B------:R-:W-:-:S04]  /*3430*/  ISETP.GT.AND P0, PT, R3, R20, PT ;  /* 0x000000140300720c */ /* 0x000fc80003f04270 */
[----:B------:R-:W-:-:S05]  /*3440*/  SEL R4, R9, 0x1f, P0 ;  /* 0x0000001f09047807 */ /* 0x000fca0000000000 */
[----:B------:R-:W1:Y:S01]  /*3450*/  SHFL.DOWN PT, R0, R5, 0x1, R4 ;  /* 0x0820000005007989 */ /* 0x000e6200000e0004 */
[C---:B0-----:R-:W-:Y:S01]  /*3460*/  ISETP.GE.AND P1, PT, R2.reuse, R4, PT ;  /* 0x000000040200720c */ /* 0x041fe20003f26270 */
[----:B------:R-:W-:Y:S01]  /*3470*/  VIADD R3, R2, 0x2 ;  /* 0x0000000202037836 */ /* 0x000fe20000000000 */
[----:B-1----:R-:W-:-:S11]  /*3480*/  FSETP.GEU.AND P0, PT, R5, R0, PT ;  /* 0x000000000500720b */ /* 0x002fd60003f0e000 */
[----:B------:R-:W-:Y:S02]  /*3490*/  @!P1 FSEL R5, R0, R5, !P0 ;  /* 0x0000000500059208 */ /* 0x000fe40004000000 */
[----:B------:R-:W-:Y:S01]  /*34a0*/  ISETP.GT.AND P1, PT, R3, R4, PT ;  /* 0x000000040300720c */ /* 0x000fe20003f24270 */
[----:B------:R-:W-:Y:S02]  /*34b0*/  VIADD R3, R2, 0x4 ;  /* 0x0000000402037836 */ /* 0x000fe40000000000 */
[----:B------:R-:W0:Y:S02]  /*34c0*/  SHFL.DOWN PT, R0, R5, 0x2, R4 ;  /* 0x0840000005007989 */ /* 0x000e2400000e0004 */
[----:B0-----:R-:W-:-:S08]  /*34d0*/  FSETP.GEU.AND P0, PT, R5, R0, PT ;  /* 0x000000000500720b */ /* 0x001fd00003f0e000 */
[----:B------:R-:W-:Y:S02]  /*34e0*/  @!P1 FSEL R5, R0, R5, !P0 ;  /* 0x0000000500059208 */ /* 0x000fe40004000000 */
[-C--:B------:R-:W-:Y:S01]  /*34f0*/  ISETP.GT.AND P1, PT, R3, R4.reuse, PT ;  /* 0x000000040300720c */ /* 0x080fe20003f24270 */
[C---:B------:R-:W-:Y:S02]  /*3500*/  VIADD R3, R2.reuse, 0x8 ;  /* 0x0000000802037836 */ /* 0x040fe40000000000 */
[----:B------:R-:W0:Y:S03]  /*3510*/  SHFL.DOWN PT, R0, R5, 0x4, R4 ;  /* 0x0880000005007989 */ /* 0x000e2600000e0004 */
[----:B------:R-:W-:Y:S01]  /*3520*/  ISETP.GT.AND P2, PT, R3, R4, PT ;  /* 0x000000040300720c */ /* 0x000fe20003f44270 */
[----:B------:R-:W-:Y:S01]  /*3530*/  VIADD R3, R2, 0x10 ;  /* 0x0000001002037836 */ /* 0x000fe20000000000 */
[----:B0-----:R-:W-:-:S05]  /*3540*/  FSETP.GEU.AND P0, PT, R5, R0, PT ;  /* 0x000000000500720b */ /* 0x001fca0003f0e000 */
[----:B------:R-:W-:Y:S02]  /*3550*/  @!P1 FSEL R5, R0, R5, !P0 ;  /* 0x0000000500059208 */ /* 0x000fe40004000000 */
[----:B------:R-:W-:-:S03]  /*3560*/  ISETP.NE.AND P0, PT, R2, RZ, PT ;  /* 0x000000ff0200720c */ /* 0x000fc60003f05270 */
[----:B------:R-:W0:Y:S10]  /*3570*/  SHFL.DOWN PT, R0, R5, 0x8, R4 ;  /* 0x0900000005007989 */ /* 0x000e3400000e0004 */
[----:B------:R-:W1:Y:S01]  /*3580*/  @!P0 S2R R6, SR_CgaCtaId ;  /* 0x0000000000068919 */ /* 0x000e620000008800 */
[----:B------:R-:W-:-:S04]  /*3590*/  @!P0 SHF.R.U32.HI R2, RZ, 0x3, R7 ;  /* 0x00000003ff028819 */ /* 0x000fc80000011607 */
[----:B------:R-:W-:Y:S02]  /*35a0*/  @!P0 LOP3.LUT R2, R2, 0x7c, RZ, 0xc0, !PT ;  /* 0x0000007c02028812 */ /* 0x000fe400078ec0ff */
[----:B0-----:R-:W-:-:S04]  /*35b0*/  FSETP.GEU.AND P1, PT, R5, R0, PT ;  /* 0x000000000500720b */ /* 0x001fc80003f2e000 */
[----:B------:R-:W-:Y:S02]  /*35c0*/  @!P2 FSEL R5, R0, R5, !P1 ;  /* 0x000000050005a208 */ /* 0x000fe40004800000 */
[----:B------:R-:W-:Y:S02]  /*35d0*/  ISETP.GT.AND P2, PT, R3, R4, PT ;  /* 0x000000040300720c */ /* 0x000fe40003f44270 */
[----:B------:R-:W-:Y:S01]  /*35e0*/  @!P0 MOV R3, 0x400 ;  /* 0x0000040000038802 */ /* 0x000fe20000000f00 */
[----:B------:R-:W0:Y:S03]  /*35f0*/  SHFL.DOWN PT, R0, R5, 0x10, R4 ;  /* 0x0a00000005007989 */ /* 0x000e2600000e0004 */
        /* <DEDUP_REMOVED lines=37> */
.L_x_30:
[----:B------:R-:W0:Y:S01]  /*3850*/  S2R R8, SR_TID.X ;  /* 0x0000000000087919 */ /* 0x000e220000002100 */
[----:B------:R-:W0:Y:S02]  /*3860*/  LDC.64 R2, c[0x0][0x380] ;  /* 0x0000e000ff027b82 */ /* 0x000e240000000a00 */
[----:B0-----:R-:W-:-:S05]  /*3870*/  IMAD.WIDE.U32 R2, R8, 0x4, R2 ;  /* 0x0000000408027825 */ /* 0x001fca00078e0002 */
[----:B------:R-:W2:Y:S04]  /*3880*/  LDG.E.CONSTANT R19, desc[UR6][R2.64] ;  /* 0x0000000602137981 */ /* 0x000ea8000c1e9900 */
[----:B------:R-:W2:Y:S04]  /*3890*/  LDG.E.CONSTANT R0, desc[UR6][R2.64+0x400] ;  /* 0x0004000602007981 */ /* 0x000ea8000c1e9900 */
[----:B------:R-:W3:Y:S04]  /*38a0*/  LDG.E.CONSTANT R4, desc[UR6][R2.64+0x800] ;  /* 0x0008000602047981 */ /* 0x000ee8000c1e9900 */
[----:B------:R-:W3:Y:S04]  /*38b0*/  LDG.E.CONSTANT R5, desc[UR6][R2.64+0xc00] ;  /* 0x000c000602057981 */ /* 0x000ee8000c1e9900 */
[----:B------:R-:W4:Y:S04]  /*38c0*/  LDG.E.CONSTANT R6, desc[UR6][R2.64+0x1000] ;  /* 0x0010000602067981 */ /* 0x000f28000c1e9900 */
[----:B------:R-:W4:Y:S04]  /*38d0*/  LDG.E.CONSTANT R7, desc[UR6][R2.64+0x1400] ;  /* 0x0014000602077981 */ /* 0x000f28000c1e9900 */
[----:B------:R-:W5:Y:S04]  /*38e0*/  LDG.E.CONSTANT R9, desc[UR6][R2.64+0x1800] ;  /* 0x0018000602097981 */ /* 0x000f68000c1e9900 */
        /* <DEDUP_REMOVED lines=8> */
[----:B------:R-:W5:Y:S01]  /*3970*/  LDG.E.CONSTANT R18, desc[UR6][R2.64+0x3c00] ;  /* 0x003c000602127981 */ /* 0x000f62000c1e9900 */
[----:B--2---:R-:W-:-:S04]  /*3980*/  FSETP.GEU.AND P0, PT, R19, R0, PT ;  /* 0x000000001300720b */ /* 0x004fc80003f0e000 */
[----:B------:R-:W-:Y:S02]  /*3990*/  FSEL R0, R0, R19, !P0 ;  /* 0x0000001300007208 */ /* 0x000fe40004000000 */
[----:B---3--:R-:W-:-:S04]  /*39a0*/  FSETP.GEU.AND P1, PT, R4, R5, PT ;  /* 0x000000050400720b */ /* 0x008fc80003f2e000 */
[----:B------:R-:W-:Y:S02]  /*39b0*/  FSEL R5, R5, R4, !P1 ;  /* 0x0000000405057208 */ /* 0x000fe40004800000 */
[----:B----4-:R-:W-:-:S04]  /*39c0*/  FSETP.GEU.AND P2, PT, R6, R7, PT ;  /* 0x000000070600720b */ /* 0x010fc80003f4e000 */
[----:B------:R-:W-:Y:S02]  /*39d0*/  FSEL R6, R7, R6, !P2 ;  /* 0x0000000607067208 */ /* 0x000fe40005000000 */
[----:B-----5:R-:W-:-:S04]  /*39e0*/  FSETP.GEU.AND P3, PT, R9, R10, PT ;  /* 0x0000000a0900720b */ /* 0x020fc80003f6e000 */
[----:B------:R-:W-:Y:S02]  /*39f0*/  FSEL R9, R10, R9, !P3 ;  /* 0x000000090a097208 */ /* 0x000fe40005800000 */
[----:B------:R-:W-:-:S04]  /*3a00*/  FSETP.GEU.AND P0, PT, R11, R12, PT ;  /* 0x0000000c0b00720b */ /* 0x000fc80003f0e000 */
[----:B------:R-:W-:Y:S02]  /*3a10*/  FSEL R11, R12, R11, !P0 ;  /* 0x0000000b0c0b7208 */ /* 0x000fe40004000000 */
[----:B------:R-:W-:Y:S02]  /*3a20*/  FSETP.GEU.AND P0, PT, R0, R5, PT ;  /* 0x000000050000720b */ /* 0x000fe40003f0e000 */
[----:B------:R-:W-:Y:S02]  /*3a30*/  FSETP.GEU.AND P1, PT, R13, R14, PT ;  /* 0x0000000e0d00720b */ /* 0x000fe40003f2e000 */
[----:B------:R-:W-:Y:S02]  /*3a40*/  FSEL R0, R5, R0, !P0 ;  /* 0x0000000005007208 */ /* 0x000fe40004000000 */
[----:B------:R-:W-:Y:S02]  /*3a50*/  FSEL R14, R14, R13, !P1 ;  /* 0x0000000d0e0e7208 */ /* 0x000fe40004800000 */
[----:B------:R-:W-:-:S02]  /*3a60*/  FSETP.GEU.AND P1, PT, R6, R9, PT ;  /* 0x000000090600720b */ /* 0x000fc40003f2e000 */
[----:B------:R-:W-:Y:S02]  /*3a70*/  FSETP.GEU.AND P2, PT, R15, R16, PT ;  /* 0x000000100f00720b */ /* 0x000fe40003f4e000 */
[----:B------:R-:W-:Y:S02]  /*3a80*/  FSEL R9, R9, R6, !P1 ;  /* 0x0000000609097208 */ /* 0x000fe40004800000 */
[----:B------:R-:W-:Y:S02]  /*3a90*/  FSEL R15, R16, R15, !P2 ;  /* 0x0000000f100f7208 */ /* 0x000fe40005000000 */
[----:B------:R-:W-:Y:S02]  /*3aa0*/  FSETP.GEU.AND P2, PT, R11, R14, PT ;  /* 0x0000000e0b00720b */ /* 0x000fe40003f4e000 */
[----:B------:R-:W-:Y:S02]  /*3ab0*/  FSETP.GEU.AND P3, PT, R17, R18, PT ;  /* 0x000000121100720b */ /* 0x000fe40003f6e000 */
[----:B------:R-:W-:-:S02]  /*3ac0*/  FSEL R11, R14, R11, !P2 ;  /* 0x0000000b0e0b7208 */ /* 0x000fc40005000000 */
[----:B------:R-:W-:Y:S02]  /*3ad0*/  FSEL R18, R18, R17, !P3 ;  /* 0x0000001112127208 */ /* 0x000fe40005800000 */
[----:B------:R-:W-:Y:S02]  /*3ae0*/  FSETP.GEU.AND P0, PT, R0, R9, PT ;  /* 0x000000090000720b */ /* 0x000fe40003f0e000 */
[----:B------:R-:W-:Y:S02]  /*3af0*/  FSETP.GEU.AND P3, PT, R15, R18, PT ;  /* 0x000000120f00720b */ /* 0x000fe40003f6e000 */
[----:B------:R-:W-:Y:S02]  /*3b00*/  FSEL R0, R9, R0, !P0 ;  /* 0x0000000009007208 */ /* 0x000fe40004000000 */
[----:B------:R-:W-:-:S04]  /*3b10*/  FSEL R18, R18, R15, !P3 ;  /* 0x0000000f12127208 */ /* 0x000fc80005800000 */
[----:B------:R-:W-:-:S04]  /*3b20*/  FSETP.GEU.AND P1, PT, R11, R18, PT ;  /* 0x000000120b00720b */ /* 0x000fc80003f2e000 */
[----:B------:R-:W-:Y:S01]  /*3b30*/  FSEL R5, R18, R11, !P1 ;  /* 0x0000000b12057208 */ /* 0x000fe20004800000 */
[----:B------:R-:W-:Y:S01]  /*3b40*/  IMAD.MOV.U32 R11, RZ, RZ, 0x1000 ;  /* 0x00001000ff0b7424 */ /* 0x000fe200078e00ff */
[----:B------:R-:W-:Y:S02]  /*3b50*/  ISETP.GE.U32.AND P1, PT, R20, 0x2000, PT ;  /* 0x000020001400780c */ /* 0x000fe40003f26070 */
[----:B------:R-:W-:-:S04]  /*3b60*/  FSETP.GEU.AND P0, PT, R0, R5, PT ;  /* 0x000000050000720b */ /* 0x000fc80003f0e000 */
[----:B------:R-:W-:-:S07]  /*3b70*/  FSEL R0, R5, R0, !P0 ;  /* 0x0000000005007208 */ /* 0x000fce0004000000 */
[----:B------:R-:W-:Y:S05]  /*3b80*/  @!P1 BRA `(.L_x_44) ;  /* 0x0000000000ec9947 */ /* 0x000fea0003800000 */
[----:B------:R-:W0:Y:S01]  /*3b90*/  LDC R7, c[0x0][0x390] ;  /* 0x0000e400ff077b82 */ /* 0x000e220000000800 */
[----:B------:R-:W-:Y:S02]  /*3ba0*/  VIADD R6, R20, 0xfffff000 ;  /* 0xfffff00014067836 */ /* 0x000fe40000000000 */
[----:B------:R-:W-:-:S07]  /*3bb0*/  IMAD.MOV.U32 R11, RZ, RZ, 0x1000 ;  /* 0x00001000ff0b7424 */ /* 0x000fce00078e00ff */
.L_x_46:
[----:B------:R-:W-:-:S05]  /*3bc0*/  IMAD.WIDE R4, R11, 0x4, R2 ;  /* 0x000000040b047825 */ /* 0x000fca00078e0202 */
        /* <DEDUP_REMOVED lines=15> */
[----:B------:R1:W5:Y:S01]  /*3cc0*/  LDG.E.CONSTANT R16, desc[UR6][R4.64+0x3c00] ;  /* 0x003c000604107981 */ /* 0x000362000c1e9900 */
        /* <DEDUP_REMOVED lines=16> */
[----:B------:R-:W-:Y:S01]  /*3dd0*/  FSEL R23, R23, R20, !P1 ;  /* 0x0000001417177208 */ /* 0x000fe20004800000 */
[----:B0-----:R-:W-:Y:S01]  /*3de0*/  IMAD.MOV.U32 R20, RZ, RZ, R7 ;  /* 0x000000ffff147224 */ /* 0x001fe200078e0007 */
[----:B------:R-:W-:Y:S02]  /*3df0*/  FSEL R10, R13, R10, !P2 ;  /* 0x0000000a0d0a7208 */ /* 0x000fe40005000000 */
[----:B------:R-:W-:Y:S01]  /*3e00*/  FSETP.GEU.AND P2, PT, R24, R15, PT ;  /* 0x0000000f1800720b */ /* 0x000fe20003f4e000 */
[----:B-1----:R-:W-:Y:S01]  /*3e10*/  IMAD.IADD R4, R20, 0x1, -R11 ;  /* 0x0000000114047824 */ /* 0x002fe200078e0a0b */
        /* <DEDUP_REMOVED lines=18> */
.L_x_44:
        /* <DEDUP_REMOVED lines=20> */
.L_x_50:
        /* <DEDUP_REMOVED lines=9> */
.L_x_49:
[----:B------:R-:W-:Y:S05]  /*4110*/  BSYNC.RECONVERGENT B2 ;  /* 0x0000000000027941 */ /* 0x000fea0003800200 */
.L_x_48:
        /* <DEDUP_REMOVED lines=16> */
.L_x_53:
        /* <DEDUP_REMOVED lines=62> */
.L_x_52:
[----:B------:R-:W-:Y:S05]  /*4600*/  BSYNC.RECONVERGENT B2 ;  /* 0x0000000000027941 */ /* 0x000fea0003800200 */
.L_x_51:
        /* <DEDUP_REMOVED lines=37> */
.L_x_55:
[----:B------:R-:W-:Y:S05]  /*4860*/  BSYNC.RECONVERGENT B2 ;  /* 0x0000000000027941 */ /* 0x000fea0003800200 */
.L_x_54:
[----:B------:R-:W-:-:S13]  /*4870*/  ISETP.LT.OR P0, PT, R10, R9, P0 ;  /* 0x000000090a00720c */ /* 0x000fda0000701670 */
[----:B------:R-:W-:Y:S05]  /*4880*/  @!P0 BRA `(.L_x_47) ;  /* 0x0000000000388947 */ /* 0x000fea0003800000 */
[----:B------:R-:W0:Y:S01]  /*4890*/  LDC.64 R4, c[0x0][0x380] ;  /* 0x0000e000ff047b82 */ /* 0x000e220000000a00 */
[----:B------:R-:W2:Y:S04]  /*48a0*/  LDG.E.CONSTANT R7, desc[UR6][R2.64+-0x400] ;  /* 0xfffc000602077981 */ /* 0x000ea8000c1e9900 */
[----:B------:R-:W3:Y:S01]  /*48b0*/  LDG.E.CONSTANT R9, desc[UR6][R2.64] ;  /* 0x0000000602097981 */ /* 0x000ee2000c1e9900 */
[----:B0-----:R-:W-:-:S03]  /*48c0*/  IMAD.WIDE.U32 R4, R11, 0x4, R4 ;  /* 0x000000040b047825 */ /* 0x001fc600078e0004 */
[----:B------:R-:W4:Y:S04]  /*48d0*/  LDG.E.CONSTANT R11, desc[UR6][R2.64+0x400] ;  /* 0x00040006020b7981 */ /* 0x000f28000c1e9900 */
        /* <DEDUP_REMOVED lines=9> */
.L_x_47:
[----:B------:R-:W-:Y:S05]  /*4970*/  BSYNC.RECONVERGENT B1 ;  /* 0x0000000000017941 */ /* 0x000fea0003800200 */
.L_x_45:
[----:B------:R-:W0:Y:S01]  /*4980*/  S2R R6, SR_LANEID ;  /* 0x0000000000067919 */ /* 0x000e220000000000 */
[----:B------:R-:W-:-:S05]  /*4990*/  IMAD.MOV.U32 R3, RZ, RZ, R0 ;  /* 0x000000ffff037224 */ /* 0x000fca00078e0000 */
        /* <DEDUP_REMOVED lines=51> */
[----:B------:R-:W-:-:S09]  /*4cd0*/  FSEL R0, R9, R0, !P1 ;  /* 0x0000000009007208 */ /* 0x000fd20004800000 */
.L_x_17:
[----:B------:R-:W-:Y:S05]  /*4ce0*/  BSYNC.RECONVERGENT B0 ;  /* 0x0000000000007941 */ /* 0x000fea0003800200 */
.L_x_1:
[----:B------:R-:W-:Y:S05]  /*4cf0*/  @P0 EXIT ;  /* 0x000000000000094d */ /* 0x000fea0003800000 */
[----:B------:R-:W0:Y:S01]  /*4d00*/  LDCU.64 UR4, c[0x0][0x398] ;  /* 0x00007300ff0477ac */ /* 0x000e220008000a00 */
[----:B------:R-:W1:Y:S01]  /*4d10*/  LDC.64 R4, c[0x0][0x388] ;  /* 0x0000e200ff047b82 */ /* 0x000e620000000a00 */
[----:B0-----:R-:W0:Y:S02]  /*4d20*/  F2F.F32.F64 R3, UR4 ;  /* 0x0000000400037d10 */ /* 0x001e240008301000 */
[----:B0-----:R-:W-:-:S04]  /*4d30*/  FSETP.GT.AND P0, PT, R0, R3, PT ;  /* 0x000000030000720b */ /* 0x001fc80003f04000 */
[----:B------:R-:W-:-:S06]  /*4d40*/  FSEL R3, R0, R3, P0 ;  /* 0x0000000300037208 */ /* 0x000fcc0000000000 */
[----:B------:R-:W1:Y:S02]  /*4d50*/  F2F.F64.F32 R2, R3 ;  /* 0x0000000300027310 */ /* 0x000e640000201800 */
[----:B-1----:R-:W-:Y:S01]  /*4d60*/  STG.E.64 desc[UR6][R4.64], R2 ;  /* 0x0000000204007986 */ /* 0x002fe2000c101b06 */
[----:B------:R-:W-:Y:S05]  /*4d70*/  EXIT ;  /* 0x000000000000794d */ /* 0x000fea0003800000 */
.L_x_56:
[----:B------:R-:W-:-:S00]  /*4d80*/  BRA `(.L_x_56) ;  /* 0xfffffffc00fc7947 */ /* 0x000fc0000383ffff */
[----:B------:R-:W-:-:S00]  /*4d90*/  NOP ;  /* 0x0000000000007918 */ /* 0x000fc00000000000 */
        /* <DEDUP_REMOVED lines=14> */
.L_x_408:


//--------------------- .text._ZN3cub18CUB_300001_SM_10006detail6reduce18DeviceReduceKernelINS2_10policy_hubIfyN4cuda3__47maximumIfEEE10Policy1000EN6thrust24THRUST_300001_SM_1000_NS6detail15normal_iteratorINSC_10device_ptrIfEEEEyS8_f14absolute_valueEEvT0_PT3_T1_NS0_13GridEvenShareISM_EET2_T4_ --------------------------
	.section	.text._ZN3cub18CUB_300001_SM_10006detail6reduce18DeviceReduceKernelINS2_10policy_hubIfyN4cuda3__47maximumIfEEE10Policy1000EN6thrust24THRUST_300001_SM_1000_NS6detail15normal_iteratorINSC_10device_ptrIfEEEEyS8_f14absolute_valueEEvT0_PT3_T1_NS0_13GridEvenShareISM_EET2_T4_,"ax",@progbits
	.align	128
        .global         _ZN3cub18CUB_300001_SM_10006detail6reduce18DeviceReduceKernelINS2_10policy_hubIfyN4cuda3__47maximumIfEEE10Policy1000EN6thrust24THRUST_300001_SM_1000_NS6detail15normal_iteratorINSC_10device_ptrIfEEEEyS8_f14absolute_valueEEvT0_PT3_T1_NS0_13GridEvenShareISM_EET2_T4_
        .type           _ZN3cub18CUB_300001_SM_10006detail6reduce18DeviceReduceKernelINS2_10policy_hubIfyN4cuda3__47maximumIfEEE10Policy1000EN6thrust24THRUST_300001_SM_1000_NS6detail15normal_iteratorINSC_10device_ptrIfEEEEyS8_f14absolute_valueEEvT0_PT3_T1_NS0_13GridEvenShareISM_EET2_T4_,@function
        .size           _ZN3cub18CUB_300001_SM_10006detail6reduce18DeviceReduceKernelINS2_10policy_hubIfyN4cuda3__47maximumIfEEE10Policy1000EN6thrust24THRUST_300001_SM_1000_NS6detail15normal_iteratorINSC_10device_ptrIfEEEEyS8_f14absolute_valueEEvT0_PT3_T1_NS0_13GridEvenShareISM_EET2_T4_,(.L_x_409 - _ZN3cub18CUB_300001_SM_10006detail6reduce18DeviceReduceKernelINS2_10policy_hubIfyN4cuda3__47maximumIfEEE10Policy1000EN6thrust24THRUST_300001_SM_1000_NS6detail15normal_iteratorINSC_10device_ptrIfEEEEyS8_f14absolute_valueEEvT0_PT3_T1_NS0_13GridEvenShareISM_EET2_T4_)
        .other          _ZN3cub18CUB_300001_SM_10006detail6reduce18DeviceReduceKernelINS2_10policy_hubIfyN4cuda3__47maximumIfEEE10Policy1000EN6thrust24THRUST_300001_SM_1000_NS6detail15normal_iteratorINSC_10device_ptrIfEEEEyS8_f14absolute_valueEEvT0_PT3_T1_NS0_13GridEvenShareISM_EET2_T4_,@"STO_CUDA_ENTRY STV_DEFAULT"
_ZN3cub18CUB_300001_SM_10006detail6reduce18DeviceReduceKernelINS2_10policy_hubIfyN4cuda3__47maximumIfEEE10Policy1000EN6thrust24THRUST_300001_SM_1000_NS6detail15normal_iteratorINSC_10device_ptrIfEEEEyS8_f14absolute_valueEEvT0_PT3_T1_NS0_13GridEvenShareISM_EET2_T4_:
.text._ZN3cub18CUB_300001_SM_10006detail6reduce18DeviceReduceKernelINS2_10policy_hubIfyN4cuda3__47maximumIfEEE10Policy1000EN6thrust24THRUST_300001_SM_1000_NS6detail15normal_iteratorINSC_10device_ptrIfEEEEyS8_f14absolute_valueEEvT0_PT3_T1_NS0_13GridEvenShareISM_EET2_T4_:
[----:B------:R-:W-:Y:S08]  /*0000*/  LDC R1, c[0x0][0x37c] ;  /* 0x0000df00ff017b82 */ /* 0x000ff00000000800 */
[----:B------:R-:W0:Y:S01]  /*0010*/  S2UR UR18, SR_CTAID.X ;  /* 0x00000000001279c3 */ /* 0x000e220000002500 */
[----:B------:R-:W1:Y:S01]  /*0020*/  LDCU.64 UR4, c[0x0][0x3b8] ;  /* 0x00007700ff0477ac */ /* 0x000e620008000a00 */
[----:B------:R-:W-:Y:S01]  /*0030*/  BSSY.RECONVERGENT B0, `(.L_x_57) ;  /* 0x000035c000007945 */ /* 0x000fe20003800200 */
[----:B------:R-:W2:Y:S01]  /*0040*/  LDCU UR11, c[0x0][0x3c0] ;  /* 0x00007800ff0b77ac */ /* 0x000ea20008000800 */
[----:B------:R-:W3:Y:S01]  /*0050*/  LDCU.64 UR16, c[0x0][0x358] ;  /* 0x00006b00ff1077ac */ /* 0x000ee20008000a00 */
[----:B-1----:R-:W-:-:S02]  /*0060*/  IMAD.U32 R2, RZ, RZ, UR4 ;  /* 0x00000004ff027e24 */ /* 0x002fc4000f8e00ff */
[----:B------:R-:W-:Y:S01]  /*0070*/  IMAD.U32 R3, RZ, RZ, UR5 ;  /* 0x00000005ff037e24 */ /* 0x000fe2000f8e00ff */
[----:B--2---:R-:W-:Y:S02]  /*0080*/  USHF.L.U32 UR5, UR11, 0xc, URZ ;  /* 0x0000000c0b057899 */ /* 0x004fe400080006ff */
[----:B0-----:R-:W-:Y:S02]  /*0090*/  USHF.L.U32 UR9, UR18, 0xc, URZ ;  /* 0x0000000c12097899 */ /* 0x001fe400080006ff */
[----:B------:R-:W-:-:S04]  /*00a0*/  USHF.R.S32.HI UR4, URZ, 0x1f, UR5 ;  /* 0x0000001fff047899 */ /* 0x000fc80008011405 */
[----:B------:R-:W-:-:S04]  /*00b0*/  IADD3 R20, P1, PT, R2, -UR9, RZ ;  /* 0x8000000902147c10 */ /* 0x000fc8000ff3e0ff */
[----:B------:R-:W-:Y:S02]  /*00c0*/  ISETP.GT.U32.AND P0, PT, R20, 0xfff, PT ;  /* 0x00000fff1400780c */ /* 0x000fe40003f04070 */
[----:B------:R-:W-:-:S04]  /*00d0*/  IADD3.X R19, PT, PT, R3, -0x1, RZ, P1, !PT ;  /* 0xffffffff03137810 */ /* 0x000fc80000ffe4ff */
[----:B------:R-:W-:-:S13]  /*00e0*/  ISETP.GT.U32.AND.EX P0, PT, R19, RZ, PT, P0 ;  /* 0x000000ff1300720c */ /* 0x000fda0003f04100 */
[----:B---3--:R-:W-:Y:S05]  /*00f0*/  @P0 BRA `(.L_x_58) ;  /* 0x0000001400880947 */ /* 0x008fea0003800000 */
[----:B------:R-:W0:Y:S01]  /*0100*/  S2R R5, SR_TID.X ;  /* 0x0000000000057919 */ /* 0x000e220000002100 */
[----:B------:R-:W-:Y:S01]  /*0110*/  VIADD R0, R2, -UR9 ;  /* 0x8000000902007c36 */ /* 0x000fe20008000000 */
[----:B------:R-:W-:Y:S01]  /*0120*/  BSSY.RECONVERGENT B1, `(.L_x_59) ;  /* 0x000000c000017945 */ /* 0x000fe20003800200 */
[----:B------:R-:W-:-:S03]  /*0130*/  IMAD.MOV.U32 R4, RZ, RZ, RZ ;  /* 0x000000ffff047224 */ /* 0x000fc600078e00ff */
[----:B0-----:R-:W-:Y:S01]  /*0140*/  ISETP.GE.AND P0, PT, R5, R0, PT ;  /* 0x000000000500720c */ /* 0x001fe20003f06270 */
[----:B------:R-:W-:-:S12]  /*0150*/  IMAD.MOV.U32 R7, RZ, RZ, R5 ;  /* 0x000000ffff077224 */ /* 0x000fd800078e0005 */
[----:B------:R-:W-:Y:S05]  /*0160*/  @P0 BRA `(.L_x_60) ;  /* 0x00000000001c0947 */ /* 0x000fea0003800000 */
[----:B------:R-:W0:Y:S01]  /*0170*/  LDC.64 R8, c[0x0][0x380] ;  /* 0x0000e000ff087b82 */ /* 0x000e220000000a00 */
[----:B------:R-:W-:-:S04]  /*0180*/  VIADD R3, R5, UR9 ;  /* 0x0000000905037c36 */ /* 0x000fc80008000000 */
[----:B0-----:R-:W-:-:S06]  /*0190*/  IMAD.WIDE.U32 R8, R3, 0x4, R8 ;  /* 0x0000000403087825 */ /* 0x001fcc00078e0008 */
[----:B------:R-:W2:Y:S01]  /*01a0*/  LDG.E R8, desc[UR16][R8.64] ;  /* 0x0000001008087981 */ /* 0x000ea2000c1e1900 */
[----:B------:R-:W-:Y:S01]  /*01b0*/  VIADD R7, R5, 0x100 ;  /* 0x0000010005077836 */ /* 0x000fe20000000000 */
[----:B--2---:R-:W-:-:S04]  /*01c0*/  FSETP.GEU.AND P0, PT, R8, RZ, PT ;  /* 0x000000ff0800720b */ /* 0x004fc80003f0e000 */
[----:B------:R-:W-:-:S09]  /*01d0*/  FSEL R4, -R8, R8, !P0 ;  /* 0x0000000808047208 */ /* 0x000fd20004000100 */
.L_x_60:
[----:B------:R-:W-:Y:S05]  /*01e0*/  BSYNC.RECONVERGENT B1 ;  /* 0x0000000000017941 */ /* 0x000fea0003800200 */
.L_x_59:
[----:B------:R-:W-:Y:S01]  /*01f0*/  ISETP.GE.AND P0, PT, R7, R0, PT ;  /* 0x000000000700720c */ /* 0x000fe20003f06270 */
[----:B------:R-:W-:-:S12]  /*0200*/  BSSY.RECONVERGENT B1, `(.L_x_61) ;  /* 0x00000d0000017945 */ /* 0x000fd80003800200 */
[----:B------:R-:W-:Y:S05]  /*0210*/  @P0 BRA `(.L_x_62) ;  /* 0x0000000c00380947 */ /* 0x000fea0003800000 */
[----:B------:R-:W-:Y:S01]  /*0220*/  LOP3.LUT R3, RZ, R7, RZ, 0x33, !PT ;  /* 0x00000007ff037212 */ /* 0x000fe200078e33ff */
[----:B------:R-:W-:Y:S03]  /*0230*/  BSSY.RECONVERGENT B2, `(.L_x_63) ;  /* 0x0000067000027945 */ /* 0x000fe60003800200 */
[----:B------:R-:W-:-:S04]  /*0240*/  IADD3 R3, PT, PT, R2, -UR9, R3 ;  /* 0x8000000902037c10 */ /* 0x000fc8000fffe003 */
[C---:B------:R-:W-:Y:S02]  /*0250*/  ISETP.GE.U32.AND P1, PT, R3.reuse, 0xf00, PT ;  /* 0x00000f000300780c */ /* 0x040fe40003f26070 */
[----:B------:R-:W-:-:S04]  /*0260*/  LEA.HI R6, R3, 0x1, RZ, 0x18 ;  /* 0x0000000103067811 */ /* 0x000fc800078fc0ff */
[----:B------:R-:W-:-:S04]  /*0270*/  LOP3.LUT R24, R6, 0xf, RZ, 0xc0, !PT ;  /* 0x0000000f06187812 */ /* 0x000fc800078ec0ff */
[----:B------:R-:W-:-:S03]  /*0280*/  ISETP.NE.AND P0, PT, R24, RZ, PT ;  /* 0x000000ff1800720c */ /* 0x000fc60003f05270 */
[----:B------:R-:W-:Y:S10]  /*0290*/  @!P1 BRA `(.L_x_64) ;  /* 0x0000000400809947 */ /* 0x000ff40003800000 */
[----:B------:R-:W0:Y:S01]  /*02a0*/  LDCU.64 UR6, c[0x0][0x380] ;  /* 0x00007000ff0677ac */ /* 0x000e220008000a00 */
[----:B------:R-:W-:Y:S01]  /*02b0*/  IMAD.WIDE.U32 R2, R7, 0x4, RZ ;  /* 0x0000000407027825 */ /* 0x000fe200078e00ff */
[----:B------:R-:W-:Y:S01]  /*02c0*/  LOP3.LUT R8, R6, 0x1fffff0, RZ, 0xc0, !PT ;  /* 0x01fffff006087812 */ /* 0x000fe200078ec0ff */
[----:B------:R-:W-:-:S04]  /*02d0*/  UIMAD.WIDE.U32 UR4, UR18, 0x4000, URZ ;  /* 0x00004000120478a5 */ /* 0x000fc8000f8e00ff */
[----:B------:R-:W-:Y:S02]  /*02e0*/  IMAD.MOV R8, RZ, RZ, -R8 ;  /* 0x000000ffff087224 */ /* 0x000fe400078e0a08 */
[----:B------:R-:W-:Y:S02]  /*02f0*/  LOP3.LUT R2, R2, UR4, RZ, 0xfc, !PT ;  /* 0x0000000402027c12 */ /* 0x000fe4000f8efcff */
[----:B------:R-:W-:Y:S02]  /*0300*/  LOP3.LUT R3, R3, UR5, RZ, 0xfc, !PT ;  /* 0x0000000503037c12 */ /* 0x000fe4000f8efcff */
[----:B0-----:R-:W-:-:S04]  /*0310*/  IADD3 R2, P1, PT, R2, UR6, RZ ;  /* 0x0000000602027c10 */ /* 0x001fc8000ff3e0ff */
[----:B------:R-:W-:-:S04]  /*0320*/  IADD3 R2, P2, PT, R2, 0x2000, RZ ;  /* 0x0000200002027810 */ /* 0x000fc80007f5e0ff */
[----:B------:R-:W-:-:S09]  /*0330*/  IADD3.X R3, PT, PT, RZ, UR7, R3, P2, P1 ;  /* 0x00000007ff037c10 */ /* 0x000fd200097e2403 */
.L_x_65:
[----:B------:R-:W2:Y:S04]  /*0340*/  LDG.E R22, desc[UR16][R2.64+-0x2000] ;  /* 0xffe0001002167981 */ /* 0x000ea8000c1e1900 */
[----:B------:R-:W3:Y:S04]  /*0350*/  LDG.E R25, desc[UR16][R2.64+-0x1c00] ;  /* 0xffe4001002197981 */ /* 0x000ee8000c1e1900 */
[----:B------:R-:W4:Y:S04]  /*0360*/  LDG.E R26, desc[UR16][R2.64+-0x1800] ;  /* 0xffe80010021a7981 */ /* 0x000f28000c1e1900 */
[----:B------:R-:W5:Y:S04]  /*0370*/  LDG.E R21, desc[UR16][R2.64+-0x1400] ;  /* 0xffec001002157981 */ /* 0x000f68000c1e1900 */
        /* <DEDUP_REMOVED lines=11> */
[----:B------:R0:W5:Y:S01]  /*0430*/  LDG.E R9, desc[UR16][R2.64+0x1c00] ;  /* 0x001c001002097981 */ /* 0x000162000c1e1900 */
[----:B------:R-:W-:-:S02]  /*0440*/  VIADD R8, R8, 0x10 ;  /* 0x0000001008087836 */ /* 0x000fc40000000000 */
[----:B------:R-:W-:Y:S01]  /*0450*/  VIADD R7, R7, 0x1000 ;  /* 0x0000100007077836 */ /* 0x000fe20000000000 */
[----:B0-----:R-:W-:-:S05]  /*0460*/  IADD3 R2, P3, PT, R2, 0x4000, RZ ;  /* 0x0000400002027810 */ /* 0x001fca0007f7e0ff */
[----:B------:R-:W-:Y:S01]  /*0470*/  IMAD.X R3, RZ, RZ, R3, P3 ;  /* 0x000000ffff037224 */ /* 0x000fe200018e0603 */
[----:B--2---:R-:W-:-:S04]  /*0480*/  FSETP.GEU.AND P1, PT, R22, RZ, PT ;  /* 0x000000ff1600720b */ /* 0x004fc80003f2e000 */
[----:B------:R-:W-:Y:S02]  /*0490*/  FSEL R23, -R22, R22, !P1 ;  /* 0x0000001616177208 */ /* 0x000fe40004800100 */
[C---:B---3--:R-:W-:Y:S02]  /*04a0*/  FSETP.GEU.AND P2, PT, R25.reuse, RZ, PT ;  /* 0x000000ff1900720b */ /* 0x048fe40003f4e000 */
[----:B------:R-:W-:Y:S02]  /*04b0*/  FSETP.GEU.AND P1, PT, R4, R23, PT ;  /* 0x000000170400720b */ /* 0x000fe40003f2e000 */
[----:B------:R-:W-:Y:S02]  /*04c0*/  FSEL R25, -R25, R25, !P2 ;  /* 0x0000001919197208 */ /* 0x000fe40005000100 */
[----:B------:R-:W-:Y:S02]  /*04d0*/  FSEL R4, R23, R4, !P1 ;  /* 0x0000000417047208 */ /* 0x000fe40004800000 */
[----:B----4-:R-:W-:-:S02]  /*04e0*/  FSETP.GEU.AND P2, PT, R26, RZ, PT ;  /* 0x000000ff1a00720b */ /* 0x010fc40003f4e000 */
[----:B------:R-:W-:Y:S02]  /*04f0*/  FSETP.GEU.AND P1, PT, R4, R25, PT ;  /* 0x000000190400720b */ /* 0x000fe40003f2e000 */
[----:B------:R-:W-:Y:S02]  /*0500*/  FSEL R23, -R26, R26, !P2 ;  /* 0x0000001a1a177208 */ /* 0x000fe40005000100 */
[----:B------:R-:W-:Y:S02]  /*0510*/  FSEL R4, R25, R4, !P1 ;  /* 0x0000000419047208 */ /* 0x000fe40004800000 */
[C---:B-----5:R-:W-:Y:S02]  /*0520*/  FSETP.GEU.AND P2, PT, R21.reuse, RZ, PT ;  /* 0x000000ff1500720b */ /* 0x060fe40003f4e000 */
[----:B------:R-:W-:Y:S02]  /*0530*/  FSETP.GEU.AND P1, PT, R4, R23, PT ;  /* 0x000000170400720b */ /* 0x000fe40003f2e000 */
[----:B------:R-:W-:-:S02]  /*0540*/  FSEL R21, -R21, R21, !P2 ;  /* 0x0000001515157208 */ /* 0x000fc40005000100 */
[----:B------:R-:W-:Y:S02]  /*0550*/  FSEL R4, R23, R4, !P1 ;  /* 0x0000000417047208 */ /* 0x000fe40004800000 */
[----:B------:R-:W-:Y:S02]  /*0560*/  FSETP.GEU.AND P2, PT, R20, RZ, PT ;  /* 0x000000ff1400720b */ /* 0x000fe40003f4e000 */
[----:B------:R-:W-:-:S04]  /*0570*/  FSETP.GEU.AND P1, PT, R4, R21, PT ;  /* 0x000000150400720b */ /* 0x000fc80003f2e000 */
[----:B------:R-:W-:Y:S02]  /*0580*/  FSEL R4, R21, R4, !P1 ;  /* 0x0000000415047208 */ /* 0x000fe40004800000 */
[----:B------:R-:W-:Y:S02]  /*0590*/  FSEL R21, -R20, R20, !P2 ;  /* 0x0000001414157208 */ /* 0x000fe40005000100 */
[C---:B------:R-:W-:Y:S02]  /*05a0*/  FSETP.GEU.AND P2, PT, R19.reuse, RZ, PT ;  /* 0x000000ff1300720b */ /* 0x040fe40003f4e000 */
[----:B------:R-:W-:Y:S02]  /*05b0*/  FSETP.GEU.AND P1, PT, R4, R21, PT ;  /* 0x000000150400720b */ /* 0x000fe40003f2e000 */
[----:B------:R-:W-:Y:S02]  /*05c0*/  FSEL R19, -R19, R19, !P2 ;  /* 0x0000001313137208 */ /* 0x000fe40005000100 */
[----:B------:R-:W-:-:S02]  /*05d0*/  FSEL R4, R21, R4, !P1 ;  /* 0x0000000415047208 */ /* 0x000fc40004800000 */
        /* <DEDUP_REMOVED lines=28> */
[----:B------:R-:W-:Y:S02]  /*07a0*/  FSETP.GEU.AND P2, PT, R10, RZ, PT ;  /* 0x000000ff0a00720b */ /* 0x000fe40003f4e000 */
[----:B------:R-:W-:-:S04]  /*07b0*/  FSETP.GEU.AND P1, PT, R4, R13, PT ;  /* 0x0000000d0400720b */ /* 0x000fc80003f2e000 */
[----:B------:R-:W-:Y:S02]  /*07c0*/  FSEL R4, R13, R4, !P1 ;  /* 0x000000040d047208 */ /* 0x000fe40004800000 */
[----:B------:R-:W-:Y:S02]  /*07d0*/  FSEL R13, -R10, R10, !P2 ;  /* 0x0000000a0a0d7208 */ /* 0x000fe40005000100 */
[C---:B------:R-:W-:Y:S02]  /*07e0*/  FSETP.GEU.AND P2, PT, R11.reuse, RZ, PT ;  /* 0x000000ff0b00720b */ /* 0x040fe40003f4e000 */
[----:B------:R-:W-:Y:S02]  /*07f0*/  FSETP.GEU.AND P1, PT, R4, R13, PT ;  /* 0x0000000d0400720b */ /* 0x000fe40003f2e000 */
[----:B------:R-:W-:Y:S02]  /*0800*/  FSEL R11, -R11, R11, !P2 ;  /* 0x0000000b0b0b7208 */ /* 0x000fe40005000100 */
[----:B------:R-:W-:-:S02]  /*0810*/  FSETP.GEU.AND P2, PT, R9, RZ, PT ;  /* 0x000000ff0900720b */ /* 0x000fc40003f4e000 */
[----:B------:R-:W-:Y:S02]  /*0820*/  FSEL R4, R13, R4, !P1 ;  /* 0x000000040d047208 */ /* 0x000fe40004800000 */
[----:B------:R-:W-:Y:S02]  /*0830*/  FSEL R9, -R9, R9, !P2 ;  /* 0x0000000909097208 */ /* 0x000fe40005000100 */
[----:B------:R-:W-:Y:S02]  /*0840*/  ISETP.NE.AND P2, PT, R8, RZ, PT ;  /* 0x000000ff0800720c */ /* 0x000fe40003f45270 */
[----:B------:R-:W-:-:S04]  /*0850*/  FSETP.GEU.AND P1, PT, R4, R11, PT ;  /* 0x0000000b0400720b */ /* 0x000fc80003f2e000 */
[----:B------:R-:W-:-:S04]  /*0860*/  FSEL R4, R11, R4, !P1 ;  /* 0x000000040b047208 */ /* 0x000fc80004800000 */
[----:B------:R-:W-:-:S04]  /*0870*/  FSETP.GEU.AND P1, PT, R4, R9, PT ;  /* 0x000000090400720b */ /* 0x000fc80003f2e000 */
[----:B------:R-:W-:Y:S01]  /*0880*/  FSEL R4, R9, R4, !P1 ;  /* 0x0000000409047208 */ /* 0x000fe20004800000 */
[----:B------:R-:W-:Y:S08]  /*0890*/  @P2 BRA `(.L_x_65) ;  /* 0xfffffff800a82947 */ /* 0x000ff0000383ffff */
.L_x_64:
[----:B------:R-:W-:Y:S05]  /*08a0*/  BSYNC.RECONVERGENT B2 ;  /* 0x0000000000027941 */ /* 0x000fea0003800200 */
.L_x_63:
[----:B------:R-:W-:Y:S05]  /*08b0*/  @!P0 BRA `(.L_x_62) ;  /* 0x0000000400908947 */ /* 0x000fea0003800000 */
[----:B------:R-:W-:Y:S01]  /*08c0*/  ISETP.GE.U32.AND P1, PT, R24, 0x8, PT ;  /* 0x000000081800780c */ /* 0x000fe20003f26070 */
[----:B------:R-:W-:Y:S01]  /*08d0*/  BSSY.RECONVERGENT B2, `(.L_x_66) ;  /* 0x0000032000027945 */ /* 0x000fe20003800200 */
[----:B------:R-:W-:-:S04]  /*08e0*/  LOP3.LUT R16, R6, 0x7, RZ, 0xc0, !PT ;  /* 0x0000000706107812 */ /* 0x000fc800078ec0ff */
[----:B------:R-:W-:-:S07]  /*08f0*/  ISETP.NE.AND P0, PT, R16, RZ, PT ;  /* 0x000000ff1000720c */ /* 0x000fce0003f05270 */
[----:B------:R-:W-:Y:S06]  /*0900*/  @!P1 BRA `(.L_x_67) ;  /* 0x0000000000b89947 */ /* 0x000fec0003800000 */
[----:B------:R-:W0:Y:S01]  /*0910*/  LDCU.64 UR4, c[0x0][0x380] ;  /* 0x00007000ff0477ac */ /* 0x000e220008000a00 */
[----:B------:R-:W-:-:S04]  /*0920*/  IADD3 R3, P1, PT, R7, UR9, RZ ;  /* 0x0000000907037c10 */ /* 0x000fc8000ff3e0ff */
[----:B------:R-:W-:Y:S02]  /*0930*/  LEA.HI.X.SX32 R8, R7, RZ, 0x1, P1 ;  /* 0x000000ff07087211 */ /* 0x000fe400008f0eff */
[----:B0-----:R-:W-:-:S04]  /*0940*/  LEA R2, P1, R3, UR4, 0x2 ;  /* 0x0000000403027c11 */ /* 0x001fc8000f8210ff */
[----:B------:R-:W-:-:S05]  /*0950*/  LEA.HI.X R3, R3, UR5, R8, 0x2, P1 ;  /* 0x0000000503037c11 */ /* 0x000fca00088f1408 */
[----:B------:R-:W2:Y:S04]  /*0960*/  LDG.E R8, desc[UR16][R2.64] ;  /* 0x0000001002087981 */ /* 0x000ea8000c1e1900 */
[----:B------:R-:W3:Y:S04]  /*0970*/  LDG.E R10, desc[UR16][R2.64+0x400] ;  /* 0x00040010020a7981 */ /* 0x000ee8000c1e1900 */
[----:B------:R-:W4:Y:S04]  /*0980*/  LDG.E R11, desc[UR16][R2.64+0x800] ;  /* 0x00080010020b7981 */ /* 0x000f28000c1e1900 */
[----:B------:R-:W5:Y:S04]  /*0990*/  LDG.E R12, desc[UR16][R2.64+0xc00] ;  /* 0x000c0010020c7981 */ /* 0x000f68000c1e1900 */
[----:B------:R-:W5:Y:S04]  /*09a0*/  LDG.E R13, desc[UR16][R2.64+0x1000] ;  /* 0x00100010020d7981 */ /* 0x000f68000c1e1900 */
[----:B------:R-:W5:Y:S04]  /*09b0*/  LDG.E R14, desc[UR16][R2.64+0x1400] ;  /* 0x00140010020e7981 */ /* 0x000f68000c1e1900 */
[----:B------:R-:W5:Y:S04]  /*09c0*/  LDG.E R15, desc[UR16][R2.64+0x1800] ;  /* 0x00180010020f7981 */ /* 0x000f68000c1e1900 */
[----:B------:R0:W5:Y:S01]  /*09d0*/  LDG.E R17, desc[UR16][R2.64+0x1c00] ;  /* 0x001c001002117981 */ /* 0x000162000c1e1900 */
[----:B------:R-:W-:Y:S01]  /*09e0*/  VIADD R7, R7, 0x800 ;  /* 0x0000080007077836 */ /* 0x000fe20000000000 */
[----:B--2---:R-:W-:-:S04]  /*09f0*/  FSETP.GEU.AND P1, PT, R8, RZ, PT ;  /* 0x000000ff0800720b */ /* 0x004fc80003f2e000 */
[----:B------:R-:W-:Y:S02]  /*0a00*/  FSEL R9, -R8, R8, !P1 ;  /* 0x0000000808097208 */ /* 0x000fe40004800100 */
[----:B---3--:R-:W-:Y:S02]  /*0a10*/  FSETP.GEU.AND P2, PT, R10, RZ, PT ;  /* 0x000000ff0a00720b */ /* 0x008fe40003f4e000 */
[----:B------:R-:W-:-:S04]  /*0a20*/  FSETP.GEU.AND P1, PT, R4, R9, PT ;  /* 0x000000090400720b */ /* 0x000fc80003f2e000 */
[----:B------:R-:W-:Y:S02]  /*0a30*/  FSEL R4, R9, R4, !P1 ;  /* 0x0000000409047208 */ /* 0x000fe40004800000 */
[----:B------:R-:W-:Y:S02]  /*0a40*/  FSEL R9, -R10, R10, !P2 ;  /* 0x0000000a0a097208 */ /* 0x000fe40005000100 */
[C---:B----4-:R-:W-:Y:S02]  /*0a50*/  FSETP.GEU.AND P2, PT, R11.reuse, RZ, PT ;  /* 0x000000ff0b00720b */ /* 0x050fe40003f4e000 */
[----:B------:R-:W-:Y:S02]  /*0a60*/  FSETP.GEU.AND P1, PT, R4, R9, PT ;  /* 0x000000090400720b */ /* 0x000fe40003f2e000 */
[----:B------:R-:W-:Y:S02]  /*0a70*/  FSEL R11, -R11, R11, !P2 ;  /* 0x0000000b0b0b7208 */ /* 0x000fe40005000100 */
[----:B------:R-:W-:-:S02]  /*0a80*/  FSEL R4, R9, R4, !P1 ;  /* 0x0000000409047208 */ /* 0x000fc40004800000 */
[----:B-----5:R-:W-:Y:S02]  /*0a90*/  FSETP.GEU.AND P2, PT, R12, RZ, PT ;  /* 0x000000ff0c00720b */ /* 0x020fe40003f4e000 */
[----:B------:R-:W-:Y:S02]  /*0aa0*/  FSETP.GEU.AND P1, PT, R4, R11, PT ;  /* 0x0000000b0400720b */ /* 0x000fe40003f2e000 */
[----:B0-----:R-:W-:Y:S02]  /*0ab0*/  FSEL R3, -R12, R12, !P2 ;  /* 0x0000000c0c037208 */ /* 0x001fe40005000100 */
[----:B------:R-:W-:Y:S02]  /*0ac0*/  FSEL R4, R11, R4, !P1 ;  /* 0x000000040b047208 */ /* 0x000fe40004800000 */
[----:B------:R-:W-:Y:S02]  /*0ad0*/  FSETP.GEU.AND P2, PT, R13, RZ, PT ;  /* 0x000000ff0d00720b */ /* 0x000fe40003f4e000 */
[----:B------:R-:W-:-:S02]  /*0ae0*/  FSETP.GEU.AND P1, PT, R4, R3, PT ;  /* 0x000000030400720b */ /* 0x000fc40003f2e000 */
[----:B------:R-:W-:Y:S02]  /*0af0*/  FSEL R2, -R13, R13, !P2 ;  /* 0x0000000d0d027208 */ /* 0x000fe40005000100 */
        /* <DEDUP_REMOVED lines=9> */
[C---:B------:R-:W-:Y:S02]  /*0b90*/  FSETP.GEU.AND P2, PT, R17.reuse, RZ, PT ;  /* 0x000000ff1100720b */ /* 0x040fe40003f4e000 */
[----:B------:R-:W-:Y:S02]  /*0ba0*/  FSETP.GEU.AND P1, PT, R2, R15, PT ;  /* 0x0000000f0200720b */ /* 0x000fe40003f2e000 */
[----:B------:R-:W-:Y:S02]  /*0bb0*/  FSEL R17, -R17, R17, !P2 ;  /* 0x0000001111117208 */ /* 0x000fe40005000100 */
[----:B------:R-:W-:-:S04]  /*0bc0*/  FSEL R2, R15, R2, !P1 ;  /* 0x000000020f027208 */ /* 0x000fc80004800000 */
[----:B------:R-:W-:-:S04]  /*0bd0*/  FSETP.GEU.AND P1, PT, R2, R17, PT ;  /* 0x000000110200720b */ /* 0x000fc80003f2e000 */
[----:B------:R-:W-:-:S09]  /*0be0*/  FSEL R4, R17, R2, !P1 ;  /* 0x0000000211047208 */ /* 0x000fd20004800000 */
.L_x_67:
[----:B------:R-:W-:Y:S05]  /*0bf0*/  BSYNC.RECONVERGENT B2 ;  /* 0x0000000000027941 */ /* 0x000fea0003800200 */
.L_x_66:
        /* <DEDUP_REMOVED lines=14> */
[----:B------:R-:W5:Y:S01]  /*0ce0*/  LDG.E R12, desc[UR16][R2.64+0xc00] ;  /* 0x000c0010020c7981 */ /* 0x000f62000c1e1900 */
        /* <DEDUP_REMOVED lines=13> */
[----:B------:R-:W-:Y:S02]  /*0dc0*/  FSEL R3, -R12, R12, !P2 ;  /* 0x0000000c0c037208 */ /* 0x000fe40005000100 */
[----:B------:R-:W-:-:S04]  /*0dd0*/  FSEL R4, R11, R4, !P1 ;  /* 0x000000040b047208 */ /* 0x000fc80004800000 */
[----:B------:R-:W-:-:S04]  /*0de0*/  FSETP.GEU.AND P1, PT, R4, R3, PT ;  /* 0x000000030400720b */ /* 0x000fc80003f2e000 */
[----:B------:R-:W-:-:S09]  /*0df0*/  FSEL R4, R3, R4, !P1 ;  /* 0x0000000403047208 */ /* 0x000fd20004800000 */
.L_x_69:
[----:B------:R-:W-:Y:S05]  /*0e00*/  BSYNC.RECONVERGENT B2 ;  /* 0x0000000000027941 */ /* 0x000fea0003800200 */
.L_x_68:
[----:B------:R-:W-:Y:S05]  /*0e10*/  @!P0 BRA `(.L_x_62) ;  /* 0x0000000000388947 */ /* 0x000fea0003800000 */
[----:B------:R-:W0:Y:S01]  /*0e20*/  LDC.64 R2, c[0x0][0x380] ;  /* 0x0000e000ff027b82 */ /* 0x000e220000000a00 */
[----:B------:R-:W-:Y:S02]  /*0e30*/  IMAD.U32 R9, RZ, RZ, UR18 ;  /* 0x00000012ff097e24 */ /* 0x000fe4000f8e00ff */
[----:B------:R-:W-:Y:S02]  /*0e40*/  IMAD.MOV R6, RZ, RZ, -R6 ;  /* 0x000000ffff067224 */ /* 0x000fe400078e0a06 */
[----:B0-----:R-:W-:-:S07]  /*0e50*/  IMAD.WIDE.U32 R2, R9, 0x4000, R2 ;  /* 0x0000400009027825 */ /* 0x001fce00078e0002 */
.L_x_70:
[----:B------:R-:W-:-:S06]  /*0e60*/  IMAD.WIDE R8, R7, 0x4, R2 ;  /* 0x0000000407087825 */ /* 0x000fcc00078e0202 */
[----:B------:R-:W2:Y:S01]  /*0e70*/  LDG.E R8, desc[UR16][R8.64] ;  /* 0x0000001008087981 */ /* 0x000ea2000c1e1900 */
[----:B------:R-:W-:Y:S02]  /*0e80*/  VIADD R6, R6, 0x1 ;  /* 0x0000000106067836 */ /* 0x000fe40000000000 */
[----:B------:R-:W-:-:S03]  /*0e90*/  VIADD R7, R7, 0x100 ;  /* 0x0000010007077836 */ /* 0x000fc60000000000 */
[----:B------:R-:W-:Y:S02]  /*0ea0*/  ISETP.NE.AND P1, PT, R6, RZ, PT ;  /* 0x000000ff0600720c */ /* 0x000fe40003f25270 */
[----:B--2---:R-:W-:-:S04]  /*0eb0*/  FSETP.GEU.AND P0, PT, R8, RZ, PT ;  /* 0x000000ff0800720b */ /* 0x004fc80003f0e000 */
[----:B------:R-:W-:-:S04]  /*0ec0*/  FSEL R11, -R8, R8, !P0 ;  /* 0x00000008080b7208 */ /* 0x000fc80004000100 */
[----:B------:R-:W-:-:S04]  /*0ed0*/  FSETP.GEU.AND P0, PT, R4, R11, PT ;  /* 0x0000000b0400720b */ /* 0x000fc80003f0e000 */
[----:B------:R-:W-:Y:S01]  /*0ee0*/  FSEL R4, R11, R4, !P0 ;  /* 0x000000040b047208 */ /* 0x000fe20004000000 */
[----:B------:R-:W-:Y:S08]  /*0ef0*/  @P1 BRA `(.L_x_70) ;  /* 0xfffffffc00d81947 */ /* 0x000ff0000383ffff */
.L_x_62:
[----:B------:R-:W-:Y:S05]  /*0f00*/  BSYNC.RECONVERGENT B1 ;  /* 0x0000000000017941 */ /* 0x000fea0003800200 */
.L_x_61:
[----:B------:R-:W-:Y:S01]  /*0f10*/  ISETP.GE.AND P0, PT, R0, 0x100, PT ;  /* 0x000001000000780c */ /* 0x000fe20003f06270 */
[----:B------:R-:W-:-:S12]  /*0f20*/  IMAD.MOV.U32 R11, RZ, RZ, R4 ;  /* 0x000000ffff0b7224 */ /* 0x000fd800078e0004 */
[----:B------:R-:W-:Y:S05]  /*0f30*/  @!P0 BRA `(.L_x_71) ;  /* 0x0000000000dc8947 */ /* 0x000fea0003800000 */
[----:B------:R-:W0:Y:S01]  /*0f40*/  S2R R6, SR_LANEID ;  /* 0x0000000000067919 */ /* 0x000e220000000000 */
[----:B------:R-:W1:Y:S02]  /*0f50*/  SHFL.DOWN PT, R0, R11, 0x1, 0x1f ;  /* 0x08201f000b007f89 */ /* 0x000e6400000e0000 */
[C---:B-1----:R-:W-:Y:S02]  /*0f60*/  FSETP.GEU.AND P1, PT, R11.reuse, R0, PT ;  /* 0x000000000b00720b */ /* 0x042fe40003f2e000 */
[----:B0-----:R-:W-:Y:S02]  /*0f70*/  ISETP.GT.AND P0, PT, R6, 0x1e, PT ;  /* 0x0000001e0600780c */ /* 0x001fe40003f04270 */
[----:B------:R-:W-:Y:S02]  /*0f80*/  FSEL R0, R0, R11, !P1 ;  /* 0x0000000b00007208 */ /* 0x000fe40004800000 */
[----:B------:R-:W-:Y:S02]  /*0f90*/  ISETP.NE.AND P2, PT, R6, RZ, PT ;  /* 0x000000ff0600720c */ /* 0x000fe40003f45270 */
[----:B------:R-:W-:-:S02]  /*0fa0*/  FSEL R0, R11, R0, P0 ;  /* 0x000000000b007208 */ /* 0x000fc40000000000 */
[----:B------:R-:W-:-:S03]  /*0fb0*/  ISETP.GT.AND P0, PT, R6, 0x1d, PT ;  /* 0x0000001d0600780c */ /* 0x000fc60003f04270 */
[----:B------:R-:W0:Y:S06]  /*0fc0*/  SHFL.DOWN PT, R3, R0, 0x2, 0x1f ;  /* 0x08401f0000037f89 */ /* 0x000e2c00000e0000 */
        /* <DEDUP_REMOVED lines=24> */
[----:B-1----:R-:W-:Y:S05]  /*1150*/  @P0 BRA `(.L_x_72) ;  /* 0x0000002400240947 */ /* 0x002fea0003800000 */
        /* <DEDUP_REMOVED lines=21> */
.L_x_71:
[----:B------:R-:W-:Y:S01]  /*12b0*/  LOP3.LUT R2, R5, 0x3e0, RZ, 0xc0, !PT ;  /* 0x000003e005027812 */ /* 0x000fe200078ec0ff */
[----:B------:R-:W0:Y:S03]  /*12c0*/  S2R R6, SR_LANEID ;  /* 0x0000000000067919 */ /* 0x000e260000000000 */
[----:B------:R-:W-:Y:S01]  /*12d0*/  LOP3.LUT R7, RZ, R2, RZ, 0x33, !PT ;  /* 0x00000002ff077212 */ /* 0x000fe200078e33ff */
[----:B------:R-:W-:-:S04]  /*12e0*/  VIADD R3, R2, 0x20 ;  /* 0x0000002002037836 */ /* 0x000fc80000000000 */
[----:B------:R-:W-:Y:S01]  /*12f0*/  IMAD.IADD R7, R0, 0x1, R7 ;  /* 0x0000000100077824 */ /* 0x000fe200078e0207 */
[----:B------:R-:W-:-:S04]  /*1300*/  ISETP.GT.AND P0, PT, R3, R0, PT ;  /* 0x000000000300720c */ /* 0x000fc80003f04270 */
[----:B------:R-:W-:-:S05]  /*1310*/  SEL R7, R7, 0x1f, P0 ;  /* 0x0000001f07077807 */ /* 0x000fca0000000000 */
[----:B------:R-:W1:Y:S01]  /*1320*/  SHFL.DOWN PT, R2, R11, 0x1, R7 ;  /* 0x082000000b027989 */ /* 0x000e6200000e0007 */
[C---:B0-----:R-:W-:Y:S01]  /*1330*/  ISETP.GE.AND P0, PT, R6.reuse, R7, PT ;  /* 0x000000070600720c */ /* 0x041fe20003f06270 */
[C---:B------:R-:W-:Y:S01]  /*1340*/  VIADD R4, R6.reuse, 0x2 ;  /* 0x0000000206047836 */ /* 0x040fe20000000000 */
[----:B------:R-:W-:Y:S02]  /*1350*/  ISETP.NE.AND P2, PT, R6, RZ, PT ;  /* 0x000000ff0600720c */ /* 0x000fe40003f45270 */
[----:B-1----:R-:W-:-:S09]  /*1360*/  FSETP.GEU.AND P1, PT, R11, R2, PT ;  /* 0x000000020b00720b */ /* 0x002fd20003f2e000 */
[----:B------:R-:W-:Y:S02]  /*1370*/  @!P0 FSEL R11, R2, R11, !P1 ;  /* 0x0000000b020b8208 */ /* 0x000fe40004800000 */
[----:B------:R-:W0:Y:S01]  /*1380*/  @!P2 S2R R9, SR_CgaCtaId ;  /* 0x000000000009a919 */ /* 0x000e220000008800 */
[----:B------:R-:W-:Y:S01]  /*1390*/  ISETP.GT.AND P0, PT, R4, R7, PT ;  /* 0x000000070400720c */ /* 0x000fe20003f04270 */
[----:B------:R-:W-:Y:S01]  /*13a0*/  VIADD R4, R6, 0x4 ;  /* 0x0000000406047836 */ /* 0x000fe20000000000 */
[----:B------:R-:W-:Y:S01]  /*13b0*/  @!P2 SHF.R.U32.HI R3, RZ, 0x3, R5 ;  /* 0x00000003ff03a819 */ /* 0x000fe20000011605 */
[----:B------:R-:W1:Y:S03]  /*13c0*/  SHFL.DOWN PT, R2, R11, 0x2, R7 ;  /* 0x084000000b027989 */ /* 0x000e6600000e0007 */
[----:B------:R-:W-:Y:S02]  /*13d0*/  @!P2 LOP3.LUT R3, R3, 0x7c, RZ, 0xc0, !PT ;  /* 0x0000007c0303a812 */ /* 0x000fe400078ec0ff */
[----:B-1----:R-:W-:-:S05]  /*13e0*/  FSETP.GEU.AND P1, PT, R11, R2, PT ;  /* 0x000000020b00720b */ /* 0x002fca0003f2e000 */
[----:B------:R-:W-:Y:S02]  /*13f0*/  @!P0 FSEL R11, R2, R11, !P1 ;  /* 0x0000000b020b8208 */ /* 0x000fe40004800000 */
[----:B------:R-:W-:Y:S01]  /*1400*/  ISETP.GT.AND P0, PT, R4, R7, PT ;  /* 0x000000070400720c */ /* 0x000fe20003f04270 */
[----:B------:R-:W-:Y:S02]  /*1410*/  VIADD R4, R6, 0x8 ;  /* 0x0000000806047836 */ /* 0x000fe40000000000 */
[----:B------:R-:W1:Y:S02]  /*1420*/  SHFL.DOWN PT, R2, R11, 0x4, R7 ;  /* 0x088000000b027989 */ /* 0x000e6400000e0007 */
[----:B-1----:R-:W-:-:S08]  /*1430*/  FSETP.GEU.AND P1, PT, R11, R2, PT ;  /* 0x000000020b00720b */ /* 0x002fd00003f2e000 */
[----:B------:R-:W-:Y:S02]  /*1440*/  @!P0 FSEL R11, R2, R11, !P1 ;  /* 0x0000000b020b8208 */ /* 0x000fe40004800000 */
[----:B------:R-:W-:Y:S01]  /*1450*/  ISETP.GT.AND P0, PT, R4, R7, PT ;  /* 0x000000070400720c */ /* 0x000fe20003f04270 */
[----:B------:R-:W-:Y:S02]  /*1460*/  VIADD R4, R6, 0x10 ;  /* 0x0000001006047836 */ /* 0x000fe40000000000 */
[----:B------:R-:W1:Y:S02]  /*1470*/  SHFL.DOWN PT, R2, R11, 0x8, R7 ;  /* 0x090000000b027989 */ /* 0x000e6400000e0007 */
[----:B-1----:R-:W-:-:S08]  /*1480*/  FSETP.GEU.AND P1, PT, R11, R2, PT ;  /* 0x000000020b00720b */ /* 0x002fd00003f2e000 */
[----:B------:R-:W-:Y:S02]  /*1490*/  @!P0 FSEL R11, R2, R11, !P1 ;  /* 0x0000000b020b8208 */ /* 0x000fe40004800000 */
[----:B------:R-:W-:Y:S02]  /*14a0*/  ISETP.GT.AND P0, PT, R4, R7, PT ;  /* 0x000000070400720c */ /* 0x000fe40003f04270 */
[----:B------:R-:W-:Y:S01]  /*14b0*/  @!P2 MOV R4, 0x400 ;  /* 0x000004000004a802 */ /* 0x000fe20000000f00 */
[----:B------:R-:W1:Y:S03]  /*14c0*/  SHFL.DOWN PT, R2, R11, 0x10, R7 ;  /* 0x0a0000000b027989 */ /* 0x000e6600000e0007 */
[----:B0-----:R-:W-:-:S05]  /*14d0*/  @!P2 LEA R4, R9, R4, 0x18 ;  /* 0x000000040904a211 */ /* 0x001fca00078ec0ff */
[----:B------:R-:W-:Y:S01]  /*14e0*/  @!P2 IMAD.IADD R4, R3, 0x1, R4 ;  /* 0x000000010304a824 */ /* 0x000fe200078e0204 */
[----:B-1----:R-:W-:-:S04]  /*14f0*/  FSETP.GEU.AND P1, PT, R11, R2, PT ;  /* 0x000000020b00720b */ /* 0x002fc80003f2e000 */
[----:B------:R-:W-:Y:S02]  /*1500*/  @!P0 FSEL R11, R2, R11, !P1 ;  /* 0x0000000b020b8208 */ /* 0x000fe40004800000 */
[----:B------:R-:W-:-:S03]  /*1510*/  ISETP.NE.AND P0, PT, R5, RZ, PT ;  /* 0x000000ff0500720c */ /* 0x000fc60003f05270 */
[----:B------:R-:W-:-:S05]  /*1520*/  IMAD.MOV.U32 R9, RZ, RZ, R11 ;  /* 0x000000ffff097224 */ /* 0x000fca00078e000b */
[----:B------:R0:W-:Y:S01]  /*1530*/  @!P2 STS [R4+0x8], R9 ;  /* 0x000008090400a388 */ /* 0x0001e20000000800 */
[----:B------:R-:W-:Y:S06]  /*1540*/  BAR.SYNC.DEFER_BLOCKING 0x0 ;  /* 0x0000000000007b1d */ /* 0x000fec0000010000 */
[----:B------:R-:W-:Y:S05]  /*1550*/  @P0 BRA `(.L_x_72) ;  /* 0x0000002000240947 */ /* 0x000fea0003800000 */
[----:B------:R-:W1:Y:S01]  /*1560*/  S2UR UR5, SR_CgaCtaId ;  /* 0x00000000000579c3 */ /* 0x000e620000008800 */
[----:B------:R-:W-:Y:S01]  /*1570*/  UMOV UR4, 0x400 ;  /* 0x0000040000047882 */ /* 0x000fe20000000000 */
[C---:B------:R-:W-:Y:S02]  /*1580*/  ISETP.GT.AND P1, PT, R0.reuse, 0x20, PT ;  /* 0x000000200000780c */ /* 0x040fe40003f24270 */
[----:B------:R-:W-:Y:S01]  /*1590*/  ISETP.GT.AND P2, PT, R0, 0x40, PT ;  /* 0x000000400000780c */ /* 0x000fe20003f44270 */
[----:B-1----:R-:W-:-:S09]  /*15a0*/  ULEA UR4, UR5, UR4, 0x18 ;  /* 0x0000000405047291 */ /* 0x002fd2000f8ec0ff */
[----:B------:R-:W1:Y:S04]  /*15b0*/  LDS R2, [UR4+0xc] ;  /* 0x00000c04ff027984 */ /* 0x000e680008000800 */
[----:B0-----:R-:W0:Y:S04]  /*15c0*/  LDS.128 R4, [UR4+0x10] ;  /* 0x00001004ff047984 */ /* 0x001e280008000c00 */
[----:B------:R-:W2:Y:S01]  /*15d0*/  LDS.64 R10, [UR4+0x20] ;  /* 0x00002004ff0a7984 */ /* 0x000ea20008000a00 */
[----:B-1----:R-:W-:-:S04]  /*15e0*/  FSETP.GEU.AND P3, PT, R9, R2, PT ;  /* 0x000000020900720b */ /* 0x002fc80003f6e000 */
[----:B------:R-:W-:Y:S02]  /*15f0*/  @P1 FSEL R9, R2, R9, !P3 ;  /* 0x0000000902091208 */ /* 0x000fe40005800000 */
[----:B------:R-:W-:Y:S02]  /*1600*/  ISETP.GT.AND P1, PT, R0, 0x60, PT ;  /* 0x000000600000780c */ /* 0x000fe40003f24270 */
[----:B0-----:R-:W-:-:S04]  /*1610*/  FSETP.GEU.AND P3, PT, R9, R4, PT ;  /* 0x000000040900720b */ /* 0x001fc80003f6e000 */
        /* <DEDUP_REMOVED lines=16> */
.L_x_58:
[----:B------:R-:W0:Y:S01]  /*1720*/  S2R R0, SR_TID.X ;  /* 0x0000000000007919 */ /* 0x000e220000002100 */
[----:B------:R-:W1:Y:S01]  /*1730*/  LDC.64 R4, c[0x0][0x380] ;  /* 0x0000e000ff047b82 */ /* 0x000e620000000a00 */
[----:B0-----:R-:W-:-:S04]  /*1740*/  VIADD R7, R0, UR9 ;  /* 0x0000000900077c36 */ /* 0x001fc80008000000 */
[----:B-1----:R-:W-:-:S05]  /*1750*/  IMAD.WIDE.U32 R4, R7, 0x4, R4 ;  /* 0x0000000407047825 */ /* 0x002fca00078e0004 */
        /* <DEDUP_REMOVED lines=16> */
[----:B--2---:R-:W-:-:S02]  /*1860*/  FSETP.GEU.AND P6, PT, R15, RZ, PT ;  /* 0x000000ff0f00720b */ /* 0x004fc40003fce000 */
[----:B---3--:R-:W-:Y:S02]  /*1870*/  FSETP.GEU.AND P5, PT, R16, RZ, PT ;  /* 0x000000ff1000720b */ /* 0x008fe40003fae000 */
[----:B------:R-:W-:Y:S02]  /*1880*/  FSEL R15, -R15, R15, !P6 ;  /* 0x0000000f0f0f7208 */ /* 0x000fe40007000100 */
[----:B----4-:R-:W-:Y:S02]  /*1890*/  FSETP.GEU.AND P0, PT, R23, RZ, PT ;  /* 0x000000ff1700720b */ /* 0x010fe40003f0e000 */
[----:B-----5:R-:W-:Y:S02]  /*18a0*/  FSETP.GEU.AND P6, PT, R14, RZ, PT ;  /* 0x000000ff0e00720b */ /* 0x020fe40003fce000 */
[----:B------:R-:W-:Y:S02]  /*18b0*/  FSEL R16, -R16, R16, !P5 ;  /* 0x0000001010107208 */ /* 0x000fe40006800100 */
[----:B------:R-:W-:-:S02]  /*18c0*/  FSETP.GEU.AND P4, PT, R17, RZ, PT ;  /* 0x000000ff1100720b */ /* 0x000fc40003f8e000 */
[----:B------:R-:W-:Y:S02]  /*18d0*/  FSETP.GEU.AND P3, PT, R18, RZ, PT ;  /* 0x000000ff1200720b */ /* 0x000fe40003f6e000 */
[----:B------:R-:W-:Y:S02]  /*18e0*/  FSETP.GEU.AND P2, PT, R21, RZ, PT ;  /* 0x000000ff1500720b */ /* 0x000fe40003f4e000 */
[----:B------:R-:W-:Y:S02]  /*18f0*/  FSETP.GEU.AND P1, PT, R22, RZ, PT ;  /* 0x000000ff1600720b */ /* 0x000fe40003f2e000 */
[----:B------:R-:W-:Y:S02]  /*1900*/  FSEL R23, -R23, R23, !P0 ;  /* 0x0000001717177208 */ /* 0x000fe40004000100 */
[----:B------:R-:W-:Y:S02]  /*1910*/  FSEL R24, -R14, R14, !P6 ;  /* 0x0000000e0e187208 */ /* 0x000fe40007000100 */
[----:B0-----:R-:W-:-:S02]  /*1920*/  FSEL R5, -R17, R17, !P4 ;  /* 0x0000001111057208 */ /* 0x001fc40006000100 */
[----:B------:R-:W-:Y:S02]  /*1930*/  FSEL R18, -R18, R18, !P3 ;  /* 0x0000001212127208 */ /* 0x000fe40005800100 */
[----:B------:R-:W-:Y:S02]  /*1940*/  FSEL R21, -R21, R21, !P2 ;  /* 0x0000001515157208 */ /* 0x000fe40005000100 */
[----:B------:R-:W-:Y:S02]  /*1950*/  FSEL R22, -R22, R22, !P1 ;  /* 0x0000001616167208 */ /* 0x000fe40004800100 */
[----:B------:R-:W-:Y:S02]  /*1960*/  FSETP.GEU.AND P0, PT, R15, R16, PT ;  /* 0x000000100f00720b */ /* 0x000fe40003f0e000 */
[----:B------:R-:W-:Y:S02]  /*1970*/  FSETP.GEU.AND P3, PT, R23, R24, PT ;  /* 0x000000181700720b */ /* 0x000fe40003f6e000 */
[----:B------:R-:W-:-:S02]  /*1980*/  FSETP.GEU.AND P1, PT, R5, R18, PT ;  /* 0x000000120500720b */ /* 0x000fc40003f2e000 */
[----:B------:R-:W-:Y:S02]  /*1990*/  FSETP.GEU.AND P2, PT, R21, R22, PT ;  /* 0x000000161500720b */ /* 0x000fe40003f4e000 */
[----:B------:R-:W-:Y:S02]  /*19a0*/  FSETP.GEU.AND P6, PT, R8, RZ, PT ;  /* 0x000000ff0800720b */ /* 0x000fe40003fce000 */
[----:B------:R-:W-:Y:S02]  /*19b0*/  FSEL R4, R16, R15, !P0 ;  /* 0x0000000f10047208 */ /* 0x000fe40004000000 */
[----:B------:R-:W-:Y:S02]  /*19c0*/  FSEL R15, R24, R23, !P3 ;  /* 0x00000017180f7208 */ /* 0x000fe40005800000 */
[----:B------:R-:W-:Y:S02]  /*19d0*/  FSEL R5, R18, R5, !P1 ;  /* 0x0000000512057208 */ /* 0x000fe40004800000 */
[----:B------:R-:W-:-:S02]  /*19e0*/  FSEL R14, R22, R21, !P2 ;  /* 0x00000015160e7208 */ /* 0x000fc40005000000 */
[----:B------:R-:W-:Y:S02]  /*19f0*/  FSETP.GEU.AND P5, PT, R9, RZ, PT ;  /* 0x000000ff0900720b */ /* 0x000fe40003fae000 */
[----:B------:R-:W-:Y:S02]  /*1a00*/  FSETP.GEU.AND P3, PT, R6, RZ, PT ;  /* 0x000000ff0600720b */ /* 0x000fe40003f6e000 */
[----:B------:R-:W-:Y:S02]  /*1a10*/  FSEL R8, -R8, R8, !P6 ;  /* 0x0000000808087208 */ /* 0x000fe40007000100 */
[----:B------:R-:W-:Y:S02]  /*1a20*/  FSETP.GEU.AND P4, PT, R12, RZ, PT ;  /* 0x000000ff0c00720b */ /* 0x000fe40003f8e000 */
[----:B------:R-:W-:Y:S02]  /*1a30*/  FSETP.GEU.AND P2, PT, R11, RZ, PT ;  /* 0x000000ff0b00720b */ /* 0x000fe40003f4e000 */
[----:B------:R-:W-:-:S02]  /*1a40*/  FSETP.GEU.AND P1, PT, R7, RZ, PT ;  /* 0x000000ff0700720b */ /* 0x000fc40003f2e000 */
[----:B------:R-:W-:Y:S02]  /*1a50*/  FSETP.GEU.AND P0, PT, R10, RZ, PT ;  /* 0x000000ff0a00720b */ /* 0x000fe40003f0e000 */
[----:B------:R-:W-:Y:S02]  /*1a60*/  FSETP.GEU.AND P6, PT, R13, RZ, PT ;  /* 0x000000ff0d00720b */ /* 0x000fe40003fce000 */
[----:B------:R-:W-:Y:S02]  /*1a70*/  FSEL R9, -R9, R9, !P5 ;  /* 0x0000000909097208 */ /* 0x000fe40006800100 */
[----:B------:R-:W-:Y:S02]  /*1a80*/  FSEL R17, -R6, R6, !P3 ;  /* 0x0000000606117208 */ /* 0x000fe40005800100 */
[----:B------:R-:W-:Y:S02]  /*1a90*/  FSEL R12, -R12, R12, !P4 ;  /* 0x0000000c0c0c7208 */ /* 0x000fe40006000100 */
[----:B------:R-:W-:-:S02]  /*1aa0*/  FSEL R11, -R11, R11, !P2 ;  /* 0x0000000b0b0b7208 */ /* 0x000fc40005000100 */
[----:B------:R-:W-:Y:S02]  /*1ab0*/  FSEL R6, -R7, R7, !P1 ;  /* 0x0000000707067208 */ /* 0x000fe40004800100 */
[----:B------:R-:W-:Y:S02]  /*1ac0*/  FSEL R10, -R10, R10, !P0 ;  /* 0x0000000a0a0a7208 */ /* 0x000fe40004000100 */
[----:B------:R-:W-:Y:S02]  /*1ad0*/  FSEL R13, -R13, R13, !P6 ;  /* 0x0000000d0d0d7208 */ /* 0x000fe40007000100 */
        /* <DEDUP_REMOVED lines=10> */
[----:B------:R-:W-:Y:S02]  /*1b80*/  FSETP.GEU.AND P2, PT, R8, R17, PT ;  /* 0x000000110800720b */ /* 0x000fe40003f4e000 */
[----:B------:R-:W-:Y:S02]  /*1b90*/  FSETP.GEU.AND P3, PT, R6, R13, PT ;  /* 0x0000000d0600720b */ /* 0x000fe40003f6e000 */
[----:B------:R-:W-:Y:S02]  /*1ba0*/  FSEL R4, R5, R4, !P0 ;  /* 0x0000000405047208 */ /* 0x000fe40004000000 */
[----:B------:R-:W-:Y:S02]  /*1bb0*/  ISETP.GE.U32.AND P0, PT, R20, UR5, PT ;  /* 0x0000000514007c0c */ /* 0x000fe4000bf06070 */
[----:B------:R-:W-:-:S02]  /*1bc0*/  FSEL R15, R15, R14, !P1 ;  /* 0x0000000e0f0f7208 */ /* 0x000fc40004800000 */
[----:B------:R-:W-:Y:S02]  /*1bd0*/  FSEL R8, R17, R8, !P2 ;  /* 0x0000000811087208 */ /* 0x000fe40005000000 */
[----:B------:R-:W-:Y:S02]  /*1be0*/  FSEL R13, R13, R6, !P3 ;  /* 0x000000060d0d7208 */ /* 0x000fe40005800000 */
[----:B------:R-:W-:Y:S02]  /*1bf0*/  ISETP.GE.U32.AND.EX P0, PT, R19, UR4, PT, P0 ;  /* 0x0000000413007c0c */ /* 0x000fe4000bf06100 */
[----:B------:R-:W-:Y:S02]  /*1c00*/  FSETP.GEU.AND P1, PT, R4, R15, PT ;  /* 0x0000000f0400720b */ /* 0x000fe40003f2e000 */
[----:B------:R-:W-:Y:S02]  /*1c10*/  FSETP.GEU.AND P2, PT, R8, R13, PT ;  /* 0x0000000d0800720b */ /* 0x000fe40003f4e000 */
[----:B------:R-:W-:-:S02]  /*1c20*/  FSEL R4, R15, R4, !P1 ;  /* 0x000000040f047208 */ /* 0x000fc40004800000 */
[----:B------:R-:W-:-:S04]  /*1c30*/  FSEL R13, R13, R8, !P2 ;  /* 0x000000080d0d7208 */ /* 0x000fc80005000000 */
[----:B------:R-:W-:-:S04]  /*1c40*/  FSETP.GEU.AND P1, PT, R4, R13, PT ;  /* 0x0000000d0400720b */ /* 0x000fc80003f2e000 */
[----:B------:R-:W-:Y:S01]  /*1c50*/  FSEL R10, R13, R4, !P1 ;  /* 0x000000040d0a7208 */ /* 0x000fe20004800000 */
[----:B------:R-:W-:Y:S08]  /*1c60*/  @!P0 BRA `(.L_x_73) ;  /* 0x0000001400888947 */ /* 0x000ff00003800000 */
[----:B------:R-:W-:Y:S01]  /*1c70*/  UIADD3 UR7, UP0, UPT, UR5, UR9, URZ ;  /* 0x0000000905077290 */ /* 0x000fe2000ff1e0ff */
[----:B------:R-:W-:Y:S01]  /*1c80*/  IADD3 R25, P2, PT, R2, -0x1000, RZ ;  /* 0xfffff00002197810 */ /* 0x000fe20007f5e0ff */
[----:B------:R-:W0:Y:S01]  /*1c90*/  LDCU.64 UR12, c[0x0][0x380] ;  /* 0x00007000ff0c77ac */ /* 0x000e220008000a00 */
[----:B------:R-:W-:Y:S02]  /*1ca0*/  LOP3.LUT R5, RZ, R0, RZ, 0x33, !PT ;  /* 0x00000000ff057212 */ /* 0x000fe400078e33ff */
[----:B------:R-:W-:Y:S01]  /*1cb0*/  IADD3.X R8, PT, PT, R3, -0x1, RZ, P2, !PT ;  /* 0xffffffff03087810 */ /* 0x000fe200017fe4ff */
[----:B------:R-:W-:Y:S01]  /*1cc0*/  UIADD3.X UR8, UPT, UPT, URZ, UR4, URZ, UP0, !UPT ;  /* 0x00000004ff087290 */ /* 0x000fe200087fe4ff */
[----:B------:R-:W-:Y:S01]  /*1cd0*/  ISETP.LT.U32.AND P0, PT, R25, UR7, PT ;  /* 0x0000000719007c0c */ /* 0x000fe2000bf01070 */
[----:B------:R-:W-:Y:S01]  /*1ce0*/  UMOV UR6, UR5 ;  /* 0x0000000500067c82 */ /* 0x000fe20008000000 */
[----:B------:R-:W-:Y:S01]  /*1cf0*/  IADD3 R9, P1, PT, R0, UR7, RZ ;  /* 0x0000000700097c10 */ /* 0x000fe2000ff3e0ff */
[----:B------:R-:W-:Y:S01]  /*1d00*/  UMOV UR4, URZ ;  /* 0x000000ff00047c82 */ /* 0x000fe20008000000 */
[----:B------:R-:W-:Y:S01]  /*1d10*/  IADD3 R5, PT, PT, R2, -UR5, R5 ;  /* 0x8000000502057c10 */ /* 0x000fe2000fffe005 */
[----:B------:R-:W-:Y:S01]  /*1d20*/  IMAD.U32 R7, RZ, RZ, UR8 ;  /* 0x00000008ff077e24 */ /* 0x000fe2000f8e00ff */
[----:B------:R-:W-:Y:S01]  /*1d30*/  UMOV UR10, UR8 ;  /* 0x00000008000a7c82 */ /* 0x000fe20008000000 */
[----:B------:R-:W-:-:S03]  /*1d40*/  IMAD.X R4, RZ, RZ, UR8, P1 ;  /* 0x00000008ff047e24 */ /* 0x000fc600088e06ff */
[----:B------:R-:W-:Y:S01]  /*1d50*/  ISETP.GT.U32.AND.EX P0, PT, R7, R8, PT, P0 ;  /* 0x000000080700720c */ /* 0x000fe20003f04100 */
[----:B------:R-:W-:Y:S01]  /*1d60*/  VIADD R7, R5, -UR9 ;  /* 0x8000000905077c36 */ /* 0x000fe20008000000 */
[----:B------:R-:W-:Y:S01]  /*1d70*/  UMOV UR9, UR7 ;  /* 0x0000000700097c82 */ /* 0x000fe20008000000 */
[----:B0-----:R-:W-:-:S04]  /*1d80*/  LEA R6, P2, R9, UR12, 0x2 ;  /* 0x0000000c09067c11 */ /* 0x001fc8000f8410ff */
[----:B------:R-:W-:Y:S02]  /*1d90*/  IADD3 R6, P1, PT, R6, 0x2000, RZ ;  /* 0x0000200006067810 */ /* 0x000fe40007f3e0ff */
[----:B------:R-:W-:-:S05]  /*1da0*/  LEA.HI.X R9, R9, UR13, R4, 0x2, P2 ;  /* 0x0000000d09097c11 */ /* 0x000fca00090f1404 */
[----:B------:R-:W-:Y:S01]  /*1db0*/  IMAD.X R9, RZ, RZ, R9, P1 ;  /* 0x000000ffff097224 */ /* 0x000fe200008e0609 */
[----:B------:R-:W-:Y:S06]  /*1dc0*/  @P0 BRA `(.L_x_74) ;  /* 0x0000000400c80947 */ /* 0x000fec0003800000 */
[----:B------:R-:W0:Y:S01]  /*1dd0*/  LDC.64 R2, c[0x0][0x3b8] ;  /* 0x0000ee00ff027b82 */ /* 0x000e220000000a00 */
[----:B------:R-:W1:Y:S01]  /*1de0*/  LDCU UR11, c[0x0][0x3c0] ;  /* 0x00007800ff0b77ac */ /* 0x000e620008000800 */
[----:B------:R-:W2:Y:S01]  /*1df0*/  LDCU.64 UR12, c[0x0][0x380] ;  /* 0x00007000ff0c77ac */ /* 0x000ea20008000a00 */
[----:B------:R-:W-:Y:S01]  /*1e00*/  NOP ;  /* 0x0000000000007918 */ /* 0x000fe20000000000 */
.L_x_75:
[----:B------:R-:W-:-:S05]  /*1e10*/  IADD3 R5, P0, PT, R0, UR7, RZ ;  /* 0x0000000700057c10 */ /* 0x000fca000ff1e0ff */
[----:B------:R-:W-:Y:S01]  /*1e20*/  IMAD.X R12, RZ, RZ, UR8, P0 ;  /* 0x00000008ff0c7e24 */ /* 0x000fe200080e06ff */
[----:B--2---:R-:W-:-:S04]  /*1e30*/  LEA R4, P0, R5, UR12, 0x2 ;  /* 0x0000000c05047c11 */ /* 0x004fc8000f8010ff */
        /* <DEDUP_REMOVED lines=17> */
[----:B-1----:R-:W-:-:S04]  /*1f50*/  USHF.L.U32 UR14, UR11, 0xc, URZ ;  /* 0x0000000c0b0e7899 */ /* 0x002fc800080006ff */
[----:B------:R-:W-:Y:S02]  /*1f60*/  USHF.R.S32.HI UR15, URZ, 0x1f, UR14 ;  /* 0x0000001fff0f7899 */ /* 0x000fe4000801140e */
[----:B------:R-:W-:-:S04]  /*1f70*/  UIADD3 UR5, UP0, UPT, UR14, UR9, URZ ;  /* 0x000000090e057290 */ /* 0x000fc8000ff1e0ff */
[----:B------:R-:W-:Y:S01]  /*1f80*/  UIADD3.X UR6, UPT, UPT, UR15, UR10, URZ, UP0, !UPT ;  /* 0x0000000a0f067290 */ /* 0x000fe200087fe4ff */
[----:B--2---:R-:W-:-:S04]  /*1f90*/  FSETP.GEU.AND P0, PT, R26, RZ, PT ;  /* 0x000000ff1a00720b */ /* 0x004fc80003f0e000 */
[----:B------:R-:W-:-:S04]  /*1fa0*/  FSEL R27, -R26, R26, !P0 ;  /* 0x0000001a1a1b7208 */ /* 0x000fc80004000100 */
[----:B------:R-:W-:Y:S02]  /*1fb0*/  FSETP.GEU.AND P0, PT, R10, R27, PT ;  /* 0x0000001b0a00720b */ /* 0x000fe40003f0e000 */
[----:B---3--:R-:W-:Y:S02]  /*1fc0*/  FSETP.GEU.AND P2, PT, R23, RZ, PT ;  /* 0x000000ff1700720b */ /* 0x008fe40003f4e000 */
[----:B------:R-:W-:Y:S02]  /*1fd0*/  FSEL R10, R27, R10, !P0 ;  /* 0x0000000a1b0a7208 */ /* 0x000fe40004000000 */
[----:B----4-:R-:W-:Y:S02]  /*1fe0*/  FSETP.GEU.AND P3, PT, R21, RZ, PT ;  /* 0x000000ff1500720b */ /* 0x010fe40003f6e000 */
[----:B-----5:R-:W-:Y:S02]  /*1ff0*/  FSETP.GEU.AND P0, PT, R28, RZ, PT ;  /* 0x000000ff1c00720b */ /* 0x020fe40003f0e000 */
[----:B------:R-:W-:-:S02]  /*2000*/  FSETP.GEU.AND P1, PT, R24, RZ, PT ;  /* 0x000000ff1800720b */ /* 0x000fc40003f2e000 */
[----:B------:R-:W-:Y:S02]  /*2010*/  FSETP.GEU.AND P4, PT, R22, RZ, PT ;  /* 0x000000ff1600720b */ /* 0x000fe40003f8e000 */
[----:B------:R-:W-:Y:S02]  /*2020*/  FSETP.GEU.AND P5, PT, R20, RZ, PT ;  /* 0x000000ff1400720b */ /* 0x000fe40003fae000 */
[----:B0-----:R-:W-:Y:S02]  /*2030*/  FSEL R4, -R23, R23, !P2 ;  /* 0x0000001717047208 */ /* 0x001fe40005000100 */
[----:B------:R-:W-:Y:S02]  /*2040*/  FSEL R21, -R21, R21, !P3 ;  /* 0x0000001515157208 */ /* 0x000fe40005800100 */
[----:B------:R-:W-:Y:S02]  /*2050*/  FSEL R5, -R28, R28, !P0 ;  /* 0x0000001c1c057208 */ /* 0x000fe40004000100 */
[----:B------:R-:W-:-:S02]  /*2060*/  FSEL R24, -R24, R24, !P1 ;  /* 0x0000001818187208 */ /* 0x000fc40004800100 */
[----:B------:R-:W-:Y:S02]  /*2070*/  FSEL R22, -R22, R22, !P4 ;  /* 0x0000001616167208 */ /* 0x000fe40006000100 */
[----:B------:R-:W-:Y:S02]  /*2080*/  FSEL R23, -R20, R20, !P5 ;  /* 0x0000001414177208 */ /* 0x000fe40006800100 */
[----:B------:R-:W-:Y:S02]  /*2090*/  FSETP.GEU.AND P1, PT, R4, R21, PT ;  /* 0x000000150400720b */ /* 0x000fe40003f2e000 */
[----:B------:R-:W-:Y:S02]  /*20a0*/  FSETP.GEU.AND P0, PT, R5, R24, PT ;  /* 0x000000180500720b */ /* 0x000fe40003f0e000 */
[----:B------:R-:W-:Y:S02]  /*20b0*/  FSETP.GEU.AND P2, PT, R22, R23, PT ;  /* 0x000000171600720b */ /* 0x000fe40003f4e000 */
[----:B------:R-:W-:-:S02]  /*20c0*/  FSETP.GEU.AND P6, PT, R11, RZ, PT ;  /* 0x000000ff0b00720b */ /* 0x000fc40003fce000 */
[----:B------:R-:W-:Y:S02]  /*20d0*/  FSEL R4, R21, R4, !P1 ;  /* 0x0000000415047208 */ /* 0x000fe40004800000 */
[----:B------:R-:W-:Y:S02]  /*20e0*/  FSEL R5, R24, R5, !P0 ;  /* 0x0000000518057208 */ /* 0x000fe40004000000 */
[----:B------:R-:W-:Y:S02]  /*20f0*/  FSEL R21, R23, R22, !P2 ;  /* 0x0000001617157208 */ /* 0x000fe40005000000 */
[----:B------:R-:W-:Y:S02]  /*2100*/  FSEL R11, -R11, R11, !P6 ;  /* 0x0000000b0b0b7208 */ /* 0x000fe40007000100 */
[----:B------:R-:W-:Y:S02]  /*2110*/  FSETP.GEU.AND P5, PT, R12, RZ, PT ;  /* 0x000000ff0c00720b */ /* 0x000fe40003fae000 */
[----:B------:R-:W-:-:S02]  /*2120*/  FSETP.GEU.AND P4, PT, R13, RZ, PT ;  /* 0x000000ff0d00720b */ /* 0x000fc40003f8e000 */
[----:B------:R-:W-:Y:S02]  /*2130*/  FSETP.GEU.AND P3, PT, R14, RZ, PT ;  /* 0x000000ff0e00720b */ /* 0x000fe40003f6e000 */
[----:B------:R-:W-:Y:S02]  /*2140*/  FSETP.GEU.AND P2, PT, R15, RZ, PT ;  /* 0x000000ff0f00720b */ /* 0x000fe40003f4e000 */
[----:B------:R-:W-:Y:S02]  /*2150*/  FSETP.GEU.AND P1, PT, R16, RZ, PT ;  /* 0x000000ff1000720b */ /* 0x000fe40003f2e000 */
[----:B------:R-:W-:Y:S02]  /*2160*/  FSETP.GEU.AND P0, PT, R17, RZ, PT ;  /* 0x000000ff1100720b */ /* 0x000fe40003f0e000 */
[----:B------:R-:W-:Y:S02]  /*2170*/  FSETP.GEU.AND P6, PT, R18, RZ, PT ;  /* 0x000000ff1200720b */ /* 0x000fe40003fce000 */
[----:B------:R-:W-:-:S02]  /*2180*/  FSEL R12, -R12, R12, !P5 ;  /* 0x0000000c0c0c7208 */ /* 0x000fc40006800100 */
[----:B------:R-:W-:Y:S02]  /*2190*/  FSEL R13, -R13, R13, !P4 ;  /* 0x0000000d0d0d7208 */ /* 0x000fe40006000100 */
[----:B------:R-:W-:Y:S02]  /*21a0*/  FSEL R14, -R14, R14, !P3 ;  /* 0x0000000e0e0e7208 */ /* 0x000fe40005800100 */
[----:B------:R-:W-:Y:S02]  /*21b0*/  FSEL R15, -R15, R15, !P2 ;  /* 0x0000000f0f0f7208 */ /* 0x000fe40005000100 */
[----:B------:R-:W-:Y:S02]  /*21c0*/  FSEL R16, -R16, R16, !P1 ;  /* 0x0000001010107208 */ /* 0x000fe40004800100 */
[----:B------:R-:W-:Y:S02]  /*21d0*/  FSEL R17, -R17, R17, !P0 ;  /* 0x0000001111117208 */ /* 0x000fe40004000100 */
[----:B------:R-:W-:-:S02]  /*21e0*/  FSEL R18, -R18, R18, !P6 ;  /* 0x0000001212127208 */ /* 0x000fc40007000100 */
[----:B------:R-:W-:Y:S02]  /*21f0*/  FSETP.GEU.AND P0, PT, R11, R12, PT ;  /* 0x0000000c0b00720b */ /* 0x000fe40003f0e000 */
[----:B------:R-:W-:Y:S02]  /*2200*/  FSETP.GEU.AND P1, PT, R13, R14, PT ;  /* 0x0000000e0d00720b */ /* 0x000fe40003f2e000 */
[----:B------:R-:W-:Y:S02]  /*2210*/  FSETP.GEU.AND P2, PT, R15, R16, PT ;  /* 0x000000100f00720b */ /* 0x000fe40003f4e000 */
[----:B------:R-:W-:Y:S02]  /*2220*/  FSETP.GEU.AND P3, PT, R17, R18, PT ;  /* 0x000000121100720b */ /* 0x000fe40003f6e000 */
[----:B------:R-:W-:Y:S02]  /*2230*/  FSEL R11, R12, R11, !P0 ;  /* 0x0000000b0c0b7208 */ /* 0x000fe40004000000 */
[----:B------:R-:W-:-:S02]  /*2240*/  FSEL R14, R14, R13, !P1 ;  /* 0x0000000d0e0e7208 */ /* 0x000fc40004800000 */
[----:B------:R-:W-:Y:S02]  /*2250*/  FSEL R15, R16, R15, !P2 ;  /* 0x0000000f100f7208 */ /* 0x000fe40005000000 */
[----:B------:R-:W-:Y:S02]  /*2260*/  FSEL R18, R18, R17, !P3 ;  /* 0x0000001112127208 */ /* 0x000fe40005800000 */
[----:B------:R-:W-:Y:S02]  /*2270*/  FSETP.GEU.AND P0, PT, R10, R5, PT ;  /* 0x000000050a00720b */ /* 0x000fe40003f0e000 */
[----:B------:R-:W-:Y:S02]  /*2280*/  FSETP.GEU.AND P1, PT, R4, R21, PT ;  /* 0x000000150400720b */ /* 0x000fe40003f2e000 */
[----:B------:R-:W-:Y:S02]  /*2290*/  FSETP.GEU.AND P2, PT, R11, R14, PT ;  /* 0x0000000e0b00720b */ /* 0x000fe40003f4e000 */
[----:B------:R-:W-:-:S02]  /*22a0*/  FSETP.GEU.AND P3, PT, R15, R18, PT ;  /* 0x000000120f00720b */ /* 0x000fc40003f6e000 */
[----:B------:R-:W-:Y:S02]  /*22b0*/  FSEL R5, R5, R10, !P0 ;  /* 0x0000000a05057208 */ /* 0x000fe40004000000 */
[----:B------:R-:W-:Y:S02]  /*22c0*/  FSEL R4, R21, R4, !P1 ;  /* 0x0000000415047208 */ /* 0x000fe40004800000 */
[----:B------:R-:W-:Y:S02]  /*22d0*/  FSEL R11, R14, R11, !P2 ;  /* 0x0000000b0e0b7208 */ /* 0x000fe40005000000 */
[----:B------:R-:W-:Y:S02]  /*22e0*/  FSEL R18, R18, R15, !P3 ;  /* 0x0000000f12127208 */ /* 0x000fe40005800000 */
[----:B------:R-:W-:Y:S02]  /*22f0*/  FSETP.GEU.AND P0, PT, R5, R4, PT ;  /* 0x000000040500720b */ /* 0x000fe40003f0e000 */
[----:B------:R-:W-:-:S02]  /*2300*/  FSETP.GEU.AND P1, PT, R11, R18, PT ;  /* 0x000000120b00720b */ /* 0x000fc40003f2e000 */
[----:B------:R-:W-:Y:S02]  /*2310*/  FSEL R4, R4, R5, !P0 ;  /* 0x0000000504047208 */ /* 0x000fe40004000000 */
[----:B------:R-:W-:Y:S02]  /*2320*/  FSEL R11, R18, R11, !P1 ;  /* 0x0000000b120b7208 */ /* 0x000fe40004800000 */
[----:B------:R-:W-:Y:S02]  /*2330*/  IADD3 R5, P3, PT, R2, -UR7, RZ ;  /* 0x8000000702057c10 */ /* 0x000fe4000ff7e0ff */
[----:B------:R-:W-:Y:S02]  /*2340*/  FSETP.GEU.AND P2, PT, R4, R11, PT ;  /* 0x0000000b0400720b */ /* 0x000fe40003f4e000 */
[----:B------:R-:W-:Y:S02]  /*2350*/  ISETP.GE.U32.AND P0, PT, R5, UR14, PT ;  /* 0x0000000e05007c0c */ /* 0x000fe4000bf06070 */
[----:B------:R-:W-:-:S02]  /*2360*/  FSEL R11, R11, R4, !P2 ;  /* 0x000000040b0b7208 */ /* 0x000fc40005000000 */
[----:B------:R-:W-:-:S04]  /*2370*/  IADD3.X R4, PT, PT, R3, ~UR8, RZ, P3, !PT ;  /* 0x8000000803047c10 */ /* 0x000fc80009ffe4ff */
[----:B------:R-:W-:Y:S02]  /*2380*/  ISETP.GE.U32.AND.EX P0, PT, R4, UR15, PT, P0 ;  /* 0x0000000f04007c0c */ /* 0x000fe4000bf06100 */
[----:B------:R-:W-:-:S04]  /*2390*/  FSETP.GEU.AND P1, PT, R19, RZ, PT ;  /* 0x000000ff1300720b */ /* 0x000fc80003f2e000 */
[----:B------:R-:W-:-:S04]  /*23a0*/  FSEL R10, -R19, R19, !P1 ;  /* 0x00000013130a7208 */ /* 0x000fc80004800100 */
[----:B------:R-:W-:-:S04]  /*23b0*/  FSETP.GEU.AND P1, PT, R11, R10, PT ;  /* 0x0000000a0b00720b */ /* 0x000fc80003f2e000 */
[----:B------:R-:W-:Y:S01]  /*23c0*/  FSEL R10, R10, R11, !P1 ;  /* 0x0000000b0a0a7208 */ /* 0x000fe20004800000 */
[----:B------:R-:W-:Y:S08]  /*23d0*/  @!P0 BRA `(.L_x_73) ;  /* 0x0000000c00ac8947 */ /* 0x000ff00003800000 */
[----:B------:R-:W-:Y:S02]  /*23e0*/  UIADD3 UR7, UP0, UPT, UR14, UR7, URZ ;  /* 0x000000070e077290 */ /* 0x000fe4000ff1e0ff */
[----:B------:R-:W-:Y:S01]  /*23f0*/  IMAD.U32 R11, RZ, RZ, UR14 ;  /* 0x0000000eff0b7e24 */ /* 0x000fe2000f8e00ff */
[----:B------:R-:W-:Y:S01]  /*2400*/  UIADD3 UR4, UPT, UPT, UR4, 0x1, URZ ;  /* 0x0000000104047890 */ /* 0x000fe2000fffe0ff */
[----:B------:R-:W-:Y:S01]  /*2410*/  IMAD.MOV.U32 R4, RZ, RZ, R6 ;  /* 0x000000ffff047224 */ /* 0x000fe200078e0006 */
[----:B------:R-:W-:Y:S01]  /*2420*/  UIADD3.X UR8, UPT, UPT, UR15, UR8, URZ, UP0, !UPT ;  /* 0x000000080f087290 */ /* 0x000fe200087fe4ff */
[----:B------:R-:W-:Y:S01]  /*2430*/  IMAD.MOV.U32 R5, RZ, RZ, R9 ;  /* 0x000000ffff057224 */ /* 0x000fe200078e0009 */
[----:B------:R-:W-:Y:S01]  /*2440*/  ISETP.LT.U32.AND P0, PT, R25, UR7, PT ;  /* 0x0000000719007c0c */ /* 0x000fe2000bf01070 */
[----:B------:R-:W-:Y:S01]  /*2450*/  VIADD R7, R7, -UR14 ;  /* 0x8000000e07077c36 */ /* 0x000fe20008000000 */
[----:B------:R-:W-:Y:S01]  /*2460*/  UMOV UR9, UR5 ;  /* 0x0000000500097c82 */ /* 0x000fe20008000000 */
[----:B------:R-:W-:Y:S01]  /*2470*/  IMAD.WIDE R4, R11, 0x4, R4 ;  /* 0x000000040b047825 */ /* 0x000fe200078e0204 */
[----:B------:R-:W-:-:S03]  /*2480*/  UMOV UR10, UR6 ;  /* 0x00000006000a7c82 */ /* 0x000fc60008000000 */
[----:B------:R-:W-:Y:S02]  /*2490*/  IMAD.U32 R13, RZ, RZ, UR8 ;  /* 0x00000008ff0d7e24 */ /* 0x000fe4000f8e00ff */
[----:B------:R-:W-:Y:S02]  /*24a0*/  IMAD.MOV.U32 R6, RZ, RZ, R4 ;  /* 0x000000ffff067224 */ /* 0x000fe400078e0004 */
[----:B------:R-:W-:Y:S01]  /*24b0*/  IMAD.MOV.U32 R9, RZ, RZ, R5 ;  /* 0x000000ffff097224 */ /* 0x000fe200078e0005 */
[----:B------:R-:W-:-:S13]  /*24c0*/  ISETP.GT.U32.AND.EX P0, PT, R13, R8, PT, P0 ;  /* 0x000000080d00720c */ /* 0x000fda0003f04100 */
[----:B------:R-:W-:Y:S05]  /*24d0*/  @!P0 BRA `(.L_x_75) ;  /* 0xfffffff8004c8947 */ /* 0x000fea000383ffff */
[----:B------:R-:W-:-:S05]  /*24e0*/  UMOV UR6, UR14 ;  /* 0x0000000e00067c82 */ /* 0x000fca0008000000 */
.L_x_74:
[C---:B------:R-:W-:Y:S01]  /*24f0*/  VIADD R5, R2.reuse, -UR7 ;  /* 0x8000000702057c36 */ /* 0x040fe20008000000 */
[----:B------:R-:W-:Y:S01]  /*2500*/  ISETP.LE.U32.AND P1, PT, R2, UR7, PT ;  /* 0x0000000702007c0c */ /* 0x000fe2000bf23070 */
[----:B------:R-:W-:Y:S01]  /*2510*/  IMAD.U32 R4, RZ, RZ, UR8 ;  /* 0x00000008ff047e24 */ /* 0x000fe2000f8e00ff */
[----:B------:R-:W-:Y:S02]  /*2520*/  BSSY.RECONVERGENT B1, `(.L_x_73) ;  /* 0x00000d6000017945 */ /* 0x000fe40003800200 */
[----:B------:R-:W-:-:S04]  /*2530*/  ISETP.GE.AND P0, PT, R0, R5, PT ;  /* 0x000000050000720c */ /* 0x000fc80003f06270 */
[----:B------:R-:W-:-:S13]  /*2540*/  ISETP.GE.U32.OR.EX P0, PT, R4, R3, P0, P1 ;  /* 0x000000030400720c */ /* 0x000fda0000706510 */
[----:B------:R-:W-:Y:S05]  /*2550*/  @P0 BRA `(.L_x_76) ;  /* 0x0000000c00480947 */ /* 0x000fea0003800000 */
[----:B------:R-:W-:Y:S01]  /*2560*/  USHF.L.U32 UR5, UR18, 0xc, URZ ;  /* 0x0000000c12057899 */ /* 0x000fe200080006ff */
[----:B------:R-:W-:Y:S01]  /*2570*/  LOP3.LUT R3, RZ, R0, RZ, 0x33, !PT ;  /* 0x00000000ff037212 */ /* 0x000fe200078e33ff */
[----:B------:R-:W-:Y:S01]  /*2580*/  UIMAD UR14, UR4, UR11, URZ ;  /* 0x0000000b040e72a4 */ /* 0x000fe2000f8e02ff */
[----:B------:R-:W-:Y:S01]  /*2590*/  BSSY.RECONVERGENT B2, `(.L_x_77) ;  /* 0x0000066000027945 */ /* 0x000fe20003800200 */
[----:B------:R-:W-:-:S04]  /*25a0*/  UIADD3 UR5, UPT, UPT, UR5, UR6, URZ ;  /* 0x0000000605057290 */ /* 0x000fc8000fffe0ff */
[----:B------:R-:W-:Y:S02]  /*25b0*/  IMAD.U32 R5, RZ, RZ, UR14 ;  /* 0x0000000eff057e24 */ /* 0x000fe4000f8e00ff */
[----:B------:R-:W-:-:S05]  /*25c0*/  IADD3 R2, PT, PT, R2, -UR5, R3 ;  /* 0x8000000502027c10 */ /* 0x000fca000fffe003 */
[----:B------:R-:W-:-:S05]  /*25d0*/  IMAD R2, R5, -0x1000, R2 ;  /* 0xfffff00005027824 */ /* 0x000fca00078e0202 */
[C---:B------:R-:W-:Y:S02]  /*25e0*/  ISETP.GE.U32.AND P1, PT, R2.reuse, 0xf00, PT ;  /* 0x00000f000200780c */ /* 0x040fe40003f26070 */
[----:B------:R-:W-:Y:S01]  /*25f0*/  LEA.HI R22, R2, 0x1, RZ, 0x18 ;  /* 0x0000000102167811 */ /* 0x000fe200078fc0ff */
[----:B------:R-:W-:-:S03]  /*2600*/  IMAD.MOV.U32 R2, RZ, RZ, R0 ;  /* 0x000000ffff027224 */ /* 0x000fc600078e0000 */
[----:B------:R-:W-:-:S04]  /*2610*/  LOP3.LUT R23, R22, 0xf, RZ, 0xc0, !PT ;  /* 0x0000000f16177812 */ /* 0x000fc800078ec0ff */
[----:B------:R-:W-:-:S03]  /*2620*/  ISETP.NE.AND P0, PT, R23, RZ, PT ;  /* 0x000000ff1700720c */ /* 0x000fc60003f05270 */
[----:B------:R-:W-:Y:S10]  /*2630*/  @!P1 BRA `(.L_x_78) ;  /* 0x00000004006c9947 */ /* 0x000ff40003800000 */
[----:B------:R-:W-:-:S04]  /*2640*/  LEA.HI R2, R7, 0x1, RZ, 0x18 ;  /* 0x0000000107027811 */ /* 0x000fc800078fc0ff */
[----:B------:R-:W-:Y:S01]  /*2650*/  LOP3.LUT R3, R2, 0x1fffff0, RZ, 0xc0, !PT ;  /* 0x01fffff002037812 */ /* 0x000fe200078ec0ff */
[----:B------:R-:W-:-:S04]  /*2660*/  IMAD.MOV.U32 R2, RZ, RZ, R0 ;  /* 0x000000ffff027224 */ /* 0x000fc800078e0000 */
[----:B------:R-:W-:-:S07]  /*2670*/  IMAD.MOV R3, RZ, RZ, -R3 ;  /* 0x000000ffff037224 */ /* 0x000fce00078e0a03 */
.L_x_79:
[----:B------:R-:W-:-:S05]  /*2680*/  IMAD.MOV.U32 R8, RZ, RZ, R6 ;  /* 0x000000ffff087224 */ /* 0x000fca00078e0006 */
        /* <DEDUP_REMOVED lines=15> */
[----:B------:R-:W5:Y:S01]  /*2780*/  LDG.E R4, desc[UR16][R8.64+0x1c00] ;  /* 0x001c001008047981 */ /* 0x000f62000c1e1900 */
[----:B------:R-:W-:-:S02]  /*2790*/  VIADD R3, R3, 0x10 ;  /* 0x0000001003037836 */ /* 0x000fc40000000000 */
        /* <DEDUP_REMOVED lines=54> */
[C---:B------:R-:W-:Y:S02]  /*2b00*/  FSETP.GEU.AND P2, PT, R6.reuse, RZ, PT ;  /* 0x000000ff0600720b */ /* 0x040fe40003f4e000 */
[----:B------:R-:W-:Y:S02]  /*2b10*/  FSEL R10, R11, R10, !P1 ;  /* 0x0000000a0b0a7208 */ /* 0x000fe40004800000 */
[----:B------:R-:W-:-:S02]  /*2b20*/  FSEL R6, -R6, R6, !P2 ;  /* 0x0000000606067208 */ /* 0x000fc40005000100 */
[----:B------:R-:W-:Y:S02]  /*2b30*/  FSETP.GEU.AND P1, PT, R10, R5, PT ;  /* 0x000000050a00720b */ /* 0x000fe40003f2e000 */
[C---:B------:R-:W-:Y:S02]  /*2b40*/  FSETP.GEU.AND P2, PT, R4.reuse, RZ, PT ;  /* 0x000000ff0400720b */ /* 0x040fe40003f4e000 */
[----:B------:R-:W-:Y:S02]  /*2b50*/  FSEL R5, R5, R10, !P1 ;  /* 0x0000000a05057208 */ /* 0x000fe40004800000 */
[----:B------:R-:W-:Y:S02]  /*2b60*/  FSEL R4, -R4, R4, !P2 ;  /* 0x0000000404047208 */ /* 0x000fe40005000100 */
[----:B------:R-:W-:Y:S02]  /*2b70*/  ISETP.NE.AND P2, PT, R3, RZ, PT ;  /* 0x000000ff0300720c */ /* 0x000fe40003f45270 */
[----:B------:R-:W-:-:S04]  /*2b80*/  FSETP.GEU.AND P1, PT, R5, R6, PT ;  /* 0x000000060500720b */ /* 0x000fc80003f2e000 */
[----:B------:R-:W-:Y:S02]  /*2b90*/  FSEL R5, R6, R5, !P1 ;  /* 0x0000000506057208 */ /* 0x000fe40004800000 */
[----:B------:R-:W-:Y:S02]  /*2ba0*/  IADD3 R6, P3, PT, R8, 0x4000, RZ ;  /* 0x0000400008067810 */ /* 0x000fe40007f7e0ff */
[----:B------:R-:W-:-:S03]  /*2bb0*/  FSETP.GEU.AND P1, PT, R5, R4, PT ;  /* 0x000000040500720b */ /* 0x000fc60003f2e000 */
[----:B------:R-:W-:Y:S01]  /*2bc0*/  IMAD.X R9, RZ, RZ, R9, P3 ;  /* 0x000000ffff097224 */ /* 0x000fe200018e0609 */
[----:B------:R-:W-:Y:S01]  /*2bd0*/  FSEL R10, R4, R5, !P1 ;  /* 0x00000005040a7208 */ /* 0x000fe20004800000 */
[----:B------:R-:W-:Y:S08]  /*2be0*/  @P2 BRA `(.L_x_79) ;  /* 0xfffffff800a42947 */ /* 0x000ff0000383ffff */
.L_x_78:
[----:B------:R-:W-:Y:S05]  /*2bf0*/  BSYNC.RECONVERGENT B2 ;  /* 0x0000000000027941 */ /* 0x000fea0003800200 */
.L_x_77:
[----:B------:R-:W-:Y:S05]  /*2c00*/  @!P0 BRA `(.L_x_76) ;  /* 0x00000004009c8947 */ /* 0x000fea0003800000 */
[----:B------:R-:W-:Y:S01]  /*2c10*/  ISETP.GE.U32.AND P1, PT, R23, 0x8, PT ;  /* 0x000000081700780c */ /* 0x000fe20003f26070 */
[----:B------:R-:W-:Y:S01]  /*2c20*/  BSSY.RECONVERGENT B2, `(.L_x_80) ;  /* 0x0000031000027945 */ /* 0x000fe20003800200 */
[----:B------:R-:W-:-:S04]  /*2c30*/  LOP3.LUT R14, R22, 0x7, RZ, 0xc0, !PT ;  /* 0x00000007160e7812 */ /* 0x000fc800078ec0ff */
[----:B------:R-:W-:-:S07]  /*2c40*/  ISETP.NE.AND P0, PT, R14, RZ, PT ;  /* 0x000000ff0e00720c */ /* 0x000fce0003f05270 */
[----:B------:R-:W-:Y:S06]  /*2c50*/  @!P1 BRA `(.L_x_81) ;  /* 0x0000000000b49947 */ /* 0x000fec0003800000 */
[----:B------:R-:W-:-:S05]  /*2c60*/  IADD3 R3, P1, PT, R2, UR7, RZ ;  /* 0x0000000702037c10 */ /* 0x000fca000ff3e0ff */
[----:B------:R-:W-:Y:S01]  /*2c70*/  IMAD.X R6, RZ, RZ, UR8, P1 ;  /* 0x00000008ff067e24 */ /* 0x000fe200088e06ff */
[----:B------:R-:W-:-:S04]  /*2c80*/  LEA R4, P1, R3, UR12, 0x2 ;  /* 0x0000000c03047c11 */ /* 0x000fc8000f8210ff */
        /* <DEDUP_REMOVED lines=13> */
[----:B------:R-:W-:Y:S02]  /*2d60*/  FSETP.GEU.AND P1, PT, R10, R3, PT ;  /* 0x000000030a00720b */ /* 0x000fe40003f2e000 */
[----:B------:R-:W-:Y:S02]  /*2d70*/  FSEL R6, -R6, R6, !P2 ;  /* 0x0000000606067208 */ /* 0x000fe40005000100 */
[----:B------:R-:W-:Y:S02]  /*2d80*/  FSEL R3, R3, R10, !P1 ;  /* 0x0000000a03037208 */ /* 0x000fe40004800000 */
[----:B----4-:R-:W-:-:S02]  /*2d90*/  FSETP.GEU.AND P2, PT, R8, RZ, PT ;  /* 0x000000ff0800720b */ /* 0x010fc40003f4e000 */
[----:B------:R-:W-:Y:S02]  /*2da0*/  FSETP.GEU.AND P1, PT, R3, R6, PT ;  /* 0x000000060300720b */ /* 0x000fe40003f2e000 */
[----:B------:R-:W-:Y:S02]  /*2db0*/  FSEL R8, -R8, R8, !P2 ;  /* 0x0000000808087208 */ /* 0x000fe40005000100 */
[----:B------:R-:W-:Y:S02]  /*2dc0*/  FSEL R3, R6, R3, !P1 ;  /* 0x0000000306037208 */ /* 0x000fe40004800000 */
[----:B-----5:R-:W-:Y:S02]  /*2dd0*/  FSETP.GEU.AND P2, PT, R9, RZ, PT ;  /* 0x000000ff0900720b */ /* 0x020fe40003f4e000 */
[----:B------:R-:W-:Y:S02]  /*2de0*/  FSETP.GEU.AND P1, PT, R3, R8, PT ;  /* 0x000000080300720b */ /* 0x000fe40003f2e000 */
[----:B0-----:R-:W-:-:S02]  /*2df0*/  FSEL R4, -R9, R9, !P2 ;  /* 0x0000000909047208 */ /* 0x001fc40005000100 */
        /* <DEDUP_REMOVED lines=10> */
[----:B------:R-:W-:Y:S02]  /*2ea0*/  FSETP.GEU.AND P1, PT, R3, R12, PT ;  /* 0x0000000c0300720b */ /* 0x000fe40003f2e000 */
[----:B------:R-:W-:Y:S02]  /*2eb0*/  FSEL R4, -R13, R13, !P2 ;  /* 0x0000000d0d047208 */ /* 0x000fe40005000100 */
[----:B------:R-:W-:Y:S02]  /*2ec0*/  FSEL R3, R12, R3, !P1 ;  /* 0x000000030c037208 */ /* 0x000fe40004800000 */
[----:B------:R-:W-:Y:S02]  /*2ed0*/  FSETP.GEU.AND P2, PT, R15, RZ, PT ;  /* 0x000000ff0f00720b */ /* 0x000fe40003f4e000 */
[----:B------:R-:W-:-:S02]  /*2ee0*/  FSETP.GEU.AND P1, PT, R3, R4, PT ;  /* 0x000000040300720b */ /* 0x000fc40003f2e000 */
[----:B------:R-:W-:Y:S02]  /*2ef0*/  FSEL R10, -R15, R15, !P2 ;  /* 0x0000000f0f0a7208 */ /* 0x000fe40005000100 */
[----:B------:R-:W-:-:S04]  /*2f00*/  FSEL R3, R4, R3, !P1 ;  /* 0x0000000304037208 */ /* 0x000fc80004800000 */
[----:B------:R-:W-:-:S04]  /*2f10*/  FSETP.GEU.AND P1, PT, R3, R10, PT ;  /* 0x0000000a0300720b */ /* 0x000fc80003f2e000 */
[----:B------:R-:W-:-:S09]  /*2f20*/  FSEL R10, R10, R3, !P1 ;  /* 0x000000030a0a7208 */ /* 0x000fd20004800000 */
.L_x_81:
[----:B------:R-:W-:Y:S05]  /*2f30*/  BSYNC.RECONVERGENT B2 ;  /* 0x0000000000027941 */ /* 0x000fea0003800200 */
.L_x_80:
[----:B------:R-:W-:Y:S05]  /*2f40*/  @!P0 BRA `(.L_x_76) ;  /* 0x0000000000cc8947 */ /* 0x000fea0003800000 */
[----:B------:R-:W-:Y:S01]  /*2f50*/  ISETP.GE.U32.AND P1, PT, R14, 0x4, PT ;  /* 0x000000040e00780c */ /* 0x000fe20003f26070 */
[----:B------:R-:W-:Y:S01]  /*2f60*/  BSSY.RECONVERGENT B2, `(.L_x_82) ;  /* 0x000001c000027945 */ /* 0x000fe20003800200 */
[----:B------:R-:W-:-:S11]  /*2f70*/  LOP3.LUT P0, RZ, R22, 0x3, RZ, 0xc0, !PT ;  /* 0x0000000316ff7812 */ /* 0x000fd6000780c0ff */
[----:B------:R-:W-:Y:S05]  /*2f80*/  @!P1 BRA `(.L_x_83) ;  /* 0x0000000000649947 */ /* 0x000fea0003800000 */
[----:B------:R-:W-:-:S05]  /*2f90*/  IADD3 R3, P1, PT, R2, UR7, RZ ;  /* 0x0000000702037c10 */ /* 0x000fca000ff3e0ff */
[----:B------:R-:W-:Y:S01]  /*2fa0*/  IMAD.X R6, RZ, RZ, UR8, P1 ;  /* 0x00000008ff067e24 */ /* 0x000fe200088e06ff */
[----:B------:R-:W-:-:S04]  /*2fb0*/  LEA R4, P1, R3, UR12, 0x2 ;  /* 0x0000000c03047c11 */ /* 0x000fc8000f8210ff */
        /* <DEDUP_REMOVED lines=18> */
[----:B------:R-:W-:-:S02]  /*30e0*/  FSEL R10, -R9, R9, !P2 ;  /* 0x00000009090a7208 */ /* 0x000fc40005000100 */
[----:B------:R-:W-:-:S04]  /*30f0*/  FSEL R3, R8, R3, !P1 ;  /* 0x0000000308037208 */ /* 0x000fc80004800000 */
[----:B------:R-:W-:-:S04]  /*3100*/  FSETP.GEU.AND P1, PT, R3, R10, PT ;  /* 0x0000000a0300720b */ /* 0x000fc80003f2e000 */
[----:B------:R-:W-:-:S09]  /*3110*/  FSEL R10, R10, R3, !P1 ;  /* 0x000000030a0a7208 */ /* 0x000fd20004800000 */
.L_x_83:
[----:B------:R-:W-:Y:S05]  /*3120*/  BSYNC.RECONVERGENT B2 ;  /* 0x0000000000027941 */ /* 0x000fea0003800200 */
.L_x_82:
[----:B------:R-:W-:Y:S05]  /*3130*/  @!P0 BRA `(.L_x_76) ;  /* 0x0000000000508947 */ /* 0x000fea0003800000 */
[----:B------:R-:W-:Y:S02]  /*3140*/  LOP3.LUT R7, R7, 0xffff, RZ, 0xc0, !PT ;  /* 0x0000ffff07077812 */ /* 0x000fe400078ec0ff */
[----:B------:R-:W-:Y:S02]  /*3150*/  IADD3 R3, P0, PT, R2, UR9, RZ ;  /* 0x0000000902037c10 */ /* 0x000fe4000ff1e0ff */
[----:B------:R-:W-:Y:S02]  /*3160*/  LEA.HI R2, R7, 0x1, RZ, 0x18 ;  /* 0x0000000107027811 */ /* 0x000fe400078fc0ff */
[----:B------:R-:W-:Y:S01]  /*3170*/  LEA R6, P1, R3, UR12, 0x2 ;  /* 0x0000000c03067c11 */ /* 0x000fe2000f8210ff */
[----:B------:R-:W-:Y:S01]  /*3180*/  IMAD.X R4, RZ, RZ, UR10, P0 ;  /* 0x0000000aff047e24 */ /* 0x000fe200080e06ff */
[----:B------:R-:W-:-:S04]  /*3190*/  LOP3.LUT R2, R2, 0x3, RZ, 0xc0, !PT ;  /* 0x0000000302027812 */ /* 0x000fc800078ec0ff */
[----:B------:R-:W-:Y:S01]  /*31a0*/  LEA.HI.X R7, R3, UR13, R4, 0x2, P1 ;  /* 0x0000000d03077c11 */ /* 0x000fe200088f1404 */
[----:B------:R-:W-:-:S07]  /*31b0*/  IMAD.MOV R4, RZ, RZ, -R2 ;  /* 0x000000ffff047224 */ /* 0x000fce00078e0a02 */
.L_x_84:
[----:B------:R-:W-:Y:S02]  /*31c0*/  IMAD.MOV.U32 R2, RZ, RZ, R6 ;  /* 0x000000ffff027224 */ /* 0x000fe400078e0006 */
[----:B------:R-:W-:-:S05]  /*31d0*/  IMAD.MOV.U32 R3, RZ, RZ, R7 ;  /* 0x000000ffff037224 */ /* 0x000fca00078e0007 */
[----:B------:R-:W2:Y:S01]  /*31e0*/  LDG.E R2, desc[UR16][R2.64] ;  /* 0x0000001002027981 */ /* 0x000ea2000c1e1900 */
[----:B------:R-:W-:Y:S01]  /*31f0*/  VIADD R4, R4, 0x1 ;  /* 0x0000000104047836 */ /* 0x000fe20000000000 */
[----:B------:R-:W-:-:S04]  /*3200*/  IADD3 R6, P2, PT, R6, 0x400, RZ ;  /* 0x0000040006067810 */ /* 0x000fc80007f5e0ff */
[----:B------:R-:W-:Y:S01]  /*3210*/  ISETP.NE.AND P1, PT, R4, RZ, PT ;  /* 0x000000ff0400720c */ /* 0x000fe20003f25270 */
[----:B------:R-:W-:Y:S01]  /*3220*/  IMAD.X R7, RZ, RZ, R7, P2 ;  /* 0x000000ffff077224 */ /* 0x000fe200010e0607 */
[----:B--2---:R-:W-:-:S04]  /*3230*/  FSETP.GEU.AND P0, PT, R2, RZ, PT ;  /* 0x000000ff0200720b */ /* 0x004fc80003f0e000 */
[----:B------:R-:W-:-:S04]  /*3240*/  FSEL R5, -R2, R2, !P0 ;  /* 0x0000000202057208 */ /* 0x000fc80004000100 */
[----:B------:R-:W-:-:S04]  /*3250*/  FSETP.GEU.AND P0, PT, R10, R5, PT ;  /* 0x000000050a00720b */ /* 0x000fc80003f0e000 */
[----:B------:R-:W-:Y:S01]  /*3260*/  FSEL R10, R5, R10, !P0 ;  /* 0x0000000a050a7208 */ /* 0x000fe20004000000 */
[----:B------:R-:W-:Y:S08]  /*3270*/  @P1 BRA `(.L_x_84) ;  /* 0xfffffffc00d01947 */ /* 0x000ff0000383ffff */
.L_x_76:
[----:B------:R-:W-:Y:S05]  /*3280*/  BSYNC.RECONVERGENT B1 ;  /* 0x0000000000017941 */ /* 0x000fea0003800200 */
.L_x_73:
        /* <DEDUP_REMOVED lines=54> */
.L_x_72:
[----:B------:R-:W-:Y:S05]  /*35f0*/  BSYNC.RECONVERGENT B0 ;  /* 0x0000000000007941 */ /* 0x000fea0003800200 */
.L_x_57:
[----:B------:R-:W-:Y:S05]  /*3600*/  @P0 EXIT ;  /* 0x000000000000094d */ /* 0x000fea0003800000 */
[----:B------:R-:W1:Y:S02]  /*3610*/  LDCU.64 UR4, c[0x0][0x388] ;  /* 0x00007100ff0477ac */ /* 0x000e640008000a00 */
[----:B-1----:R-:W-:-:S06]  /*3620*/  UIMAD.WIDE.U32 UR4, UR18, 0x4, UR4 ;  /* 0x00000004120478a5 */ /* 0x002fcc000f8e0004 */
[----:B------:R-:W-:Y:S02]  /*3630*/  IMAD.U32 R2, RZ, RZ, UR4 ;  /* 0x00000004ff027e24 */ /* 0x000fe4000f8e00ff */
[----:B------:R-:W-:-:S05]  /*3640*/  IMAD.U32 R3, RZ, RZ, UR5 ;  /* 0x00000005ff037e24 */ /* 0x000fca000f8e00ff */
[----:B------:R-:W-:Y:S01]  /*3650*/  STG.E desc[UR16][R2.64], R9 ;  /* 0x0000000902007986 */ /* 0x000fe2000c101910 */
[----:B------:R-:W-:Y:S05]  /*3660*/  EXIT ;  /* 0x000000000000794d */ /* 0x000fea0003800000 */
.L_x_85:
        /* <DEDUP_REMOVED lines=9> */
.L_x_409:


//--------------------- .text._ZN3cub18CUB_300001_SM_10006detail6reduce28DeviceReduceSingleTileKernelINS2_10policy_hubIfyN4cuda3__47maximumIfEEE10Policy1000EN6thrust24THRUST_300001_SM_1000_NS6detail15normal_iteratorINSC_10device_ptrIfEEEEPdyS8_df14absolute_valueEEvT0_T1_T2_T3_T4_T6_ --------------------------
	.section	.text._ZN3cub18CUB_300001_SM_10006detail6reduce28DeviceReduceSingleTileKernelINS2_10policy_hubIfyN4cuda3__47maximumIfEEE10Policy1000EN6thrust24THRUST_300001_SM_1000_NS6detail15normal_iteratorINSC_10device_ptrIfEEEEPdyS8_df14absolute_valueEEvT0_T1_T2_T3_T4_T6_,"ax",@progbits
	.align	128
        .global         _ZN3cub18CUB_300001_SM_10006detail6reduce28DeviceReduceSingleTileKernelINS2_10policy_hubIfyN4cuda3__47maximumIfEEE10Policy1000EN6thrust24THRUST_300001_SM_1000_NS6detail15normal_iteratorINSC_10device_ptrIfEEEEPdyS8_df14absolute_valueEEvT0_T1_T2_T3_T4_T6_
        .type           _ZN3cub18CUB_300001_SM_10006detail6reduce28DeviceReduceSingleTileKernelINS2_10policy_hubIfyN4cuda3__47maximumIfEEE10Policy1000EN6thrust24THRUST_300001_SM_1000_NS6detail15normal_iteratorINSC_10device_ptrIfEEEEPdyS8_df14absolute_valueEEvT0_T1_T2_T3_T4_T6_,@function
        .size           _ZN3cub18CUB_300001_SM_10006detail6reduce28DeviceReduceSingleTileKernelINS2_10policy_hubIfyN4cuda3__47maximumIfEEE10Policy1000EN6thrust24THRUST_300001_SM_1000_NS6detail15normal_iteratorINSC_10device_ptrIfEEEEPdyS8_df14absolute_valueEEvT0_T1_T2_T3_T4_T6_,(.L_x_410 - _ZN3cub18CUB_300001_SM_10006detail6reduce28DeviceReduceSingleTileKernelINS2_10policy_hubIfyN4cuda3__47maximumIfEEE10Policy1000EN6thrust24THRUST_300001_SM_1000_NS6detail15normal_iteratorINSC_10device_ptrIfEEEEPdyS8_df14absolute_valueEEvT0_T1_T2_T3_T4_T6_)
        .other          _ZN3cub18CUB_300001_SM_10006detail6reduce28DeviceReduceSingleTileKernelINS2_10policy_hubIfyN4cuda3__47maximumIfEEE10Policy1000EN6thrust24THRUST_300001_SM_1000_NS6detail15normal_iteratorINSC_10device_ptrIfEEEEPdyS8_df14absolute_valueEEvT0_T1_T2_T3_T4_T6_,@"STO_CUDA_ENTRY STV_DEFAULT"
_ZN3cub18CUB_300001_SM_10006detail6reduce28DeviceReduceSingleTileKernelINS2_10policy_hubIfyN4cuda3__47maximumIfEEE10Policy1000EN6thrust24THRUST_300001_SM_1000_NS6detail15normal_iteratorINSC_10device_ptrIfEEEEPdyS8_df14absolute_valueEEvT0_T1_T2_T3_T4_T6_:
.text._ZN3cub18CUB_300001_SM_10006detail6reduce28DeviceReduceSingleTileKernelINS2_10policy_hubIfyN4cuda3__47maximumIfEEE10Policy1000EN6thrust24THRUST_300001_SM_1000_NS6detail15normal_iteratorINSC_10device_ptrIfEEEEPdyS8_df14absolute_valueEEvT0_T1_T2_T3_T4_T6_:
[----:B------:R-:W-:Y:S01]  /*0000*/  LDC R1, c[0x0][0x37c] ;  /* 0x0000df00ff017b82 */ /* 0x000fe20000000800 */
[----:B------:R-:W0:Y:S01]  /*0010*/  LDCU.64 UR4, c[0x0][0x390] ;  /* 0x00007200ff0477ac */ /* 0x000e220008000a00 */
[----:B------:R-:W1:Y:S01]  /*0020*/  LDCU.64 UR6, c[0x0][0x358] ;  /* 0x00006b00ff0677ac */ /* 0x000e620008000a00 */
[----:B0-----:R-:W-:Y:S02]  /*0030*/  IMAD.U32 R4, RZ, RZ, UR4 ;  /* 0x00000004ff047e24 */ /* 0x001fe4000f8e00ff */
[----:B------:R-:W-:-:S03]  /*0040*/  IMAD.U32 R5, RZ, RZ, UR5 ;  /* 0x00000005ff057e24 */ /* 0x000fc6000f8e00ff */
[----:B------:R-:W-:-:S04]  /*0050*/  ISETP.NE.U32.AND P0, PT, R4, RZ, PT ;  /* 0x000000ff0400720c */ /* 0x000fc80003f05070 */
[----:B------:R-:W-:-:S13]  /*0060*/  ISETP.NE.AND.EX P0, PT, R5, RZ, PT, P0 ;  /* 0x000000ff0500720c */ /* 0x000fda0003f05300 */
        /* <DEDUP_REMOVED lines=8> */
.L_x_86:
[----:B------:R-:W-:Y:S01]  /*00f0*/  ISETP.GT.U32.AND P0, PT, R4, 0xfff, PT ;  /* 0x00000fff0400780c */ /* 0x000fe20003f04070 */
[----:B------:R-:W-:Y:S03]  /*0100*/  BSSY.RECONVERGENT B0, `(.L_x_87) ;  /* 0x0000326000007945 */ /* 0x000fe60003800200 */
[----:B------:R-:W-:-:S13]  /*0110*/  ISETP.GT.U32.AND.EX P0, PT, R5, RZ, PT, P0 ;  /* 0x000000ff0500720c */ /* 0x000fda0003f04100 */
[----:B------:R-:W-:Y:S05]  /*0120*/  @P0 BRA `(.L_x_88) ;  /* 0x0000001400700947 */ /* 0x000fea0003800000 */
[----:B------:R-:W0:Y:S01]  /*0130*/  S2R R7, SR_TID.X ;  /* 0x0000000000077919 */ /* 0x000e220000002100 */
[----:B------:R-:W-:Y:S01]  /*0140*/  BSSY.RECONVERGENT B1, `(.L_x_89) ;  /* 0x000000b000017945 */ /* 0x000fe20003800200 */
[----:B------:R-:W-:Y:S01]  /*0150*/  IMAD.MOV.U32 R0, RZ, RZ, RZ ;  /* 0x000000ffff007224 */ /* 0x000fe200078e00ff */
[----:B0-----:R-:W-:Y:S01]  /*0160*/  ISETP.GE.U32.AND P0, PT, R7, R4, PT ;  /* 0x000000040700720c */ /* 0x001fe20003f06070 */
[----:B------:R-:W-:-:S12]  /*0170*/  IMAD.MOV.U32 R9, RZ, RZ, R7 ;  /* 0x000000ffff097224 */ /* 0x000fd800078e0007 */
[----:B------:R-:W-:Y:S05]  /*0180*/  @P0 BRA `(.L_x_90) ;  /* 0x0000000000180947 */ /* 0x000fea0003800000 */
[----:B------:R-:W0:Y:S02]  /*0190*/  LDC.64 R2, c[0x0][0x380] ;  /* 0x0000e000ff027b82 */ /* 0x000e240000000a00 */
[----:B0-----:R-:W-:-:S06]  /*01a0*/  IMAD.WIDE.U32 R2, R7, 0x4, R2 ;  /* 0x0000000407027825 */ /* 0x001fcc00078e0002 */
[----:B------:R-:W2:Y:S01]  /*01b0*/  LDG.E R2, desc[UR6][R2.64] ;  /* 0x0000000602027981 */ /* 0x000ea2000c1e1900 */
[----:B------:R-:W-:Y:S01]  /*01c0*/  VIADD R9, R7, 0x100 ;  /* 0x0000010007097836 */ /* 0x000fe20000000000 */
[----:B--2---:R-:W-:-:S04]  /*01d0*/  FSETP.GEU.AND P0, PT, R2, RZ, PT ;  /* 0x000000ff0200720b */ /* 0x004fc80003f0e000 */
[----:B------:R-:W-:-:S09]  /*01e0*/  FSEL R0, -R2, R2, !P0 ;  /* 0x0000000202007208 */ /* 0x000fd20004000100 */
.L_x_90:
[----:B------:R-:W-:Y:S05]  /*01f0*/  BSYNC.RECONVERGENT B1 ;  /* 0x0000000000017941 */ /* 0x000fea0003800200 */
.L_x_89:
[----:B------:R-:W-:Y:S01]  /*0200*/  ISETP.GE.U32.AND P0, PT, R9, R4, PT ;  /* 0x000000040900720c */ /* 0x000fe20003f06070 */
[----:B------:R-:W-:-:S12]  /*0210*/  BSSY.RECONVERGENT B1, `(.L_x_91) ;  /* 0x00000c4000017945 */ /* 0x000fd80003800200 */
[----:B------:R-:W-:Y:S05]  /*0220*/  @P0 BRA `(.L_x_92) ;  /* 0x0000000c00080947 */ /* 0x000fea0003800000 */
[----:B------:R-:W-:Y:S01]  /*0230*/  LOP3.LUT R3, RZ, R9, RZ, 0x33, !PT ;  /* 0x00000009ff037212 */ /* 0x000fe200078e33ff */
[----:B------:R-:W-:Y:S04]  /*0240*/  BSSY.RECONVERGENT B2, `(.L_x_93) ;  /* 0x0000063000027945 */ /* 0x000fe80003800200 */
[----:B------:R-:W-:-:S05]  /*0250*/  IMAD.IADD R3, R3, 0x1, R4 ;  /* 0x0000000103037824 */ /* 0x000fca00078e0204 */
[C---:B------:R-:W-:Y:S02]  /*0260*/  ISETP.GE.U32.AND P1, PT, R3.reuse, 0xf00, PT ;  /* 0x00000f000300780c */ /* 0x040fe40003f26070 */
[----:B------:R-:W-:-:S04]  /*0270*/  LEA.HI R6, R3, 0x1, RZ, 0x18 ;  /* 0x0000000103067811 */ /* 0x000fc800078fc0ff */
[----:B------:R-:W-:-:S04]  /*0280*/  LOP3.LUT R24, R6, 0xf, RZ, 0xc0, !PT ;  /* 0x0000000f06187812 */ /* 0x000fc800078ec0ff */
[----:B------:R-:W-:-:S03]  /*0290*/  ISETP.NE.AND P0, PT, R24, RZ, PT ;  /* 0x000000ff1800720c */ /* 0x000fc60003f05270 */
[----:B------:R-:W-:Y:S10]  /*02a0*/  @!P1 BRA `(.L_x_94) ;  /* 0x0000000400709947 */ /* 0x000ff40003800000 */
[----:B------:R-:W0:Y:S01]  /*02b0*/  LDC.64 R2, c[0x0][0x380] ;  /* 0x0000e000ff027b82 */ /* 0x000e220000000a00 */
[----:B------:R-:W-:-:S05]  /*02c0*/  LOP3.LUT R8, R6, 0x1fffff0, RZ, 0xc0, !PT ;  /* 0x01fffff006087812 */ /* 0x000fca00078ec0ff */
[----:B------:R-:W-:Y:S02]  /*02d0*/  IMAD.MOV R8, RZ, RZ, -R8 ;  /* 0x000000ffff087224 */ /* 0x000fe400078e0a08 */
[----:B0-----:R-:W-:-:S03]  /*02e0*/  IMAD.WIDE.U32 R2, R9, 0x4, R2 ;  /* 0x0000000409027825 */ /* 0x001fc600078e0002 */
[----:B------:R-:W-:-:S05]  /*02f0*/  IADD3 R2, P1, PT, R2, 0x2000, RZ ;  /* 0x0000200002027810 */ /* 0x000fca0007f3e0ff */
[----:B------:R-:W-:-:S08]  /*0300*/  IMAD.X R3, RZ, RZ, R3, P1 ;  /* 0x000000ffff037224 */ /* 0x000fd000008e0603 */
.L_x_95:
        /* <DEDUP_REMOVED lines=73> */
[----:B------:R-:W-:Y:S02]  /*07a0*/  FSEL R0, R13, R0, !P1 ;  /* 0x000000000d007208 */ /* 0x000fe40004800000 */
[----:B------:R-:W-:Y:S02]  /*07b0*/  FSETP.GEU.AND P2, PT, R12, RZ, PT ;  /* 0x000000ff0c00720b */ /* 0x000fe40003f4e000 */
[----:B------:R-:W-:-:S02]  /*07c0*/  FSETP.GEU.AND P1, PT, R0, R11, PT ;  /* 0x0000000b0000720b */ /* 0x000fc40003f2e000 */
[----:B------:R-:W-:Y:S02]  /*07d0*/  FSEL R13, -R12, R12, !P2 ;  /* 0x0000000c0c0d7208 */ /* 0x000fe40005000100 */
[C---:B------:R-:W-:Y:S02]  /*07e0*/  FSETP.GEU.AND P2, PT, R10.reuse, RZ, PT ;  /* 0x000000ff0a00720b */ /* 0x040fe40003f4e000 */
        /* <DEDUP_REMOVED lines=8> */
.L_x_94:
[----:B------:R-:W-:Y:S05]  /*0870*/  BSYNC.RECONVERGENT B2 ;  /* 0x0000000000027941 */ /* 0x000fea0003800200 */
.L_x_93:
[----:B------:R-:W-:Y:S05]  /*0880*/  @!P0 BRA `(.L_x_92) ;  /* 0x0000000400708947 */ /* 0x000fea0003800000 */
[----:B------:R-:W-:Y:S01]  /*0890*/  ISETP.GE.U32.AND P1, PT, R24, 0x8, PT ;  /* 0x000000081800780c */ /* 0x000fe20003f26070 */
[----:B------:R-:W-:Y:S01]  /*08a0*/  BSSY.RECONVERGENT B2, `(.L_x_96) ;  /* 0x000002f000027945 */ /* 0x000fe20003800200 */
[----:B------:R-:W-:-:S04]  /*08b0*/  LOP3.LUT R16, R6, 0x7, RZ, 0xc0, !PT ;  /* 0x0000000706107812 */ /* 0x000fc800078ec0ff */
[----:B------:R-:W-:-:S07]  /*08c0*/  ISETP.NE.AND P0, PT, R16, RZ, PT ;  /* 0x000000ff1000720c */ /* 0x000fce0003f05270 */
[----:B------:R-:W-:Y:S06]  /*08d0*/  @!P1 BRA `(.L_x_97) ;  /* 0x0000000000ac9947 */ /* 0x000fec0003800000 */
[----:B------:R-:W0:Y:S02]  /*08e0*/  LDC.64 R2, c[0x0][0x380] ;  /* 0x0000e000ff027b82 */ /* 0x000e240000000a00 */
[----:B0-----:R-:W-:-:S05]  /*08f0*/  IMAD.WIDE R2, R9, 0x4, R2 ;  /* 0x0000000409027825 */ /* 0x001fca00078e0202 */
        /* <DEDUP_REMOVED lines=15> */
[----:B----4-:R-:W-:Y:S02]  /*09f0*/  FSETP.GEU.AND P2, PT, R12, RZ, PT ;  /* 0x000000ff0c00720b */ /* 0x010fe40003f4e000 */
[----:B------:R-:W-:-:S04]  /*0a00*/  FSETP.GEU.AND P1, PT, R0, R11, PT ;  /* 0x0000000b0000720b */ /* 0x000fc80003f2e000 */
[----:B------:R-:W-:Y:S02]  /*0a10*/  FSEL R0, R11, R0, !P1 ;  /* 0x000000000b007208 */ /* 0x000fe40004800000 */
[----:B------:R-:W-:Y:S02]  /*0a20*/  FSEL R11, -R12, R12, !P2 ;  /* 0x0000000c0c0b7208 */ /* 0x000fe40005000100 */
[C---:B-----5:R-:W-:Y:S02]  /*0a30*/  FSETP.GEU.AND P2, PT, R13.reuse, RZ, PT ;  /* 0x000000ff0d00720b */ /* 0x060fe40003f4e000 */
[----:B------:R-:W-:Y:S02]  /*0a40*/  FSETP.GEU.AND P1, PT, R0, R11, PT ;  /* 0x0000000b0000720b */ /* 0x000fe40003f2e000 */
[----:B------:R-:W-:Y:S02]  /*0a50*/  FSEL R13, -R13, R13, !P2 ;  /* 0x0000000d0d0d7208 */ /* 0x000fe40005000100 */
[----:B------:R-:W-:-:S02]  /*0a60*/  FSEL R0, R11, R0, !P1 ;  /* 0x000000000b007208 */ /* 0x000fc40004800000 */
[----:B------:R-:W-:Y:S02]  /*0a70*/  FSETP.GEU.AND P2, PT, R14, RZ, PT ;  /* 0x000000ff0e00720b */ /* 0x000fe40003f4e000 */
[----:B------:R-:W-:Y:S02]  /*0a80*/  FSETP.GEU.AND P1, PT, R0, R13, PT ;  /* 0x0000000d0000720b */ /* 0x000fe40003f2e000 */
[----:B0-----:R-:W-:Y:S02]  /*0a90*/  FSEL R3, -R14, R14, !P2 ;  /* 0x0000000e0e037208 */ /* 0x001fe40005000100 */
[----:B------:R-:W-:Y:S02]  /*0aa0*/  FSEL R0, R13, R0, !P1 ;  /* 0x000000000d007208 */ /* 0x000fe40004800000 */
[----:B------:R-:W-:Y:S02]  /*0ab0*/  FSETP.GEU.AND P2, PT, R15, RZ, PT ;  /* 0x000000ff0f00720b */ /* 0x000fe40003f4e000 */
[----:B------:R-:W-:-:S02]  /*0ac0*/  FSETP.GEU.AND P1, PT, R0, R3, PT ;  /* 0x000000030000720b */ /* 0x000fc40003f2e000 */
[----:B------:R-:W-:Y:S02]  /*0ad0*/  FSEL R15, -R15, R15, !P2 ;  /* 0x0000000f0f0f7208 */ /* 0x000fe40005000100 */
[----:B------:R-:W-:Y:S02]  /*0ae0*/  FSEL R0, R3, R0, !P1 ;  /* 0x0000000003007208 */ /* 0x000fe40004800000 */
[C---:B------:R-:W-:Y:S02]  /*0af0*/  FSETP.GEU.AND P2, PT, R17.reuse, RZ, PT ;  /* 0x000000ff1100720b */ /* 0x040fe40003f4e000 */
[----:B------:R-:W-:Y:S02]  /*0b00*/  FSETP.GEU.AND P1, PT, R0, R15, PT ;  /* 0x0000000f0000720b */ /* 0x000fe40003f2e000 */
[----:B------:R-:W-:Y:S02]  /*0b10*/  FSEL R17, -R17, R17, !P2 ;  /* 0x0000001111117208 */ /* 0x000fe40005000100 */
[----:B------:R-:W-:-:S02]  /*0b20*/  FSEL R0, R15, R0, !P1 ;  /* 0x000000000f007208 */ /* 0x000fc40004800000 */
[----:B------:R-:W-:Y:S02]  /*0b30*/  FSETP.GEU.AND P2, PT, R18, RZ, PT ;  /* 0x000000ff1200720b */ /* 0x000fe40003f4e000 */
[----:B------:R-:W-:Y:S02]  /*0b40*/  FSETP.GEU.AND P1, PT, R0, R17, PT ;  /* 0x000000110000720b */ /* 0x000fe40003f2e000 */
[----:B------:R-:W-:Y:S02]  /*0b50*/  FSEL R3, -R18, R18, !P2 ;  /* 0x0000001212037208 */ /* 0x000fe40005000100 */
[----:B------:R-:W-:-:S04]  /*0b60*/  FSEL R0, R17, R0, !P1 ;  /* 0x0000000011007208 */ /* 0x000fc80004800000 */
[----:B------:R-:W-:-:S04]  /*0b70*/  FSETP.GEU.AND P1, PT, R0, R3, PT ;  /* 0x000000030000720b */ /* 0x000fc80003f2e000 */
[----:B------:R-:W-:-:S09]  /*0b80*/  FSEL R0, R3, R0, !P1 ;  /* 0x0000000003007208 */ /* 0x000fd20004800000 */
.L_x_97:
[----:B------:R-:W-:Y:S05]  /*0b90*/  BSYNC.RECONVERGENT B2 ;  /* 0x0000000000027941 */ /* 0x000fea0003800200 */
.L_x_96:
        /* <DEDUP_REMOVED lines=29> */
.L_x_99:
[----:B------:R-:W-:Y:S05]  /*0d70*/  BSYNC.RECONVERGENT B2 ;  /* 0x0000000000027941 */ /* 0x000fea0003800200 */
.L_x_98:
[----:B------:R-:W-:Y:S05]  /*0d80*/  @!P0 BRA `(.L_x_92) ;  /* 0x0000000000308947 */ /* 0x000fea0003800000 */
[----:B------:R-:W0:Y:S01]  /*0d90*/  LDC.64 R10, c[0x0][0x380] ;  /* 0x0000e000ff0a7b82 */ /* 0x000e220000000a00 */
[----:B------:R-:W-:-:S07]  /*0da0*/  IMAD.MOV R6, RZ, RZ, -R6 ;  /* 0x000000ffff067224 */ /* 0x000fce00078e0a06 */
.L_x_100:
[----:B0-----:R-:W-:-:S06]  /*0db0*/  IMAD.WIDE R2, R9, 0x4, R10 ;  /* 0x0000000409027825 */ /* 0x001fcc00078e020a */
        /* <DEDUP_REMOVED lines=9> */
.L_x_92:
[----:B------:R-:W-:Y:S05]  /*0e50*/  BSYNC.RECONVERGENT B1 ;  /* 0x0000000000017941 */ /* 0x000fea0003800200 */
.L_x_91:
[----:B------:R-:W-:Y:S01]  /*0e60*/  ISETP.GE.U32.AND P0, PT, R4, 0x100, PT ;  /* 0x000001000400780c */ /* 0x000fe20003f06070 */
[----:B------:R-:W-:-:S03]  /*0e70*/  IMAD.MOV.U32 R11, RZ, RZ, R0 ;  /* 0x000000ffff0b7224 */ /* 0x000fc600078e0000 */
[----:B------:R-:W-:-:S13]  /*0e80*/  ISETP.GE.U32.AND.EX P0, PT, R5, RZ, PT, P0 ;  /* 0x000000ff0500720c */ /* 0x000fda0003f06100 */
        /* <DEDUP_REMOVED lines=25> */
[----:B------:R-:W-:-:S05]  /*1020*/  @!P0 FSEL R0, R3, R0, !P1 ;  /* 0x0000000003008208 */ /* 0x000fca0004800000 */
[----:B------:R-:W0:Y:S02]  /*1030*/  SHFL.DOWN PT, R3, R0, 0x10, 0x1f ;  /* 0x0a001f0000037f89 */ /* 0x000e2400000e0000 */
[----:B0-----:R-:W-:-:S04]  /*1040*/  FSETP.GEU.AND P0, PT, R0, R3, PT ;  /* 0x000000030000720b */ /* 0x001fc80003f0e000 */
[----:B------:R-:W-:Y:S02]  /*1050*/  FSEL R3, R3, R0, !P0 ;  /* 0x0000000003037208 */ /* 0x000fe40004000000 */
[----:B------:R-:W-:-:S03]  /*1060*/  ISETP.GT.AND P0, PT, R6, 0xf, PT ;  /* 0x0000000f0600780c */ /* 0x000fc60003f04270 */
[----:B------:R0:W-:Y:S01]  /*1070*/  @!P2 STS [R2+0x8], R3 ;  /* 0x000008030200a388 */ /* 0x0001e20000000800 */
[----:B------:R-:W-:Y:S01]  /*1080*/  BAR.SYNC.DEFER_BLOCKING 0x0 ;  /* 0x0000000000007b1d */ /* 0x000fe20000010000 */
[----:B------:R-:W-:Y:S02]  /*1090*/  ISETP.NE.AND P2, PT, R7, RZ, PT ;  /* 0x000000ff0700720c */ /* 0x000fe40003f45270 */
[----:B------:R-:W-:-:S11]  /*10a0*/  FSEL R0, R0, R3, P0 ;  /* 0x0000000300007208 */ /* 0x000fd60000000000 */
        /* <DEDUP_REMOVED lines=22> */
.L_x_101:
[----:B------:R-:W-:Y:S01]  /*1210*/  LOP3.LUT R0, R7, 0x3e0, RZ, 0xc0, !PT ;  /* 0x000003e007007812 */ /* 0x000fe200078ec0ff */
[----:B------:R-:W0:Y:S03]  /*1220*/  S2R R6, SR_LANEID ;  /* 0x0000000000067919 */ /* 0x000e260000000000 */
[----:B------:R-:W-:Y:S01]  /*1230*/  LOP3.LUT R9, RZ, R0, RZ, 0x33, !PT ;  /* 0x00000000ff097212 */ /* 0x000fe200078e33ff */
[----:B------:R-:W-:-:S04]  /*1240*/  VIADD R3, R0, 0x20 ;  /* 0x0000002000037836 */ /* 0x000fc80000000000 */
[----:B------:R-:W-:Y:S01]  /*1250*/  IMAD.IADD R9, R9, 0x1, R4 ;  /* 0x0000000109097824 */ /* 0x000fe200078e0204 */
[----:B------:R-:W-:-:S04]  /*1260*/  ISETP.GT.U32.AND P0, PT, R3, R4, PT ;  /* 0x000000040300720c */ /* 0x000fc80003f04070 */
        /* <DEDUP_REMOVED lines=10> */
[----:B------:R-:W-:Y:S01]  /*1310*/  @!P2 MOV R3, 0x400 ;  /* 0x000004000003a802 */ /* 0x000fe20000000f00 */
[----:B------:R-:W1:Y:S02]  /*1320*/  SHFL.DOWN PT, R0, R11, 0x2, R9 ;  /* 0x084000000b007989 */ /* 0x000e6400000e0009 */
[----:B-1----:R-:W-:-:S08]  /*1330*/  FSETP.GEU.AND P1, PT, R11, R0, PT ;  /* 0x000000000b00720b */ /* 0x002fd00003f2e000 */
[----:B------:R-:W-:Y:S02]  /*1340*/  @!P0 FSEL R11, R0, R11, !P1 ;  /* 0x0000000b000b8208 */ /* 0x000fe40004800000 */
[----:B------:R-:W-:Y:S01]  /*1350*/  ISETP.GT.AND P0, PT, R2, R9, PT ;  /* 0x000000090200720c */ /* 0x000fe20003f04270 */
[----:B------:R-:W-:Y:S01]  /*1360*/  VIADD R2, R6, 0x8 ;  /* 0x0000000806027836 */ /* 0x000fe20000000000 */
[----:B0-----:R-:W-:Y:S01]  /*1370*/  @!P2 LEA R3, R8, R3, 0x18 ;  /* 0x000000030803a211 */ /* 0x001fe200078ec0ff */
        /* <DEDUP_REMOVED lines=8> */
[----:B------:R-:W-:Y:S02]  /*1400*/  ISETP.GT.AND P0, PT, R2, R9, PT ;  /* 0x000000090200720c */ /* 0x000fe40003f04270 */
[----:B------:R-:W-:Y:S01]  /*1410*/  @!P2 SHF.R.U32.HI R2, RZ, 0x3, R7 ;  /* 0x00000003ff02a819 */ /* 0x000fe20000011607 */
[----:B------:R-:W0:Y:S03]  /*1420*/  SHFL.DOWN PT, R0, R11, 0x10, R9 ;  /* 0x0a0000000b007989 */ /* 0x000e2600000e0009 */
[----:B------:R-:W-:-:S05]  /*1430*/  @!P2 LOP3.LUT R2, R2, 0x7c, RZ, 0xc0, !PT ;  /* 0x0000007c0202a812 */ /* 0x000fca00078ec0ff */
        /* <DEDUP_REMOVED lines=10> */
[C---:B------:R-:W-:Y:S02]  /*14e0*/  ISETP.GT.U32.AND P1, PT, R4.reuse, 0x20, PT ;  /* 0x000000200400780c */ /* 0x040fe40003f24070 */
[C---:B------:R-:W-:Y:S02]  /*14f0*/  ISETP.GT.U32.AND P0, PT, R4.reuse, 0x40, PT ;  /* 0x000000400400780c */ /* 0x040fe40003f04070 */
[C---:B------:R-:W-:Y:S02]  /*1500*/  ISETP.GT.U32.AND.EX P1, PT, R5.reuse, RZ, PT, P1 ;  /* 0x000000ff0500720c */ /* 0x040fe40003f24110 */
[----:B------:R-:W-:Y:S02]  /*1510*/  ISETP.GT.U32.AND.EX P0, PT, R5, RZ, PT, P0 ;  /* 0x000000ff0500720c */ /* 0x000fe40003f04100 */
[----:B------:R-:W-:Y:S01]  /*1520*/  ISETP.GT.U32.AND P3, PT, R4, 0x60, PT ;  /* 0x000000600400780c */ /* 0x000fe20003f64070 */
[----:B0-----:R-:W-:-:S09]  /*1530*/  ULEA UR4, UR5, UR4, 0x18 ;  /* 0x0000000405047291 */ /* 0x001fd2000f8ec0ff */
[----:B------:R-:W0:Y:S04]  /*1540*/  LDS R3, [UR4+0xc] ;  /* 0x00000c04ff037984 */ /* 0x000e280008000800 */
[----:B------:R-:W1:Y:S04]  /*1550*/  LDS.128 R8, [UR4+0x10] ;  /* 0x00001004ff087984 */ /* 0x000e680008000c00 */
[----:B------:R-:W2:Y:S01]  /*1560*/  LDS.64 R6, [UR4+0x20] ;  /* 0x00002004ff067984 */ /* 0x000ea20008000a00 */
[----:B0-----:R-:W-:-:S04]  /*1570*/  FSETP.GEU.AND P4, PT, R0, R3, PT ;  /* 0x000000030000720b */ /* 0x001fc80003f8e000 */
[----:B------:R-:W-:Y:S02]  /*1580*/  @P1 FSEL R0, R3, R0, !P4 ;  /* 0x0000000003001208 */ /* 0x000fe40006000000 */
[C---:B------:R-:W-:Y:S02]  /*1590*/  ISETP.GT.U32.AND.EX P1, PT, R5.reuse, RZ, PT, P3 ;  /* 0x000000ff0500720c */ /* 0x040fe40003f24130 */
[----:B-1----:R-:W-:Y:S02]  /*15a0*/  FSETP.GEU.AND P4, PT, R0, R8, PT ;  /* 0x000000080000720b */ /* 0x002fe40003f8e000 */
[----:B------:R-:W-:Y:S02]  /*15b0*/  ISETP.GT.U32.AND P3, PT, R4, 0x80, PT ;  /* 0x000000800400780c */ /* 0x000fe40003f64070 */
[----:B------:R-:W-:Y:S02]  /*15c0*/  @P0 FSEL R0, R8, R0, !P4 ;  /* 0x0000000008000208 */ /* 0x000fe40006000000 */
[----:B------:R-:W-:-:S02]  /*15d0*/  ISETP.GT.U32.AND.EX P0, PT, R5, RZ, PT, P3 ;  /* 0x000000ff0500720c */ /* 0x000fc40003f04130 */
[----:B------:R-:W-:Y:S02]  /*15e0*/  FSETP.GEU.AND P4, PT, R0, R9, PT ;  /* 0x000000090000720b */ /* 0x000fe40003f8e000 */
[----:B------:R-:W-:Y:S02]  /*15f0*/  ISETP.GT.U32.AND P3, PT, R4, 0xa0, PT ;  /* 0x000000a00400780c */ /* 0x000fe40003f64070 */
[----:B------:R-:W-:Y:S02]  /*1600*/  @P1 FSEL R0, R9, R0, !P4 ;  /* 0x0000000009001208 */ /* 0x000fe40006000000 */
[----:B------:R-:W-:Y:S02]  /*1610*/  ISETP.GT.U32.AND.EX P1, PT, R5, RZ, PT, P3 ;  /* 0x000000ff0500720c */ /* 0x000fe40003f24130 */
[----:B------:R-:W-:Y:S02]  /*1620*/  FSETP.GEU.AND P4, PT, R0, R10, PT ;  /* 0x0000000a0000720b */ /* 0x000fe40003f8e000 */
[----:B------:R-:W-:-:S02]  /*1630*/  ISETP.GT.U32.AND P3, PT, R4, 0xc0, PT ;  /* 0x000000c00400780c */ /* 0x000fc40003f64070 */
[----:B------:R-:W-:Y:S02]  /*1640*/  @P0 FSEL R0, R10, R0, !P4 ;  /* 0x000000000a000208 */ /* 0x000fe40006000000 */
[----:B------:R-:W-:Y:S02]  /*1650*/  ISETP.GT.U32.AND.EX P0, PT, R5, RZ, PT, P3 ;  /* 0x000000ff0500720c */ /* 0x000fe40003f04130 */
[----:B------:R-:W-:-:S04]  /*1660*/  FSETP.GEU.AND P3, PT, R0, R11, PT ;  /* 0x0000000b0000720b */ /* 0x000fc80003f6e000 */
[----:B------:R-:W-:Y:S02]  /*1670*/  @P1 FSEL R0, R11, R0, !P3 ;  /* 0x000000000b001208 */ /* 0x000fe40005800000 */
[----:B------:R-:W-:Y:S02]  /*1680*/  ISETP.GT.U32.AND P1, PT, R4, 0xe0, PT ;  /* 0x000000e00400780c */ /* 0x000fe40003f24070 */
[----:B--2---:R-:W-:Y:S02]  /*1690*/  FSETP.GEU.AND P3, PT, R0, R6, PT ;  /* 0x000000060000720b */ /* 0x004fe40003f6e000 */
[----:B------:R-:W-:Y:S02]  /*16a0*/  ISETP.GT.U32.AND.EX P1, PT, R5, RZ, PT, P1 ;  /* 0x000000ff0500720c */ /* 0x000fe40003f24110 */
[----:B------:R-:W-:-:S04]  /*16b0*/  @P0 FSEL R0, R6, R0, !P3 ;  /* 0x0000000006000208 */ /* 0x000fc80005800000 */
[----:B------:R-:W-:-:S07]  /*16c0*/  FSETP.GEU.AND P0, PT, R0, R7, PT ;  /* 0x000000070000720b */ /* 0x000fce0003f0e000 */
[----:B------:R-:W-:Y:S01]  /*16d0*/  @P1 FSEL R0, R7, R0, !P0 ;  /* 0x0000000007001208 */ /* 0x000fe20004000000 */
[----:B------:R-:W-:Y:S06]  /*16e0*/  BRA `(.L_x_102) ;  /* 0x0000001c001c7947 */ /* 0x000fec0003800000 */
.L_x_88:
[----:B------:R-:W0:Y:S01]  /*16f0*/  S2R R0, SR_TID.X ;  /* 0x0000000000007919 */ /* 0x000e220000002100 */
[----:B------:R-:W0:Y:S02]  /*1700*/  LDC.64 R2, c[0x0][0x380] ;  /* 0x0000e000ff027b82 */ /* 0x000e240000000a00 */
[----:B0-----:R-:W-:-:S05]  /*1710*/  IMAD.WIDE.U32 R2, R0, 0x4, R2 ;  /* 0x0000000400027825 */ /* 0x001fca00078e0002 */
        /* <DEDUP_REMOVED lines=16> */
[----:B--2---:R-:W-:-:S02]  /*1820*/  FSETP.GEU.AND P6, PT, R14, RZ, PT ;  /* 0x000000ff0e00720b */ /* 0x004fc40003fce000 */
[----:B---3--:R-:W-:Y:S02]  /*1830*/  FSETP.GEU.AND P5, PT, R15, RZ, PT ;  /* 0x000000ff0f00720b */ /* 0x008fe40003fae000 */
[----:B----4-:R-:W-:Y:S02]  /*1840*/  FSETP.GEU.AND P4, PT, R16, RZ, PT ;  /* 0x000000ff1000720b */ /* 0x010fe40003f8e000 */
[----:B-----5:R-:W-:Y:S02]  /*1850*/  FSETP.GEU.AND P3, PT, R17, RZ, PT ;  /* 0x000000ff1100720b */ /* 0x020fe40003f6e000 */
[----:B------:R-:W-:Y:S02]  /*1860*/  FSEL R14, -R14, R14, !P6 ;  /* 0x0000000e0e0e7208 */ /* 0x000fe40007000100 */
[----:B------:R-:W-:Y:S02]  /*1870*/  FSETP.GEU.AND P2, PT, R18, RZ, PT ;  /* 0x000000ff1200720b */ /* 0x000fe40003f4e000 */
[----:B------:R-:W-:-:S02]  /*1880*/  FSEL R15, -R15, R15, !P5 ;  /* 0x0000000f0f0f7208 */ /* 0x000fc40006800100 */
[----:B------:R-:W-:Y:S02]  /*1890*/  FSETP.GEU.AND P1, PT, R19, RZ, PT ;  /* 0x000000ff1300720b */ /* 0x000fe40003f2e000 */
[----:B------:R-:W-:Y:S02]  /*18a0*/  FSEL R16, -R16, R16, !P4 ;  /* 0x0000001010107208 */ /* 0x000fe40006000100 */
[----:B------:R-:W-:Y:S02]  /*18b0*/  FSETP.GEU.AND P0, PT, R20, RZ, PT ;  /* 0x000000ff1400720b */ /* 0x000fe40003f0e000 */
[----:B------:R-:W-:Y:S02]  /*18c0*/  FSEL R17, -R17, R17, !P3 ;  /* 0x0000001111117208 */ /* 0x000fe40005800100 */
[----:B------:R-:W-:Y:S02]  /*18d0*/  FSETP.GEU.AND P6, PT, R21, RZ, PT ;  /* 0x000000ff1500720b */ /* 0x000fe40003fce000 */
[----:B------:R-:W-:-:S02]  /*18e0*/  FSEL R18, -R18, R18, !P2 ;  /* 0x0000001212127208 */ /* 0x000fc40005000100 */
[----:B------:R-:W-:Y:S02]  /*18f0*/  FSEL R19, -R19, R19, !P1 ;  /* 0x0000001313137208 */ /* 0x000fe40004800100 */
[----:B------:R-:W-:Y:S02]  /*1900*/  FSEL R20, -R20, R20, !P0 ;  /* 0x0000001414147208 */ /* 0x000fe40004000100 */
[----:B------:R-:W-:Y:S02]  /*1910*/  FSETP.GEU.AND P0, PT, R14, R15, PT ;  /* 0x0000000f0e00720b */ /* 0x000fe40003f0e000 */
[----:B------:R-:W-:Y:S02]  /*1920*/  FSEL R21, -R21, R21, !P6 ;  /* 0x0000001515157208 */ /* 0x000fe40007000100 */
[----:B------:R-:W-:Y:S02]  /*1930*/  FSETP.GEU.AND P1, PT, R16, R17, PT ;  /* 0x000000111000720b */ /* 0x000fe40003f2e000 */
[----:B------:R-:W-:-:S02]  /*1940*/  FSETP.GEU.AND P2, PT, R18, R19, PT ;  /* 0x000000131200720b */ /* 0x000fc40003f4e000 */
[----:B------:R-:W-:Y:S02]  /*1950*/  FSETP.GEU.AND P6, PT, R6, RZ, PT ;  /* 0x000000ff0600720b */ /* 0x000fe40003fce000 */
[----:B------:R-:W-:Y:S02]  /*1960*/  FSEL R14, R15, R14, !P0 ;  /* 0x0000000e0f0e7208 */ /* 0x000fe40004000000 */
[----:B------:R-:W-:Y:S02]  /*1970*/  FSETP.GEU.AND P3, PT, R20, R21, PT ;  /* 0x000000151400720b */ /* 0x000fe40003f6e000 */
[----:B------:R-:W-:Y:S02]  /*1980*/  FSEL R15, R17, R16, !P1 ;  /* 0x00000010110f7208 */ /* 0x000fe40004800000 */
[----:B------:R-:W-:Y:S02]  /*1990*/  FSEL R16, R19, R18, !P2 ;  /* 0x0000001213107208 */ /* 0x000fe40005000000 */
[----:B------:R-:W-:-:S02]  /*19a0*/  FSEL R6, -R6, R6, !P6 ;  /* 0x0000000606067208 */ /* 0x000fc40007000100 */
[----:B------:R-:W-:Y:S02]  /*19b0*/  FSETP.GEU.AND P2, PT, R10, RZ, PT ;  /* 0x000000ff0a00720b */ /* 0x000fe40003f4e000 */
[----:B------:R-:W-:Y:S02]  /*19c0*/  FSETP.GEU.AND P1, PT, R11, RZ, PT ;  /* 0x000000ff0b00720b */ /* 0x000fe40003f2e000 */
[----:B------:R-:W-:Y:S02]  /*19d0*/  FSETP.GEU.AND P0, PT, R12, RZ, PT ;  /* 0x000000ff0c00720b */ /* 0x000fe40003f0e000 */
[----:B------:R-:W-:Y:S02]  /*19e0*/  FSETP.GEU.AND P6, PT, R13, RZ, PT ;  /* 0x000000ff0d00720b */ /* 0x000fe40003fce000 */
[----:B------:R-:W-:Y:S02]  /*19f0*/  FSEL R17, R21, R20, !P3 ;  /* 0x0000001415117208 */ /* 0x000fe40005800000 */
        /* <DEDUP_REMOVED lines=21> */
[----:B------:R-:W-:Y:S02]  /*1b50*/  FSEL R13, R13, R10, !P3 ;  /* 0x0000000a0d0d7208 */ /* 0x000fe40005800000 */
[----:B------:R-:W-:Y:S02]  /*1b60*/  IADD3 R8, P3, PT, R4, -0x1000, RZ ;  /* 0xfffff00004087810 */ /* 0x000fe40007f7e0ff */
[----:B------:R-:W-:Y:S02]  /*1b70*/  FSETP.GEU.AND P1, PT, R16, R17, PT ;  /* 0x000000111000720b */ /* 0x000fe40003f2e000 */
[----:B------:R-:W-:-:S02]  /*1b80*/  FSEL R14, R15, R14, !P0 ;  /* 0x0000000e0f0e7208 */ /* 0x000fc40004000000 */
[----:B------:R-:W-:Y:S02]  /*1b90*/  FSEL R6, R9, R6, !P2 ;  /* 0x0000000609067208 */ /* 0x000fe40005000000 */
[----:B------:R-:W-:Y:S02]  /*1ba0*/  ISETP.GE.U32.AND P0, PT, R8, 0x1000, PT ;  /* 0x000010000800780c */ /* 0x000fe40003f06070 */
[----:B------:R-:W-:Y:S02]  /*1bb0*/  IADD3.X R9, PT, PT, R5, -0x1, RZ, P3, !PT ;  /* 0xffffffff05097810 */ /* 0x000fe40001ffe4ff */
[----:B------:R-:W-:Y:S02]  /*1bc0*/  FSEL R17, R17, R16, !P1 ;  /* 0x0000001011117208 */ /* 0x000fe40004800000 */
[----:B------:R-:W-:Y:S02]  /*1bd0*/  ISETP.GE.U32.AND.EX P0, PT, R9, RZ, PT, P0 ;  /* 0x000000ff0900720c */ /* 0x000fe40003f06100 */
[----:B------:R-:W-:-:S02]  /*1be0*/  FSETP.GEU.AND P1, PT, R14, R17, PT ;  /* 0x000000110e00720b */ /* 0x000fc40003f2e000 */
[----:B------:R-:W-:Y:S02]  /*1bf0*/  FSETP.GEU.AND P2, PT, R6, R13, PT ;  /* 0x0000000d0600720b */ /* 0x000fe40003f4e000 */
[----:B------:R-:W-:Y:S02]  /*1c00*/  FSEL R12, R17, R14, !P1 ;  /* 0x0000000e110c7208 */ /* 0x000fe40004800000 */
[----:B------:R-:W-:-:S04]  /*1c10*/  FSEL R13, R13, R6, !P2 ;  /* 0x000000060d0d7208 */ /* 0x000fc80005000000 */
[----:B------:R-:W-:Y:S01]  /*1c20*/  FSETP.GEU.AND P1, PT, R12, R13, PT ;  /* 0x0000000d0c00720b */ /* 0x000fe20003f2e000 */
[----:B------:R-:W-:Y:S02]  /*1c30*/  IMAD.MOV.U32 R11, RZ, RZ, 0x1000 ;  /* 0x00001000ff0b7424 */ /* 0x000fe400078e00ff */
[----:B------:R-:W-:Y:S01]  /*1c40*/  IMAD.MOV.U32 R10, RZ, RZ, RZ ;  /* 0x000000ffff0a7224 */ /* 0x000fe200078e00ff */
[----:B------:R-:W-:Y:S01]  /*1c50*/  FSEL R12, R13, R12, !P1 ;  /* 0x0000000c0d0c7208 */ /* 0x000fe20004800000 */
[----:B------:R-:W-:Y:S08]  /*1c60*/  @!P0 BRA `(.L_x_103) ;  /* 0x00000004007c8947 */ /* 0x000ff00003800000 */
[----:B------:R-:W0:Y:S01]  /*1c70*/  LDC.64 R4, c[0x0][0x390] ;  /* 0x0000e400ff047b82 */ /* 0x000e220000000a00 */
[----:B------:R-:W-:Y:S02]  /*1c80*/  IMAD.MOV.U32 R11, RZ, RZ, 0x1000 ;  /* 0x00001000ff0b7424 */ /* 0x000fe400078e00ff */
[----:B------:R-:W-:-:S07]  /*1c90*/  IMAD.MOV.U32 R10, RZ, RZ, RZ ;  /* 0x000000ffff0a7224 */ /* 0x000fce00078e00ff */
.L_x_105:
[----:B------:R-:W-:-:S04]  /*1ca0*/  LEA R6, P0, R11, R2, 0x2 ;  /* 0x000000020b067211 */ /* 0x000fc800078010ff */
[----:B------:R-:W-:-:S05]  /*1cb0*/  LEA.HI.X R7, R11, R3, R10, 0x2, P0 ;  /* 0x000000030b077211 */ /* 0x000fca00000f140a */
        /* <DEDUP_REMOVED lines=18> */
[----:B----4-:R-:W-:Y:S02]  /*1de0*/  FSETP.GEU.AND P0, PT, R27, RZ, PT ;  /* 0x000000ff1b00720b */ /* 0x010fe40003f0e000 */
[----:B-----5:R-:W-:Y:S02]  /*1df0*/  FSETP.GEU.AND P1, PT, R25, RZ, PT ;  /* 0x000000ff1900720b */ /* 0x020fe40003f2e000 */
[----:B------:R-:W-:Y:S02]  /*1e00*/  FSETP.GEU.AND P2, PT, R26, RZ, PT ;  /* 0x000000ff1a00720b */ /* 0x000fe40003f4e000 */
[----:B------:R-:W-:Y:S02]  /*1e10*/  FSETP.GEU.AND P3, PT, R28, RZ, PT ;  /* 0x000000ff1c00720b */ /* 0x000fe40003f6e000 */
[----:B------:R-:W-:-:S02]  /*1e20*/  FSETP.GEU.AND P4, PT, R13, RZ, PT ;  /* 0x000000ff0d00720b */ /* 0x000fc40003f8e000 */
[----:B------:R-:W-:Y:S02]  /*1e30*/  FSEL R14, -R14, R14, !P5 ;  /* 0x0000000e0e0e7208 */ /* 0x000fe40006800100 */
[----:B-1----:R-:W-:Y:S02]  /*1e40*/  FSEL R7, -R15, R15, !P6 ;  /* 0x0000000f0f077208 */ /* 0x002fe40007000100 */
[----:B------:R-:W-:Y:S02]  /*1e50*/  FSEL R27, -R27, R27, !P0 ;  /* 0x0000001b1b1b7208 */ /* 0x000fe40004000100 */
[----:B------:R-:W-:Y:S02]  /*1e60*/  FSEL R25, -R25, R25, !P1 ;  /* 0x0000001919197208 */ /* 0x000fe40004800100 */
[----:B------:R-:W-:Y:S02]  /*1e70*/  FSEL R26, -R26, R26, !P2 ;  /* 0x0000001a1a1a7208 */ /* 0x000fe40005000100 */
[----:B------:R-:W-:-:S02]  /*1e80*/  FSEL R6, -R28, R28, !P3 ;  /* 0x0000001c1c067208 */ /* 0x000fc40005800100 */
[----:B------:R-:W-:Y:S02]  /*1e90*/  FSEL R13, -R13, R13, !P4 ;  /* 0x0000000d0d0d7208 */ /* 0x000fe40006000100 */
[----:B------:R-:W-:Y:S02]  /*1ea0*/  FSETP.GEU.AND P3, PT, R14, R7, PT ;  /* 0x000000070e00720b */ /* 0x000fe40003f6e000 */
[----:B------:R-:W-:Y:S02]  /*1eb0*/  FSETP.GEU.AND P0, PT, R12, R27, PT ;  /* 0x0000001b0c00720b */ /* 0x000fe40003f0e000 */
[----:B------:R-:W-:Y:S02]  /*1ec0*/  FSETP.GEU.AND P1, PT, R25, R26, PT ;  /* 0x0000001a1900720b */ /* 0x000fe40003f2e000 */
[----:B------:R-:W-:Y:S02]  /*1ed0*/  FSETP.GEU.AND P2, PT, R6, R13, PT ;  /* 0x0000000d0600720b */ /* 0x000fe40003f4e000 */
[----:B------:R-:W-:-:S02]  /*1ee0*/  FSETP.GEU.AND P6, PT, R16, RZ, PT ;  /* 0x000000ff1000720b */ /* 0x000fc40003fce000 */
[----:B------:R-:W-:Y:S02]  /*1ef0*/  FSEL R7, R7, R14, !P3 ;  /* 0x0000000e07077208 */ /* 0x000fe40005800000 */
[----:B------:R-:W-:Y:S02]  /*1f00*/  FSEL R12, R27, R12, !P0 ;  /* 0x0000000c1b0c7208 */ /* 0x000fe40004000000 */
[----:B------:R-:W-:Y:S02]  /*1f10*/  FSEL R25, R26, R25, !P1 ;  /* 0x000000191a197208 */ /* 0x000fe40004800000 */
[----:B------:R-:W-:Y:S02]  /*1f20*/  FSEL R6, R13, R6, !P2 ;  /* 0x000000060d067208 */ /* 0x000fe40005000000 */
[----:B------:R-:W-:Y:S02]  /*1f30*/  FSETP.GEU.AND P5, PT, R17, RZ, PT ;  /* 0x000000ff1100720b */ /* 0x000fe40003fae000 */
[----:B------:R-:W-:-:S02]  /*1f40*/  FSETP.GEU.AND P4, PT, R18, RZ, PT ;  /* 0x000000ff1200720b */ /* 0x000fc40003f8e000 */
[----:B------:R-:W-:Y:S02]  /*1f50*/  FSETP.GEU.AND P3, PT, R19, RZ, PT ;  /* 0x000000ff1300720b */ /* 0x000fe40003f6e000 */
[----:B------:R-:W-:Y:S02]  /*1f60*/  FSEL R16, -R16, R16, !P6 ;  /* 0x0000001010107208 */ /* 0x000fe40007000100 */
[----:B------:R-:W-:Y:S02]  /*1f70*/  FSETP.GEU.AND P2, PT, R20, RZ, PT ;  /* 0x000000ff1400720b */ /* 0x000fe40003f4e000 */
[----:B------:R-:W-:Y:S02]  /*1f80*/  FSETP.GEU.AND P1, PT, R21, RZ, PT ;  /* 0x000000ff1500720b */ /* 0x000fe40003f2e000 */
[----:B------:R-:W-:Y:S02]  /*1f90*/  FSETP.GEU.AND P0, PT, R22, RZ, PT ;  /* 0x000000ff1600720b */ /* 0x000fe40003f0e000 */
[----:B------:R-:W-:-:S02]  /*1fa0*/  FSETP.GEU.AND P6, PT, R23, RZ, PT ;  /* 0x000000ff1700720b */ /* 0x000fc40003fce000 */
[----:B------:R-:W-:Y:S02]  /*1fb0*/  FSEL R17, -R17, R17, !P5 ;  /* 0x0000001111117208 */ /* 0x000fe40006800100 */
[----:B------:R-:W-:Y:S02]  /*1fc0*/  FSEL R18, -R18, R18, !P4 ;  /* 0x0000001212127208 */ /* 0x000fe40006000100 */
        /* <DEDUP_REMOVED lines=18> */
[----:B------:R-:W-:Y:S02]  /*20f0*/  FSETP.GEU.AND P2, PT, R16, R19, PT ;  /* 0x000000131000720b */ /* 0x000fe40003f4e000 */
[----:B------:R-:W-:Y:S02]  /*2100*/  FSEL R23, R23, R20, !P3 ;  /* 0x0000001417177208 */ /* 0x000fe40005800000 */
[----:B------:R-:W-:Y:S02]  /*2110*/  FSETP.GEU.AND P0, PT, R12, R7, PT ;  /* 0x000000070c00720b */ /* 0x000fe40003f0e000 */
[----:B0-----:R-:W-:-:S02]  /*2120*/  IADD3 R6, P3, PT, -R11, R4, RZ ;  /* 0x000000040b067210 */ /* 0x001fc40007f7e1ff */
[----:B------:R-:W-:Y:S02]  /*2130*/  FSEL R16, R19, R16, !P2 ;  /* 0x0000001013107208 */ /* 0x000fe40005000000 */
[----:B------:R-:W-:Y:S02]  /*2140*/  FSEL R7, R7, R12, !P0 ;  /* 0x0000000c07077208 */ /* 0x000fe40004000000 */
[----:B------:R-:W-:Y:S01]  /*2150*/  ISETP.GE.U32.AND P0, PT, R6, 0x1000, PT ;  /* 0x000010000600780c */ /* 0x000fe20003f06070 */
[----:B------:R-:W-:Y:S01]  /*2160*/  IMAD.X R6, R5, 0x1, ~R10, P3 ;  /* 0x0000000105067824 */ /* 0x000fe200018e0e0a */
[----:B------:R-:W-:-:S04]  /*2170*/  FSETP.GEU.AND P1, PT, R16, R23, PT ;  /* 0x000000171000720b */ /* 0x000fc80003f2e000 */
[----:B------:R-:W-:Y:S02]  /*2180*/  FSEL R16, R23, R16, !P1 ;  /* 0x0000001017107208 */ /* 0x000fe40004800000 */
[----:B------:R-:W-:Y:S02]  /*2190*/  ISETP.GE.U32.AND.EX P0, PT, R6, RZ, PT, P0 ;  /* 0x000000ff0600720c */ /* 0x000fe40003f06100 */
[----:B------:R-:W-:Y:S02]  /*21a0*/  FSETP.GEU.AND P2, PT, R7, R16, PT ;  /* 0x000000100700720b */ /* 0x000fe40003f4e000 */
[----:B------:R-:W-:Y:S02]  /*21b0*/  FSETP.GEU.AND P1, PT, R24, RZ, PT ;  /* 0x000000ff1800720b */ /* 0x000fe40003f2e000 */
[----:B------:R-:W-:Y:S02]  /*21c0*/  FSEL R7, R16, R7, !P2 ;  /* 0x0000000710077208 */ /* 0x000fe40005000000 */
[----:B------:R-:W-:-:S04]  /*21d0*/  FSEL R12, -R24, R24, !P1 ;  /* 0x00000018180c7208 */ /* 0x000fc80004800100 */
[----:B------:R-:W-:-:S04]  /*21e0*/  FSETP.GEU.AND P1, PT, R7, R12, PT ;  /* 0x0000000c0700720b */ /* 0x000fc80003f2e000 */
[----:B------:R-:W-:Y:S01]  /*21f0*/  FSEL R12, R12, R7, !P1 ;  /* 0x000000070c0c7208 */ /* 0x000fe20004800000 */
[----:B------:R-:W-:Y:S08]  /*2200*/  @!P0 BRA `(.L_x_104) ;  /* 0x0000000c007c8947 */ /* 0x000ff00003800000 */
[----:B------:R-:W-:-:S05]  /*2210*/  IADD3 R11, P0, PT, R11, 0x1000, RZ ;  /* 0x000010000b0b7810 */ /* 0x000fca0007f1e0ff */
[----:B------:R-:W-:Y:S01]  /*2220*/  IMAD.X R10, RZ, RZ, R10, P0 ;  /* 0x000000ffff0a7224 */ /* 0x000fe200000e060a */
[----:B------:R-:W-:-:S04]  /*2230*/  ISETP.GT.U32.AND P0, PT, R11, R8, PT ;  /* 0x000000080b00720c */ /* 0x000fc80003f04070 */
[----:B------:R-:W-:-:S13]  /*2240*/  ISETP.GT.U32.AND.EX P0, PT, R10, R9, PT, P0 ;  /* 0x000000090a00720c */ /* 0x000fda0003f04100 */
[----:B------:R-:W-:Y:S05]  /*2250*/  @!P0 BRA `(.L_x_105) ;  /* 0xfffffff800908947 */ /* 0x000fea000383ffff */
.L_x_103:
[----:B------:R-:W-:Y:S01]  /*2260*/  IMAD.IADD R3, R4, 0x1, -R11 ;  /* 0x0000000104037824 */ /* 0x000fe200078e0a0b */
[----:B------:R-:W-:Y:S01]  /*2270*/  ISETP.GE.U32.AND P1, PT, R11, R4, PT ;  /* 0x000000040b00720c */ /* 0x000fe20003f26070 */
[----:B------:R-:W-:Y:S03]  /*2280*/  BSSY.RECONVERGENT B1, `(.L_x_104) ;  /* 0x00000d7000017945 */ /* 0x000fe60003800200 */
[----:B------:R-:W-:-:S04]  /*2290*/  ISETP.GE.AND P0, PT, R0, R3, PT ;  /* 0x000000030000720c */ /* 0x000fc80003f06270 */
[----:B------:R-:W-:-:S13]  /*22a0*/  ISETP.GE.U32.OR.EX P0, PT, R10, R5, P0, P1 ;  /* 0x000000050a00720c */ /* 0x000fda0000706510 */
[----:B------:R-:W-:Y:S05]  /*22b0*/  @P0 BRA `(.L_x_106) ;  /* 0x0000000c004c0947 */ /* 0x000fea0003800000 */
[----:B------:R-:W-:Y:S01]  /*22c0*/  LOP3.LUT R2, RZ, R0, RZ, 0x33, !PT ;  /* 0x00000000ff027212 */ /* 0x000fe200078e33ff */
[----:B------:R-:W-:Y:S03]  /*22d0*/  BSSY.RECONVERGENT B2, `(.L_x_107) ;  /* 0x0000068000027945 */ /* 0x000fe60003800200 */
[----:B------:R-:W-:Y:S01]  /*22e0*/  IADD3 R2, PT, PT, -R11, R4, R2 ;  /* 0x000000040b027210 */ /* 0x000fe20007ffe102 */
[----:B------:R-:W-:-:S03]  /*22f0*/  IMAD.MOV.U32 R4, RZ, RZ, R0 ;  /* 0x000000ffff047224 */ /* 0x000fc600078e0000 */
[C---:B------:R-:W-:Y:S02]  /*2300*/  ISETP.GE.U32.AND P1, PT, R2.reuse, 0xf00, PT ;  /* 0x00000f000200780c */ /* 0x040fe40003f26070 */
[----:B------:R-:W-:-:S04]  /*2310*/  LEA.HI R5, R2, 0x1, RZ, 0x18 ;  /* 0x0000000102057811 */ /* 0x000fc800078fc0ff */
[----:B------:R-:W-:-:S04]  /*2320*/  LOP3.LUT R26, R5, 0xf, RZ, 0xc0, !PT ;  /* 0x0000000f051a7812 */ /* 0x000fc800078ec0ff */
[----:B------:R-:W-:-:S03]  /*2330*/  ISETP.NE.AND P0, PT, R26, RZ, PT ;  /* 0x000000ff1a00720c */ /* 0x000fc60003f05270 */
[----:B------:R-:W-:Y:S10]  /*2340*/  @!P1 BRA `(.L_x_108) ;  /* 0x0000000400809947 */ /* 0x000ff40003800000 */
[----:B------:R-:W0:Y:S01]  /*2350*/  LDCU.64 UR4, c[0x0][0x380] ;  /* 0x00007000ff0477ac */ /* 0x000e220008000a00 */
[----:B------:R-:W-:Y:S02]  /*2360*/  IADD3 R3, P1, PT, R0, R11, RZ ;  /* 0x0000000b00037210 */ /* 0x000fe40007f3e0ff */
[----:B------:R-:W-:-:S03]  /*2370*/  LOP3.LUT R6, R5, 0x1fffff0, RZ, 0xc0, !PT ;  /* 0x01fffff005067812 */ /* 0x000fc600078ec0ff */
[----:B------:R-:W-:Y:S02]  /*2380*/  IMAD.X R4, RZ, RZ, R10, P1 ;  /* 0x000000ffff047224 */ /* 0x000fe400008e060a */
[----:B------:R-:W-:Y:S01]  /*2390*/  IMAD.MOV R6, RZ, RZ, -R6 ;  /* 0x000000ffff067224 */ /* 0x000fe200078e0a06 */
[----:B0-----:R-:W-:-:S04]  /*23a0*/  LEA R2, P2, R3, UR4, 0x2 ;  /* 0x0000000403027c11 */ /* 0x001fc8000f8410ff */
[----:B------:R-:W-:Y:S02]  /*23b0*/  IADD3 R2, P1, PT, R2, 0x2000, RZ ;  /* 0x0000200002027810 */ /* 0x000fe40007f3e0ff */
[----:B------:R-:W-:Y:S01]  /*23c0*/  LEA.HI.X R3, R3, UR5, R4, 0x2, P2 ;  /* 0x0000000503037c11 */ /* 0x000fe200090f1404 */
[----:B------:R-:W-:-:S04]  /*23d0*/  IMAD.MOV.U32 R4, RZ, RZ, R0 ;  /* 0x000000ffff047224 */ /* 0x000fc800078e0000 */
[----:B------:R-:W-:-:S07]  /*23e0*/  IMAD.X R3, RZ, RZ, R3, P1 ;  /* 0x000000ffff037224 */ /* 0x000fce00008e0603 */
.L_x_109:
        /* <DEDUP_REMOVED lines=86> */
.L_x_108:
[----:B------:R-:W-:Y:S05]  /*2950*/  BSYNC.RECONVERGENT B2 ;  /* 0x0000000000027941 */ /* 0x000fea0003800200 */
.L_x_107:
[----:B------:R-:W-:Y:S05]  /*2960*/  @!P0 BRA `(.L_x_106) ;  /* 0x0000000400a08947 */ /* 0x000fea0003800000 */
[----:B------:R-:W-:Y:S01]  /*2970*/  ISETP.GE.U32.AND P1, PT, R26, 0x8, PT ;  /* 0x000000081a00780c */ /* 0x000fe20003f26070 */
[----:B------:R-:W-:Y:S01]  /*2980*/  BSSY.RECONVERGENT B2, `(.L_x_110) ;  /* 0x0000032000027945 */ /* 0x000fe20003800200 */
[----:B------:R-:W-:-:S04]  /*2990*/  LOP3.LUT R17, R5, 0x7, RZ, 0xc0, !PT ;  /* 0x0000000705117812 */ /* 0x000fc800078ec0ff */
[----:B------:R-:W-:-:S07]  /*29a0*/  ISETP.NE.AND P0, PT, R17, RZ, PT ;  /* 0x000000ff1100720c */ /* 0x000fce0003f05270 */
[----:B------:R-:W-:Y:S06]  /*29b0*/  @!P1 BRA `(.L_x_111) ;  /* 0x0000000000b89947 */ /* 0x000fec0003800000 */
[----:B------:R-:W0:Y:S01]  /*29c0*/  LDCU.64 UR4, c[0x0][0x380] ;  /* 0x00007000ff0477ac */ /* 0x000e220008000a00 */
[----:B------:R-:W-:-:S05]  /*29d0*/  IADD3 R3, P1, PT, R4, R11, RZ ;  /* 0x0000000b04037210 */ /* 0x000fca0007f3e0ff */
[----:B------:R-:W-:Y:S01]  /*29e0*/  IMAD.X R6, RZ, RZ, R10, P1 ;  /* 0x000000ffff067224 */ /* 0x000fe200008e060a */
        /* <DEDUP_REMOVED lines=24> */
[----:B------:R-:W-:Y:S02]  /*2b70*/  FSEL R6, R6, R7, !P1 ;  /* 0x0000000706067208 */ /* 0x000fe40004800000 */
[----:B------:R-:W-:Y:S02]  /*2b80*/  FSETP.GEU.AND P2, PT, R14, RZ, PT ;  /* 0x000000ff0e00720b */ /* 0x000fe40003f4e000 */
[----:B------:R-:W-:Y:S02]  /*2b90*/  FSETP.GEU.AND P1, PT, R6, R13, PT ;  /* 0x0000000d0600720b */ /* 0x000fe40003f2e000 */
[----:B0-----:R-:W-:Y:S02]  /*2ba0*/  FSEL R3, -R14, R14, !P2 ;  /* 0x0000000e0e037208 */ /* 0x001fe40005000100 */
[----:B------:R-:W-:Y:S02]  /*2bb0*/  FSEL R6, R13, R6, !P1 ;  /* 0x000000060d067208 */ /* 0x000fe40004800000 */
[----:B------:R-:W-:-:S02]  /*2bc0*/  FSETP.GEU.AND P2, PT, R15, RZ, PT ;  /* 0x000000ff0f00720b */ /* 0x000fc40003f4e000 */
[----:B------:R-:W-:Y:S02]  /*2bd0*/  FSETP.GEU.AND P1, PT, R6, R3, PT ;  /* 0x000000030600720b */ /* 0x000fe40003f2e000 */
[----:B------:R-:W-:Y:S02]  /*2be0*/  FSEL R2, -R15, R15, !P2 ;  /* 0x0000000f0f027208 */ /* 0x000fe40005000100 */
[----:B------:R-:W-:Y:S02]  /*2bf0*/  FSEL R3, R3, R6, !P1 ;  /* 0x0000000603037208 */ /* 0x000fe40004800000 */
[C---:B------:R-:W-:Y:S02]  /*2c00*/  FSETP.GEU.AND P2, PT, R16.reuse, RZ, PT ;  /* 0x000000ff1000720b */ /* 0x040fe40003f4e000 */
[----:B------:R-:W-:Y:S02]  /*2c10*/  FSETP.GEU.AND P1, PT, R3, R2, PT ;  /* 0x000000020300720b */ /* 0x000fe40003f2e000 */
[----:B------:R-:W-:-:S02]  /*2c20*/  FSEL R7, -R16, R16, !P2 ;  /* 0x0000001010077208 */ /* 0x000fc40005000100 */
[----:B------:R-:W-:Y:S02]  /*2c30*/  FSEL R2, R2, R3, !P1 ;  /* 0x0000000302027208 */ /* 0x000fe40004800000 */
[----:B------:R-:W-:Y:S02]  /*2c40*/  FSETP.GEU.AND P2, PT, R18, RZ, PT ;  /* 0x000000ff1200720b */ /* 0x000fe40003f4e000 */
[----:B------:R-:W-:Y:S02]  /*2c50*/  FSETP.GEU.AND P1, PT, R2, R7, PT ;  /* 0x000000070200720b */ /* 0x000fe40003f2e000 */
[----:B------:R-:W-:Y:S02]  /*2c60*/  FSEL R3, -R18, R18, !P2 ;  /* 0x0000001212037208 */ /* 0x000fe40005000100 */
[----:B------:R-:W-:-:S04]  /*2c70*/  FSEL R2, R7, R2, !P1 ;  /* 0x0000000207027208 */ /* 0x000fc80004800000 */
[----:B------:R-:W-:-:S04]  /*2c80*/  FSETP.GEU.AND P1, PT, R2, R3, PT ;  /* 0x000000030200720b */ /* 0x000fc80003f2e000 */
[----:B------:R-:W-:-:S09]  /*2c90*/  FSEL R12, R3, R2, !P1 ;  /* 0x00000002030c7208 */ /* 0x000fd20004800000 */
.L_x_111:
[----:B------:R-:W-:Y:S05]  /*2ca0*/  BSYNC.RECONVERGENT B2 ;  /* 0x0000000000027941 */ /* 0x000fea0003800200 */
.L_x_110:
        /* <DEDUP_REMOVED lines=32> */
.L_x_113:
[----:B------:R-:W-:Y:S05]  /*2eb0*/  BSYNC.RECONVERGENT B2 ;  /* 0x0000000000027941 */ /* 0x000fea0003800200 */
.L_x_112:
[----:B------:R-:W-:Y:S05]  /*2ec0*/  @!P0 BRA `(.L_x_106) ;  /* 0x0000000000488947 */ /* 0x000fea0003800000 */
[----:B------:R-:W0:Y:S01]  /*2ed0*/  LDCU.64 UR4, c[0x0][0x380] ;  /* 0x00007000ff0477ac */ /* 0x000e220008000a00 */
[----:B------:R-:W-:Y:S01]  /*2ee0*/  IADD3 R7, P0, PT, R4, R11, RZ ;  /* 0x0000000b04077210 */ /* 0x000fe20007f1e0ff */
[----:B------:R-:W-:-:S04]  /*2ef0*/  IMAD.MOV R4, RZ, RZ, -R5 ;  /* 0x000000ffff047224 */ /* 0x000fc800078e0a05 */
[----:B------:R-:W-:Y:S01]  /*2f00*/  IMAD.X R10, RZ, RZ, R10, P0 ;  /* 0x000000ffff0a7224 */ /* 0x000fe200000e060a */
[----:B0-----:R-:W-:-:S04]  /*2f10*/  LEA R6, P1, R7, UR4, 0x2 ;  /* 0x0000000407067c11 */ /* 0x001fc8000f8210ff */
[----:B------:R-:W-:-:S09]  /*2f20*/  LEA.HI.X R7, R7, UR5, R10, 0x2, P1 ;  /* 0x0000000507077c11 */ /* 0x000fd200088f140a */
.L_x_114:
        /* <DEDUP_REMOVED lines=12> */
.L_x_106:
[----:B------:R-:W-:Y:S05]  /*2ff0*/  BSYNC.RECONVERGENT B1 ;  /* 0x0000000000017941 */ /* 0x000fea0003800200 */
.L_x_104:
        /* <DEDUP_REMOVED lines=54> */
.L_x_102:
[----:B------:R-:W-:Y:S05]  /*3360*/  BSYNC.RECONVERGENT B0 ;  /* 0x0000000000007941 */ /* 0x000fea0003800200 */
.L_x_87:
        /* <DEDUP_REMOVED lines=9> */
.L_x_115:
        /* <DEDUP_REMOVED lines=16> */
.L_x_410:


//--------------------- .text._ZN3cub18CUB_300001_SM_10006detail6reduce28DeviceReduceSingleTileKernelINS2_10policy_hubIfjN4cuda3__47maximumIfEEE10Policy1000EPfPdiS8_dfNS5_3std3__410__identityEEEvT0_T1_T2_T3_T4_T6_ --------------------------
	.section	.text._ZN3cub18CUB_300001_SM_10006detail6reduce28DeviceReduceSingleTileKernelINS2_10policy_hubIfjN4cuda3__47maximumIfEEE10Policy1000EPfPdiS8_dfNS5_3std3__410__identityEEEvT0_T1_T2_T3_T4_T6_,"ax",@progbits
	.align	128
        .global         _ZN3cub18CUB_300001_SM_10006detail6reduce28DeviceReduceSingleTileKernelINS2_10policy_hubIfjN4cuda3__47maximumIfEEE10Policy1000EPfPdiS8_dfNS5_3std3__410__identityEEEvT0_T1_T2_T3_T4_T6_
        .type           _ZN3cub18CUB_300001_SM_10006detail6reduce28DeviceReduceSingleTileKernelINS2_10policy_hubIfjN4cuda3__47maximumIfEEE10Policy1000EPfPdiS8_dfNS5_3std3__410__identityEEEvT0_T1_T2_T3_T4_T6_,@function
        .size           _ZN3cub18CUB_300001_SM_10006detail6reduce28DeviceReduceSingleTileKernelINS2_10policy_hubIfjN4cuda3__47maximumIfEEE10Policy1000EPfPdiS8_dfNS5_3std3__410__identityEEEvT0_T1_T2_T3_T4_T6_,(.L_x_411 - _ZN3cub18CUB_300001_SM_10006detail6reduce28DeviceReduceSingleTileKernelINS2_10policy_hubIfjN4cuda3__47maximumIfEEE10Policy1000EPfPdiS8_dfNS5_3std3__410__identityEEEvT0_T1_T2_T3_T4_T6_)
        .other          _ZN3cub18CUB_300001_SM_10006detail6reduce28DeviceReduceSingleTileKernelINS2_10policy_hubIfjN4cuda3__47maximumIfEEE10Policy1000EPfPdiS8_dfNS5_3std3__410__identityEEEvT0_T1_T2_T3_T4_T6_,@"STO_CUDA_ENTRY STV_DEFAULT"
_ZN3cub18CUB_300001_SM_10006detail6reduce28DeviceReduceSingleTileKernelINS2_10policy_hubIfjN4cuda3__47maximumIfEEE10Policy1000EPfPdiS8_dfNS5_3std3__410__identityEEEvT0_T1_T2_T3_T4_T6_:
.text._ZN3cub18CUB_300001_SM_10006detail6reduce28DeviceReduceSingleTileKernelINS2_10policy_hubIfjN4cuda3__47maximumIfEEE10Policy1000EPfPdiS8_dfNS5_3std3__410__identityEEEvT0_T1_T2_T3_T4_T6_:
        /* <DEDUP_REMOVED lines=13> */
.L_x_116:
        /* <DEDUP_REMOVED lines=16> */
.L_x_121:
[----:B------:R-:W-:Y:S05]  /*01d0*/  BSYNC.RECONVERGENT B1 ;  /* 0x0000000000017941 */ /* 0x000fea0003800200 */
.L_x_120:
        /* <DEDUP_REMOVED lines=16> */
.L_x_126:
        /* <DEDUP_REMOVED lines=10> */
.L_x_125:
[----:B------:R-:W-:Y:S05]  /*0380*/  BSYNC.RECONVERGENT B2 ;  /* 0x0000000000027941 */ /* 0x000fea0003800200 */
.L_x_124:
        /* <DEDUP_REMOVED lines=8> */
.L_x_129:
        /* <DEDUP_REMOVED lines=59> */
.L_x_128:
[----:B------:R-:W-:Y:S05]  /*07c0*/  BSYNC.RECONVERGENT B2 ;  /* 0x0000000000027941 */ /* 0x000fea0003800200 */
.L_x_127:
        /* <DEDUP_REMOVED lines=34> */
.L_x_131:
[----:B------:R-:W-:Y:S05]  /*09f0*/  BSYNC.RECONVERGENT B2 ;  /* 0x0000000000027941 */ /* 0x000fea0003800200 */
.L_x_130:
        /* <DEDUP_REMOVED lines=16> */
.L_x_123:
[----:B------:R-:W-:Y:S05]  /*0b00*/  BSYNC.RECONVERGENT B1 ;  /* 0x0000000000017941 */ /* 0x000fea0003800200 */
.L_x_122:
        /* <DEDUP_REMOVED lines=58> */
.L_x_132:
        /* <DEDUP_REMOVED lines=71> */
.L_x_119:
        /* <DEDUP_REMOVED lines=44> */
.L_x_136:
        /* <DEDUP_REMOVED lines=44> */
.L_x_134:
        /* <DEDUP_REMOVED lines=20> */
.L_x_140:
        /* <DEDUP_REMOVED lines=9> */
.L_x_139:
[----:B------:R-:W-:Y:S05]  /*1a70*/  BSYNC.RECONVERGENT B2 ;  /* 0x0000000000027941 */ /* 0x000fea0003800200 */
.L_x_138:
        /* <DEDUP_REMOVED lines=16> */
.L_x_143:
        /* <DEDUP_REMOVED lines=62> */
.L_x_142:
[----:B------:R-:W-:Y:S05]  /*1f60*/  BSYNC.RECONVERGENT B2 ;  /* 0x0000000000027941 */ /* 0x000fea0003800200 */
.L_x_141:
        /* <DEDUP_REMOVED lines=37> */
.L_x_145:
[----:B------:R-:W-:Y:S05]  /*21c0*/  BSYNC.RECONVERGENT B2 ;  /* 0x0000000000027941 */ /* 0x000fea0003800200 */
.L_x_144:
        /* <DEDUP_REMOVED lines=16> */
.L_x_137:
[----:B------:R-:W-:Y:S05]  /*22d0*/  BSYNC.RECONVERGENT B1 ;  /* 0x0000000000017941 */ /* 0x000fea0003800200 */
.L_x_135:
        /* <DEDUP_REMOVED lines=54> */
.L_x_118:
        /* <DEDUP_REMOVED lines=12> */
.L_x_148:
[----:B------:R-:W-:Y:S05]  /*2700*/  BSYNC.RECONVERGENT B1 ;  /* 0x0000000000017941 */ /* 0x000fea0003800200 */
.L_x_147:
        /* <DEDUP_REMOVED lines=16> */
.L_x_153:
        /* <DEDUP_REMOVED lines=10> */
.L_x_152:
[----:B------:R-:W-:Y:S05]  /*28b0*/  BSYNC.RECONVERGENT B2 ;  /* 0x0000000000027941 */ /* 0x000fea0003800200 */
.L_x_151:
        /* <DEDUP_REMOVED lines=8> */
.L_x_156:
        /* <DEDUP_REMOVED lines=59> */
.L_x_155:
[----:B------:R-:W-:Y:S05]  /*2cf0*/  BSYNC.RECONVERGENT B2 ;  /* 0x0000000000027941 */ /* 0x000fea0003800200 */
.L_x_154:
        /* <DEDUP_REMOVED lines=34> */
.L_x_158:
[----:B------:R-:W-:Y:S05]  /*2f20*/  BSYNC.RECONVERGENT B2 ;  /* 0x0000000000027941 */ /* 0x000fea0003800200 */
.L_x_157:
        /* <DEDUP_REMOVED lines=16> */
.L_x_150:
[----:B------:R-:W-:Y:S05]  /*3030*/  BSYNC.RECONVERGENT B1 ;  /* 0x0000000000017941 */ /* 0x000fea0003800200 */
.L_x_149:
        /* <DEDUP_REMOVED lines=58> */
.L_x_159:
        /* <DEDUP_REMOVED lines=71> */
.L_x_146:
        /* <DEDUP_REMOVED lines=55> */
.L_x_162:
        /* <DEDUP_REMOVED lines=56> */
.L_x_160:
        /* <DEDUP_REMOVED lines=20> */
.L_x_166:
        /* <DEDUP_REMOVED lines=9> */
.L_x_165:
[----:B------:R-:W-:Y:S05]  /*4110*/  BSYNC.RECONVERGENT B2 ;  /* 0x0000000000027941 */ /* 0x000fea0003800200 */
.L_x_164:
        /* <DEDUP_REMOVED lines=16> */
.L_x_169:
        /* <DEDUP_REMOVED lines=62> */
.L_x_168:
[----:B------:R-:W-:Y:S05]  /*4600*/  BSYNC.RECONVERGENT B2 ;  /* 0x0000000000027941 */ /* 0x000fea0003800200 */
.L_x_167:
        /* <DEDUP_REMOVED lines=37> */
.L_x_171:
[----:B------:R-:W-:Y:S05]  /*4860*/  BSYNC.RECONVERGENT B2 ;  /* 0x0000000000027941 */ /* 0x000fea0003800200 */
.L_x_170:
        /* <DEDUP_REMOVED lines=16> */
.L_x_163:
[----:B------:R-:W-:Y:S05]  /*4970*/  BSYNC.RECONVERGENT B1 ;  /* 0x0000000000017941 */ /* 0x000fea0003800200 */
.L_x_161:
        /* <DEDUP_REMOVED lines=54> */
.L_x_133:
[----:B------:R-:W-:Y:S05]  /*4ce0*/  BSYNC.RECONVERGENT B0 ;  /* 0x0000000000007941 */ /* 0x000fea0003800200 */
.L_x_117:
        /* <DEDUP_REMOVED lines=9> */
.L_x_172:
        /* <DEDUP_REMOVED lines=16> */
.L_x_411:


//--------------------- .text._ZN3cub18CUB_300001_SM_10006detail6reduce18DeviceReduceKernelINS2_10policy_hubIfjN4cuda3__47maximumIfEEE10Policy1000EN6thrust24THRUST_300001_SM_1000_NS6detail15normal_iteratorINSC_10device_ptrIfEEEEjS8_f14absolute_valueEEvT0_PT3_T1_NS0_13GridEvenShareISM_EET2_T4_ --------------------------
	.section	.text._ZN3cub18CUB_300001_SM_10006detail6reduce18DeviceReduceKernelINS2_10policy_hubIfjN4cuda3__47maximumIfEEE10Policy1000EN6thrust24THRUST_300001_SM_1000_NS6detail15normal_iteratorINSC_10device_ptrIfEEEEjS8_f14absolute_valueEEvT0_PT3_T1_NS0_13GridEvenShareISM_EET2_T4_,"ax",@progbits
	.align	128
        .global         _ZN3cub18CUB_300001_SM_10006detail6reduce18DeviceReduceKernelINS2_10policy_hubIfjN4cuda3__47maximumIfEEE10Policy1000EN6thrust24THRUST_300001_SM_1000_NS6detail15normal_iteratorINSC_10device_ptrIfEEEEjS8_f14absolute_valueEEvT0_PT3_T1_NS0_13GridEvenShareISM_EET2_T4_
        .type           _ZN3cub18CUB_300001_SM_10006detail6reduce18DeviceReduceKernelINS2_10policy_hubIfjN4cuda3__47maximumIfEEE10Policy1000EN6thrust24THRUST_300001_SM_1000_NS6detail15normal_iteratorINSC_10device_ptrIfEEEEjS8_f14absolute_valueEEvT0_PT3_T1_NS0_13GridEvenShareISM_EET2_T4_,@function
        .size           _ZN3cub18CUB_300001_SM_10006detail6reduce18DeviceReduceKernelINS2_10policy_hubIfjN4cuda3__47maximumIfEEE10Policy1000EN6thrust24THRUST_300001_SM_1000_NS6detail15normal_iteratorINSC_10device_ptrIfEEEEjS8_f14absolute_valueEEvT0_PT3_T1_NS0_13GridEvenShareISM_EET2_T4_,(.L_x_412 - _ZN3cub18CUB_300001_SM_10006detail6reduce18DeviceReduceKernelINS2_10policy_hubIfjN4cuda3__47maximumIfEEE10Policy1000EN6thrust24THRUST_300001_SM_1000_NS6detail15normal_iteratorINSC_10device_ptrIfEEEEjS8_f14absolute_valueEEvT0_PT3_T1_NS0_13GridEvenShareISM_EET2_T4_)
        .other          _ZN3cub18CUB_300001_SM_10006detail6reduce18DeviceReduceKernelINS2_10policy_hubIfjN4cuda3__47maximumIfEEE10Policy1000EN6thrust24THRUST_300001_SM_1000_NS6detail15normal_iteratorINSC_10device_ptrIfEEEEjS8_f14absolute_valueEEvT0_PT3_T1_NS0_13GridEvenShareISM_EET2_T4_,@"STO_CUDA_ENTRY STV_DEFAULT"
_ZN3cub18CUB_300001_SM_10006detail6reduce18DeviceReduceKernelINS2_10policy_hubIfjN4cuda3__47maximumIfEEE10Policy1000EN6thrust24THRUST_300001_SM_1000_NS6detail15normal_iteratorINSC_10device_ptrIfEEEEjS8_f14absolute_valueEEvT0_PT3_T1_NS0_13GridEvenShareISM_EET2_T4_:
.text._ZN3cub18CUB_300001_SM_10006detail6reduce18DeviceReduceKernelINS2_10policy_hubIfjN4cuda3__47maximumIfEEE10Policy1000EN6thrust24THRUST_300001_SM_1000_NS6detail15normal_iteratorINSC_10device_ptrIfEEEEjS8_f14absolute_valueEEvT0_PT3_T1_NS0_13GridEvenShareISM_EET2_T4_:
[----:B------:R-:W-:Y:S08]  /*0000*/  LDC R1, c[0x0][0x37c] ;  /* 0x0000df00ff017b82 */ /* 0x000ff00000000800 */
[----:B------:R-:W0:Y:S01]  /*0010*/  S2UR UR10, SR_CTAID.X ;  /* 0x00000000000a79c3 */ /* 0x000e220000002500 */
[----:B------:R-:W1:Y:S01]  /*0020*/  LDCU.64 UR12, c[0x0][0x3a8] ;  /* 0x00007500ff0c77ac */ /* 0x000e620008000a00 */
[----:B------:R-:W-:Y:S01]  /*0030*/  BSSY.RECONVERGENT B0, `(.L_x_173) ;  /* 0x000038b000007945 */ /* 0x000fe20003800200 */
[----:B------:R-:W2:Y:S01]  /*0040*/  LDCU.64 UR8, c[0x0][0x358] ;  /* 0x00006b00ff0877ac */ /* 0x000ea20008000a00 */
[----:B-1----:R-:W-:Y:S01]  /*0050*/  IMAD.U32 R4, RZ, RZ, UR12 ;  /* 0x0000000cff047e24 */ /* 0x002fe2000f8e00ff */
[----:B------:R-:W-:-:S02]  /*0060*/  USHF.L.U32 UR4, UR13, 0xc, URZ ;  /* 0x0000000c0d047899 */ /* 0x000fc400080006ff */
[----:B0-----:R-:W-:-:S06]  /*0070*/  USHF.L.U32 UR6, UR10, 0xc, URZ ;  /* 0x0000000c0a067899 */ /* 0x001fcc00080006ff */
[----:B------:R-:W-:-:S05]  /*0080*/  VIADD R2, R4, -UR6 ;  /* 0x8000000604027c36 */ /* 0x000fca0008000000 */
[----:B------:R-:W-:-:S13]  /*0090*/  ISETP.GT.U32.AND P0, PT, R2, 0xfff, PT ;  /* 0x00000fff0200780c */ /* 0x000fda0003f04070 */
[----:B--2---:R-:W-:Y:S05]  /*00a0*/  @P0 BRA `(.L_x_174) ;  /* 0x0000001800280947 */ /* 0x004fea0003800000 */
[----:B------:R-:W0:Y:S01]  /*00b0*/  S2R R3, SR_TID.X ;  /* 0x0000000000037919 */ /* 0x000e220000002100 */
[----:B------:R-:W-:Y:S01]  /*00c0*/  BSSY.RECONVERGENT B1, `(.L_x_175) ;  /* 0x000000c000017945 */ /* 0x000fe20003800200 */
[----:B------:R-:W-:Y:S01]  /*00d0*/  IMAD.MOV.U32 R9, RZ, RZ, RZ ;  /* 0x000000ffff097224 */ /* 0x000fe200078e00ff */
[----:B0-----:R-:W-:Y:S01]  /*00e0*/  ISETP.GE.U32.AND P0, PT, R3, R2, PT ;  /* 0x000000020300720c */ /* 0x001fe20003f06070 */
        /* <DEDUP_REMOVED lines=9> */
.L_x_176:
[----:B------:R-:W-:Y:S05]  /*0180*/  BSYNC.RECONVERGENT B1 ;  /* 0x0000000000017941 */ /* 0x000fea0003800200 */
.L_x_175:
[----:B------:R-:W-:Y:S01]  /*0190*/  ISETP.GE.U32.AND P0, PT, R11, R2, PT ;  /* 0x000000020b00720c */ /* 0x000fe20003f06070 */
[----:B------:R-:W-:-:S12]  /*01a0*/  BSSY.RECONVERGENT B1, `(.L_x_177) ;  /* 0x00000fb000017945 */ /* 0x000fd80003800200 */
[----:B------:R-:W-:Y:S05]  /*01b0*/  @P0 BRA `(.L_x_178) ;  /* 0x0000000c00e40947 */ /* 0x000fea0003800000 */
[----:B------:R-:W-:Y:S01]  /*01c0*/  LOP3.LUT R5, RZ, R11, RZ, 0x33, !PT ;  /* 0x0000000bff057212 */ /* 0x000fe200078e33ff */
[----:B------:R-:W-:Y:S03]  /*01d0*/  BSSY.RECONVERGENT B2, `(.L_x_179) ;  /* 0x0000082000027945 */ /* 0x000fe60003800200 */
[----:B------:R-:W-:-:S04]  /*01e0*/  IADD3 R4, PT, PT, R4, -UR6, R5 ;  /* 0x8000000604047c10 */ /* 0x000fc8000fffe005 */
[C---:B------:R-:W-:Y:S02]  /*01f0*/  ISETP.GE.U32.AND P0, PT, R4.reuse, 0xf00, PT ;  /* 0x00000f000400780c */ /* 0x040fe40003f06070 */
[----:B------:R-:W-:-:S04]  /*0200*/  LEA.HI R4, R4, 0x1, RZ, 0x18 ;  /* 0x0000000104047811 */ /* 0x000fc800078fc0ff */
[----:B------:R-:W-:-:S07]  /*0210*/  LOP3.LUT R5, R4, 0xf, RZ, 0xc0, !PT ;  /* 0x0000000f04057812 */ /* 0x000fce00078ec0ff */
[----:B------:R-:W-:Y:S05]  /*0220*/  @!P0 BRA `(.L_x_180) ;  /* 0x0000000400f08947 */ /* 0x000fea0003800000 */
[----:B------:R-:W0:Y:S01]  /*0230*/  LDC.64 R12, c[0x0][0x380] ;  /* 0x0000e000ff0c7b82 */ /* 0x000e220000000a00 */
[----:B------:R-:W-:Y:S01]  /*0240*/  LOP3.LUT R8, R4, 0x1fffff0, RZ, 0xc0, !PT ;  /* 0x01fffff004087812 */ /* 0x000fe200078ec0ff */
[----:B------:R-:W-:Y:S01]  /*0250*/  BSSY.RECONVERGENT B3, `(.L_x_181) ;  /* 0x0000078000037945 */ /* 0x000fe20003800200 */
[C---:B------:R-:W-:Y:S01]  /*0260*/  LOP3.LUT R6, R11.reuse, 0x800, RZ, 0xfc, !PT ;  /* 0x000008000b067812 */ /* 0x040fe200078efcff */
[----:B------:R-:W-:Y:S02]  /*0270*/  VIADD R0, R11, UR6 ;  /* 0x000000060b007c36 */ /* 0x000fe40008000000 */
[----:B------:R-:W-:-:S07]  /*0280*/  IMAD.MOV R8, RZ, RZ, -R8 ;  /* 0x000000ffff087224 */ /* 0x000fce00078e0a08 */
.L_x_182:
[----:B0-----:R-:W-:-:S05]  /*0290*/  IMAD.WIDE.U32 R14, R0, 0x4, R12 ;  /* 0x00000004000e7825 */ /* 0x001fca00078e000c */
[----:B------:R-:W2:Y:S01]  /*02a0*/  LDG.E R10, desc[UR8][R14.64] ;  /* 0x000000080e0a7981 */ /* 0x000ea2000c1e1900 */
[C---:B------:R-:W-:Y:S02]  /*02b0*/  VIADD R17, R0.reuse, 0x100 ;  /* 0x0000010000117836 */ /* 0x040fe40000000000 */
[----:B------:R-:W-:Y:S02]  /*02c0*/  VIADD R25, R0, 0x200 ;  /* 0x0000020000197836 */ /* 0x000fe40000000000 */
[----:B------:R-:W-:-:S05]  /*02d0*/  IMAD.WIDE.U32 R16, R17, 0x4, R12 ;  /* 0x0000000411107825 */ /* 0x000fca00078e000c */
[----:B------:R0:W3:Y:S01]  /*02e0*/  LDG.E R7, desc[UR8][R16.64] ;  /* 0x0000000810077981 */ /* 0x0000e2000c1e1900 */
[----:B------:R-:W-:-:S04]  /*02f0*/  IMAD.WIDE.U32 R24, R25, 0x4, R12 ;  /* 0x0000000419187825 */ /* 0x000fc800078e000c */
[C---:B------:R-:W-:Y:S01]  /*0300*/  VIADD R19, R0.reuse, 0x300 ;  /* 0x0000030000137836 */ /* 0x040fe20000000000 */
[----:B------:R-:W4:Y:S01]  /*0310*/  LDG.E R11, desc[UR8][R24.64] ;  /* 0x00000008180b7981 */ /* 0x000f22000c1e1900 */
[----:B------:R-:W-:Y:S02]  /*0320*/  VIADD R23, R0, 0x400 ;  /* 0x0000040000177836 */ /* 0x000fe40000000000 */
[----:B0-----:R-:W-:-:S05]  /*0330*/  IMAD.WIDE.U32 R16, R19, 0x4, R12 ;  /* 0x0000000413107825 */ /* 0x001fca00078e000c */
[----:B------:R0:W5:Y:S01]  /*0340*/  LDG.E R29, desc[UR8][R16.64] ;  /* 0x00000008101d7981 */ /* 0x000162000c1e1900 */
[----:B------:R-:W-:-:S04]  /*0350*/  IMAD.WIDE.U32 R22, R23, 0x4, R12 ;  /* 0x0000000417167825 */ /* 0x000fc800078e000c */
[C---:B------:R-:W-:Y:S01]  /*0360*/  VIADD R19, R0.reuse, 0x500 ;  /* 0x0000050000137836 */ /* 0x040fe20000000000 */
[----:B------:R1:W5:Y:S01]  /*0370*/  LDG.E R28, desc[UR8][R22.64] ;  /* 0x00000008161c7981 */ /* 0x000362000c1e1900 */
[----:B------:R-:W-:Y:S02]  /*0380*/  VIADD R21, R0, 0x600 ;  /* 0x0000060000157836 */ /* 0x000fe40000000000 */
[----:B------:R-:W-:-:S05]  /*0390*/  IMAD.WIDE.U32 R18, R19, 0x4, R12 ;  /* 0x0000000413127825 */ /* 0x000fca00078e000c */
[----:B------:R-:W5:Y:S01]  /*03a0*/  LDG.E R27, desc[UR8][R18.64] ;  /* 0x00000008121b7981 */ /* 0x000f62000c1e1900 */
[----:B------:R-:W-:-:S04]  /*03b0*/  IMAD.WIDE.U32 R20, R21, 0x4, R12 ;  /* 0x0000000415147825 */ /* 0x000fc800078e000c */
[C---:B------:R-:W-:Y:S01]  /*03c0*/  VIADD R15, R0.reuse, 0x700 ;  /* 0x00000700000f7836 */ /* 0x040fe20000000000 */
[----:B------:R-:W5:Y:S01]  /*03d0*/  LDG.E R26, desc[UR8][R20.64] ;  /* 0x00000008141a7981 */ /* 0x000f62000c1e1900 */
[----:B0-----:R-:W-:Y:S02]  /*03e0*/  VIADD R17, R0, 0x800 ;  /* 0x0000080000117836 */ /* 0x001fe40000000000 */
[----:B------:R-:W-:-:S05]  /*03f0*/  IMAD.WIDE.U32 R14, R15, 0x4, R12 ;  /* 0x000000040f0e7825 */ /* 0x000fca00078e000c */
[----:B------:R0:W5:Y:S01]  /*0400*/  LDG.E R25, desc[UR8][R14.64] ;  /* 0x000000080e197981 */ /* 0x000162000c1e1900 */
[----:B------:R-:W-:-:S04]  /*0410*/  IMAD.WIDE.U32 R16, R17, 0x4, R12 ;  /* 0x0000000411107825 */ /* 0x000fc800078e000c */
[----:B-1----:R-:W-:Y:S01]  /*0420*/  VIADD R23, R0, 0x900 ;  /* 0x0000090000177836 */ /* 0x002fe20000000000 */
[----:B------:R-:W5:Y:S03]  /*0430*/  LDG.E R24, desc[UR8][R16.64] ;  /* 0x0000000810187981 */ /* 0x000f66000c1e1900 */
[----:B0-----:R-:W-:-:S04]  /*0440*/  IMAD.WIDE.U32 R14, R23, 0x4, R12 ;  /* 0x00000004170e7825 */ /* 0x001fc800078e000c */
[C---:B------:R-:W-:Y:S01]  /*0450*/  VIADD R23, R0.reuse, 0xa00 ;  /* 0x00000a0000177836 */ /* 0x040fe20000000000 */
[----:B------:R0:W5:Y:S01]  /*0460*/  LDG.E R19, desc[UR8][R14.64] ;  /* 0x000000080e137981 */ /* 0x000162000c1e1900 */
[----:B------:R-:W-:Y:S02]  /*0470*/  VIADD R21, R0, 0xb00 ;  /* 0x00000b0000157836 */ /* 0x000fe40000000000 */
[----:B------:R-:W-:-:S05]  /*0480*/  IMAD.WIDE.U32 R22, R23, 0x4, R12 ;  /* 0x0000000417167825 */ /* 0x000fca00078e000c */
[----:B------:R1:W5:Y:S01]  /*0490*/  LDG.E R18, desc[UR8][R22.64] ;  /* 0x0000000816127981 */ /* 0x000362000c1e1900 */
[----:B------:R-:W-:-:S04]  /*04a0*/  IMAD.WIDE.U32 R20, R21, 0x4, R12 ;  /* 0x0000000415147825 */ /* 0x000fc800078e000c */
[C---:B0-----:R-:W-:Y:S02]  /*04b0*/  VIADD R15, R0.reuse, 0xc00 ;  /* 0x00000c00000f7836 */ /* 0x041fe40000000000 */
[----:B------:R-:W5:Y:S01]  /*04c0*/  LDG.E R20, desc[UR8][R20.64] ;  /* 0x0000000814147981 */ /* 0x000f62000c1e1900 */
[----:B------:R-:W-:Y:S02]  /*04d0*/  VIADD R17, R0, 0xd00 ;  /* 0x00000d0000117836 */ /* 0x000fe40000000000 */
[----:B------:R-:W-:-:S04]  /*04e0*/  IMAD.WIDE.U32 R14, R15, 0x4, R12 ;  /* 0x000000040f0e7825 */ /* 0x000fc800078e000c */
[--C-:B------:R-:W-:Y:S01]  /*04f0*/  IMAD.WIDE.U32 R16, R17, 0x4, R12.reuse ;  /* 0x0000000411107825 */ /* 0x100fe200078e000c */
[----:B------:R0:W5:Y:S03]  /*0500*/  LDG.E R21, desc[UR8][R14.64] ;  /* 0x000000080e157981 */ /* 0x000166000c1e1900 */
[----:B-1----:R-:W-:Y:S02]  /*0510*/  VIADD R23, R0, 0xe00 ;  /* 0x00000e0000177836 */ /* 0x002fe40000000000 */
[----:B------:R-:W5:Y:S02]  /*0520*/  LDG.E R16, desc[UR8][R16.64] ;  /* 0x0000000810107981 */ /* 0x000f64000c1e1900 */
[----:B------:R-:W-:-:S04]  /*0530*/  IMAD.WIDE.U32 R22, R23, 0x4, R12 ;  /* 0x0000000417167825 */ /* 0x000fc800078e000c */
[----:B0-----:R-:W-:Y:S02]  /*0540*/  VIADD R15, R0, 0xf00 ;  /* 0x00000f00000f7836 */ /* 0x001fe40000000000 */
[----:B------:R-:W5:Y:S02]  /*0550*/  LDG.E R22, desc[UR8][R22.64] ;  /* 0x0000000816167981 */ /* 0x000f64000c1e1900 */
[----:B------:R-:W-:-:S06]  /*0560*/  IMAD.WIDE.U32 R14, R15, 0x4, R12 ;  /* 0x000000040f0e7825 */ /* 0x000fcc00078e000c */
[----:B------:R-:W5:Y:S01]  /*0570*/  LDG.E R14, desc[UR8][R14.64] ;  /* 0x000000080e0e7981 */ /* 0x000f62000c1e1900 */
[----:B------:R-:W-:Y:S02]  /*0580*/  VIADD R8, R8, 0x10 ;  /* 0x0000001008087836 */ /* 0x000fe40000000000 */
[----:B------:R-:W-:Y:S02]  /*0590*/  VIADD R6, R6, 0x1000 ;  /* 0x0000100006067836 */ /* 0x000fe40000000000 */
[----:B------:R-:W-:Y:S01]  /*05a0*/  VIADD R0, R0, 0x1000 ;  /* 0x0000100000007836 */ /* 0x000fe20000000000 */
[----:B--2---:R-:W-:-:S04]  /*05b0*/  FSETP.GEU.AND P0, PT, R10, RZ, PT ;  /* 0x000000ff0a00720b */ /* 0x004fc80003f0e000 */
[----:B------:R-:W-:-:S04]  /*05c0*/  FSEL R10, -R10, R10, !P0 ;  /* 0x0000000a0a0a7208 */ /* 0x000fc80004000100 */
[----:B------:R-:W-:-:S04]  /*05d0*/  FSETP.GEU.AND P0, PT, R9, R10, PT ;  /* 0x0000000a0900720b */ /* 0x000fc80003f0e000 */
[----:B------:R-:W-:Y:S02]  /*05e0*/  FSEL R9, R10, R9, !P0 ;  /* 0x000000090a097208 */ /* 0x000fe40004000000 */
[----:B---3--:R-:W-:-:S04]  /*05f0*/  FSETP.GEU.AND P0, PT, R7, RZ, PT ;  /* 0x000000ff0700720b */ /* 0x008fc80003f0e000 */
[----:B------:R-:W-:Y:S02]  /*0600*/  FSEL R10, -R7, R7, !P0 ;  /* 0x00000007070a7208 */ /* 0x000fe40004000100 */
[----:B----4-:R-:W-:Y:S02]  /*0610*/  FSETP.GEU.AND P1, PT, R11, RZ, PT ;  /* 0x000000ff0b00720b */ /* 0x010fe40003f2e000 */
[----:B------:R-:W-:-:S04]  /*0620*/  FSETP.GEU.AND P0, PT, R9, R10, PT ;  /* 0x0000000a0900720b */ /* 0x000fc80003f0e000 */
[----:B------:R-:W-:Y:S02]  /*0630*/  FSEL R9, R10, R9, !P0 ;  /* 0x000000090a097208 */ /* 0x000fe40004000000 */
[----:B------:R-:W-:Y:S02]  /*0640*/  FSEL R10, -R11, R11, !P1 ;  /* 0x0000000b0b0a7208 */ /* 0x000fe40004800100 */
        /* <DEDUP_REMOVED lines=43> */
[----:B------:R-:W-:-:S02]  /*0900*/  FSETP.GEU.AND P1, PT, R22, RZ, PT ;  /* 0x000000ff1600720b */ /* 0x000fc40003f2e000 */
[----:B------:R-:W-:Y:S02]  /*0910*/  FSEL R9, R10, R9, !P0 ;  /* 0x000000090a097208 */ /* 0x000fe40004000000 */
[----:B------:R-:W-:Y:S02]  /*0920*/  FSEL R22, -R22, R22, !P1 ;  /* 0x0000001616167208 */ /* 0x000fe40004800100 */
[----:B------:R-:W-:Y:S02]  /*0930*/  FSETP.GEU.AND P0, PT, R9, R16, PT ;  /* 0x000000100900720b */ /* 0x000fe40003f0e000 */
[----:B------:R-:W-:Y:S02]  /*0940*/  FSETP.GEU.AND P1, PT, R14, RZ, PT ;  /* 0x000000ff0e00720b */ /* 0x000fe40003f2e000 */
[----:B------:R-:W-:Y:S02]  /*0950*/  FSEL R9, R16, R9, !P0 ;  /* 0x0000000910097208 */ /* 0x000fe40004000000 */
[----:B------:R-:W-:-:S02]  /*0960*/  FSEL R14, -R14, R14, !P1 ;  /* 0x0000000e0e0e7208 */ /* 0x000fc40004800100 */
[----:B------:R-:W-:Y:S02]  /*0970*/  ISETP.NE.AND P1, PT, R8, RZ, PT ;  /* 0x000000ff0800720c */ /* 0x000fe40003f25270 */
[----:B------:R-:W-:-:S04]  /*0980*/  FSETP.GEU.AND P0, PT, R9, R22, PT ;  /* 0x000000160900720b */ /* 0x000fc80003f0e000 */
[----:B------:R-:W-:-:S04]  /*0990*/  FSEL R9, R22, R9, !P0 ;  /* 0x0000000916097208 */ /* 0x000fc80004000000 */
[----:B------:R-:W-:-:S04]  /*09a0*/  FSETP.GEU.AND P0, PT, R9, R14, PT ;  /* 0x0000000e0900720b */ /* 0x000fc80003f0e000 */
[----:B------:R-:W-:Y:S01]  /*09b0*/  FSEL R9, R14, R9, !P0 ;  /* 0x000000090e097208 */ /* 0x000fe20004000000 */
[----:B------:R-:W-:Y:S08]  /*09c0*/  @P1 BRA `(.L_x_182) ;  /* 0xfffffff800301947 */ /* 0x000ff0000383ffff */
[----:B------:R-:W-:Y:S05]  /*09d0*/  BSYNC.RECONVERGENT B3 ;  /* 0x0000000000037941 */ /* 0x000fea0003800200 */
.L_x_181:
[----:B------:R-:W-:-:S07]  /*09e0*/  VIADD R11, R6, 0xfffff800 ;  /* 0xfffff800060b7836 */ /* 0x000fce0000000000 */
.L_x_180:
[----:B------:R-:W-:Y:S05]  /*09f0*/  BSYNC.RECONVERGENT B2 ;  /* 0x0000000000027941 */ /* 0x000fea0003800200 */
.L_x_179:
[----:B------:R-:W-:-:S13]  /*0a00*/  ISETP.NE.AND P0, PT, R5, RZ, PT ;  /* 0x000000ff0500720c */ /* 0x000fda0003f05270 */
[----:B------:R-:W-:Y:S05]  /*0a10*/  @!P0 BRA `(.L_x_178) ;  /* 0x0000000400cc8947 */ /* 0x000fea0003800000 */
[----:B------:R-:W-:Y:S01]  /*0a20*/  ISETP.GE.U32.AND P1, PT, R5, 0x8, PT ;  /* 0x000000080500780c */ /* 0x000fe20003f26070 */
[----:B------:R-:W-:Y:S01]  /*0a30*/  BSSY.RECONVERGENT B2, `(.L_x_183) ;  /* 0x000003e000027945 */ /* 0x000fe20003800200 */
[----:B------:R-:W-:-:S04]  /*0a40*/  LOP3.LUT R22, R4, 0x7, RZ, 0xc0, !PT ;  /* 0x0000000704167812 */ /* 0x000fc800078ec0ff */
[----:B------:R-:W-:-:S07]  /*0a50*/  ISETP.NE.AND P0, PT, R22, RZ, PT ;  /* 0x000000ff1600720c */ /* 0x000fce0003f05270 */
[----:B------:R-:W-:Y:S06]  /*0a60*/  @!P1 BRA `(.L_x_184) ;  /* 0x0000000000e89947 */ /* 0x000fec0003800000 */
[----:B------:R-:W0:Y:S01]  /*0a70*/  LDC.64 R6, c[0x0][0x380] ;  /* 0x0000e000ff067b82 */ /* 0x000e220000000a00 */
[----:B------:R-:W-:-:S04]  /*0a80*/  VIADD R15, R11, UR6 ;  /* 0x000000060b0f7c36 */ /* 0x000fc80008000000 */
[C---:B------:R-:W-:Y:S02]  /*0a90*/  VIADD R19, R15.reuse, 0x100 ;  /* 0x000001000f137836 */ /* 0x040fe40000000000 */
[C---:B------:R-:W-:Y:S02]  /*0aa0*/  VIADD R21, R15.reuse, 0x200 ;  /* 0x000002000f157836 */ /* 0x040fe40000000000 */
[----:B0-----:R-:W-:-:S05]  /*0ab0*/  IMAD.WIDE.U32 R12, R15, 0x4, R6 ;  /* 0x000000040f0c7825 */ /* 0x001fca00078e0006 */
[----:B------:R0:W2:Y:S01]  /*0ac0*/  LDG.E R0, desc[UR8][R12.64] ;  /* 0x000000080c007981 */ /* 0x0000a2000c1e1900 */
[----:B------:R-:W-:-:S05]  /*0ad0*/  IMAD.WIDE.U32 R18, R19, 0x4, R6 ;  /* 0x0000000413127825 */ /* 0x000fca00078e0006 */
[----:B------:R-:W3:Y:S01]  /*0ae0*/  LDG.E R5, desc[UR8][R18.64] ;  /* 0x0000000812057981 */ /* 0x000ee2000c1e1900 */
[----:B------:R-:W-:-:S04]  /*0af0*/  IMAD.WIDE.U32 R20, R21, 0x4, R6 ;  /* 0x0000000415147825 */ /* 0x000fc800078e0006 */
[C---:B------:R-:W-:Y:S01]  /*0b00*/  VIADD R25, R15.reuse, 0x300 ;  /* 0x000003000f197836 */ /* 0x040fe20000000000 */
[----:B------:R-:W4:Y:S01]  /*0b10*/  LDG.E R8, desc[UR8][R20.64] ;  /* 0x0000000814087981 */ /* 0x000f22000c1e1900 */
[----:B------:R-:W-:Y:S02]  /*0b20*/  VIADD R27, R15, 0x400 ;  /* 0x000004000f1b7836 */ /* 0x000fe40000000000 */
[----:B------:R-:W-:-:S05]  /*0b30*/  IMAD.WIDE.U32 R24, R25, 0x4, R6 ;  /* 0x0000000419187825 */ /* 0x000fca00078e0006 */
[----:B------:R-:W5:Y:S01]  /*0b40*/  LDG.E R10, desc[UR8][R24.64] ;  /* 0x00000008180a7981 */ /* 0x000f62000c1e1900 */
[----:B------:R-:W-:-:S04]  /*0b50*/  IMAD.WIDE.U32 R26, R27, 0x4, R6 ;  /* 0x000000041b1a7825 */ /* 0x000fc800078e0006 */
[C---:B------:R-:W-:Y:S01]  /*0b60*/  VIADD R17, R15.reuse, 0x500 ;  /* 0x000005000f117836 */ /* 0x040fe20000000000 */
[----:B------:R-:W5:Y:S01]  /*0b70*/  LDG.E R14, desc[UR8][R26.64] ;  /* 0x000000081a0e7981 */ /* 0x000f62000c1e1900 */
[----:B0-----:R-:W-:Y:S02]  /*0b80*/  VIADD R13, R15, 0x600 ;  /* 0x000006000f0d7836 */ /* 0x001fe40000000000 */
[----:B------:R-:W-:-:S04]  /*0b90*/  IMAD.WIDE.U32 R16, R17, 0x4, R6 ;  /* 0x0000000411107825 */ /* 0x000fc800078e0006 */
[--C-:B------:R-:W-:Y:S02]  /*0ba0*/  IMAD.WIDE.U32 R12, R13, 0x4, R6.reuse ;  /* 0x000000040d0c7825 */ /* 0x100fe400078e0006 */
[----:B------:R-:W5:Y:S02]  /*0bb0*/  LDG.E R16, desc[UR8][R16.64] ;  /* 0x0000000810107981 */ /* 0x000f64000c1e1900 */
[----:B------:R-:W-:Y:S02]  /*0bc0*/  VIADD R15, R15, 0x700 ;  /* 0x000007000f0f7836 */ /* 0x000fe40000000000 */
[----:B------:R-:W5:Y:S02]  /*0bd0*/  LDG.E R12, desc[UR8][R12.64] ;  /* 0x000000080c0c7981 */ /* 0x000f64000c1e1900 */
[----:B------:R-:W-:-:S06]  /*0be0*/  IMAD.WIDE.U32 R6, R15, 0x4, R6 ;  /* 0x000000040f067825 */ /* 0x000fcc00078e0006 */
        /* <DEDUP_REMOVED lines=9> */
[----:B------:R-:W-:-:S04]  /*0c80*/  FSETP.GEU.AND P1, PT, R0, R5, PT ;  /* 0x000000050000720b */ /* 0x000fc80003f2e000 */
[----:B------:R-:W-:Y:S02]  /*0c90*/  FSEL R0, R5, R0, !P1 ;  /* 0x0000000005007208 */ /* 0x000fe40004800000 */
[----:B------:R-:W-:Y:S02]  /*0ca0*/  FSEL R5, -R8, R8, !P2 ;  /* 0x0000000808057208 */ /* 0x000fe40005000100 */
[----:B-----5:R-:W-:Y:S02]  /*0cb0*/  FSETP.GEU.AND P2, PT, R10, RZ, PT ;  /* 0x000000ff0a00720b */ /* 0x020fe40003f4e000 */
[----:B------:R-:W-:-:S04]  /*0cc0*/  FSETP.GEU.AND P1, PT, R0, R5, PT ;  /* 0x000000050000720b */ /* 0x000fc80003f2e000 */
[----:B------:R-:W-:Y:S02]  /*0cd0*/  FSEL R0, R5, R0, !P1 ;  /* 0x0000000005007208 */ /* 0x000fe40004800000 */
[----:B------:R-:W-:Y:S02]  /*0ce0*/  FSEL R5, -R10, R10, !P2 ;  /* 0x0000000a0a057208 */ /* 0x000fe40005000100 */
        /* <DEDUP_REMOVED lines=9> */
[----:B------:R-:W-:Y:S02]  /*0d80*/  FSETP.GEU.AND P1, PT, R0, R5, PT ;  /* 0x000000050000720b */ /* 0x000fe40003f2e000 */
[----:B0-----:R-:W-:Y:S02]  /*0d90*/  FSEL R7, -R12, R12, !P2 ;  /* 0x0000000c0c077208 */ /* 0x001fe40005000100 */
[----:B------:R-:W-:-:S02]  /*0da0*/  FSEL R0, R5, R0, !P1 ;  /* 0x0000000005007208 */ /* 0x000fc40004800000 */
[----:B------:R-:W-:Y:S02]  /*0db0*/  FSETP.GEU.AND P2, PT, R6, RZ, PT ;  /* 0x000000ff0600720b */ /* 0x000fe40003f4e000 */
[----:B------:R-:W-:Y:S02]  /*0dc0*/  FSETP.GEU.AND P1, PT, R0, R7, PT ;  /* 0x000000070000720b */ /* 0x000fe40003f2e000 */
[----:B------:R-:W-:Y:S02]  /*0dd0*/  FSEL R9, -R6, R6, !P2 ;  /* 0x0000000606097208 */ /* 0x000fe40005000100 */
[----:B------:R-:W-:-:S04]  /*0de0*/  FSEL R0, R7, R0, !P1 ;  /* 0x0000000007007208 */ /* 0x000fc80004800000 */
[----:B------:R-:W-:-:S04]  /*0df0*/  FSETP.GEU.AND P1, PT, R0, R9, PT ;  /* 0x000000090000720b */ /* 0x000fc80003f2e000 */
[----:B------:R-:W-:-:S09]  /*0e00*/  FSEL R9, R9, R0, !P1 ;  /* 0x0000000009097208 */ /* 0x000fd20004800000 */
.L_x_184:
[----:B------:R-:W-:Y:S05]  /*0e10*/  BSYNC.RECONVERGENT B2 ;  /* 0x0000000000027941 */ /* 0x000fea0003800200 */
.L_x_183:
        /* <DEDUP_REMOVED lines=10> */
[----:B0-----:R-:W-:-:S04]  /*0ec0*/  IMAD.WIDE.U32 R6, R17, 0x4, R4 ;  /* 0x0000000411067825 */ /* 0x001fc800078e0004 */
[--C-:B------:R-:W-:Y:S02]  /*0ed0*/  IMAD.WIDE.U32 R12, R13, 0x4, R4.reuse ;  /* 0x000000040d0c7825 */ /* 0x100fe400078e0004 */
[----:B------:R-:W2:Y:S02]  /*0ee0*/  LDG.E R6, desc[UR8][R6.64] ;  /* 0x0000000806067981 */ /* 0x000ea4000c1e1900 */
[--C-:B------:R-:W-:Y:S02]  /*0ef0*/  IMAD.WIDE.U32 R14, R15, 0x4, R4.reuse ;  /* 0x000000040f0e7825 */ /* 0x100fe400078e0004 */
[----:B------:R-:W3:Y:S02]  /*0f00*/  LDG.E R12, desc[UR8][R12.64] ;  /* 0x000000080c0c7981 */ /* 0x000ee4000c1e1900 */
[----:B------:R-:W-:Y:S02]  /*0f10*/  VIADD R17, R17, 0x300 ;  /* 0x0000030011117836 */ /* 0x000fe40000000000 */
[----:B------:R-:W4:Y:S02]  /*0f20*/  LDG.E R14, desc[UR8][R14.64] ;  /* 0x000000080e0e7981 */ /* 0x000f24000c1e1900 */
[----:B------:R-:W-:-:S06]  /*0f30*/  IMAD.WIDE.U32 R4, R17, 0x4, R4 ;  /* 0x0000000411047825 */ /* 0x000fcc00078e0004 */
[----:B------:R-:W5:Y:S01]  /*0f40*/  LDG.E R4, desc[UR8][R4.64] ;  /* 0x0000000804047981 */ /* 0x000f62000c1e1900 */
[----:B------:R-:W-:Y:S01]  /*0f50*/  VIADD R11, R11, 0x400 ;  /* 0x000004000b0b7836 */ /* 0x000fe20000000000 */
        /* <DEDUP_REMOVED lines=13> */
[----:B------:R-:W-:-:S04]  /*1030*/  FSEL R7, R14, R7, !P1 ;  /* 0x000000070e077208 */ /* 0x000fc80004800000 */
[----:B------:R-:W-:-:S04]  /*1040*/  FSETP.GEU.AND P1, PT, R7, R4, PT ;  /* 0x000000040700720b */ /* 0x000fc80003f2e000 */
[----:B------:R-:W-:-:S09]  /*1050*/  FSEL R9, R4, R7, !P1 ;  /* 0x0000000704097208 */ /* 0x000fd20004800000 */
.L_x_186:
[----:B------:R-:W-:Y:S05]  /*1060*/  BSYNC.RECONVERGENT B2 ;  /* 0x0000000000027941 */ /* 0x000fea0003800200 */
.L_x_185:
[----:B------:R-:W-:Y:S05]  /*1070*/  @!P0 BRA `(.L_x_178) ;  /* 0x0000000000348947 */ /* 0x000fea0003800000 */
[----:B------:R-:W0:Y:S01]  /*1080*/  LDC.64 R6, c[0x0][0x380] ;  /* 0x0000e000ff067b82 */ /* 0x000e220000000a00 */
[----:B------:R-:W-:Y:S02]  /*1090*/  VIADD R11, R11, UR6 ;  /* 0x000000060b0b7c36 */ /* 0x000fe40008000000 */
[----:B------:R-:W-:-:S07]  /*10a0*/  IMAD.MOV R0, RZ, RZ, -R0 ;  /* 0x000000ffff007224 */ /* 0x000fce00078e0a00 */
.L_x_187:
[----:B0-----:R-:W-:-:S06]  /*10b0*/  IMAD.WIDE.U32 R4, R11, 0x4, R6 ;  /* 0x000000040b047825 */ /* 0x001fcc00078e0006 */
        /* <DEDUP_REMOVED lines=9> */
.L_x_178:
[----:B------:R-:W-:Y:S05]  /*1150*/  BSYNC.RECONVERGENT B1 ;  /* 0x0000000000017941 */ /* 0x000fea0003800200 */
.L_x_177:
[----:B------:R-:W-:-:S13]  /*1160*/  ISETP.GE.U32.AND P0, PT, R2, 0x100, PT ;  /* 0x000001000200780c */ /* 0x000fda0003f06070 */
        /* <DEDUP_REMOVED lines=56> */
.L_x_188:
        /* <DEDUP_REMOVED lines=37> */
[----:B------:R-:W-:Y:S02]  /*1740*/  @!P0 FSEL R9, R0, R9, !P1 ;  /* 0x0000000900098208 */ /* 0x000fe40004800000 */
[----:B------:R-:W-:-:S03]  /*1750*/  ISETP.NE.AND P0, PT, R3, RZ, PT ;  /* 0x000000ff0300720c */ /* 0x000fc60003f05270 */
[----:B------:R0:W-:Y:S01]  /*1760*/  @!P2 STS [R4+0x8], R9 ;  /* 0x000008090400a388 */ /* 0x0001e20000000800 */
[----:B------:R-:W-:Y:S09]  /*1770*/  BAR.SYNC.DEFER_BLOCKING 0x0 ;  /* 0x0000000000007b1d */ /* 0x000ff20000010000 */
[----:B0-----:R-:W-:Y:S05]  /*1780*/  @P0 BRA `(.L_x_189) ;  /* 0x0000002000540947 */ /* 0x001fea0003800000 */
[----:B------:R-:W0:Y:S01]  /*1790*/  S2UR UR5, SR_CgaCtaId ;  /* 0x00000000000579c3 */ /* 0x000e220000008800 */
[----:B------:R-:W-:Y:S01]  /*17a0*/  UMOV UR4, 0x400 ;  /* 0x0000040000047882 */ /* 0x000fe20000000000 */
[C---:B------:R-:W-:Y:S02]  /*17b0*/  ISETP.GT.U32.AND P1, PT, R2.reuse, 0x20, PT ;  /* 0x000000200200780c */ /* 0x040fe40003f24070 */
[----:B------:R-:W-:Y:S01]  /*17c0*/  ISETP.GT.U32.AND P2, PT, R2, 0x40, PT ;  /* 0x000000400200780c */ /* 0x000fe20003f44070 */
[----:B0-----:R-:W-:-:S09]  /*17d0*/  ULEA UR4, UR5, UR4, 0x18 ;  /* 0x0000000405047291 */ /* 0x001fd2000f8ec0ff */
[----:B------:R-:W0:Y:S04]  /*17e0*/  LDS R0, [UR4+0xc] ;  /* 0x00000c04ff007984 */ /* 0x000e280008000800 */
[----:B------:R-:W1:Y:S04]  /*17f0*/  LDS.128 R4, [UR4+0x10] ;  /* 0x00001004ff047984 */ /* 0x000e680008000c00 */
[----:B------:R-:W2:Y:S01]  /*1800*/  LDS.64 R10, [UR4+0x20] ;  /* 0x00002004ff0a7984 */ /* 0x000ea20008000a00 */
[----:B0-----:R-:W-:-:S04]  /*1810*/  FSETP.GEU.AND P3, PT, R9, R0, PT ;  /* 0x000000000900720b */ /* 0x001fc80003f6e000 */
[----:B------:R-:W-:Y:S02]  /*1820*/  @P1 FSEL R9, R0, R9, !P3 ;  /* 0x0000000900091208 */ /* 0x000fe40005800000 */
[----:B------:R-:W-:Y:S02]  /*1830*/  ISETP.GT.U32.AND P1, PT, R2, 0x60, PT ;  /* 0x000000600200780c */ /* 0x000fe40003f24070 */
[----:B-1----:R-:W-:-:S04]  /*1840*/  FSETP.GEU.AND P3, PT, R9, R4, PT ;  /* 0x000000040900720b */ /* 0x002fc80003f6e000 */
[----:B------:R-:W-:Y:S02]  /*1850*/  @P2 FSEL R9, R4, R9, !P3 ;  /* 0x0000000904092208 */ /* 0x000fe40005800000 */
[----:B------:R-:W-:Y:S02]  /*1860*/  ISETP.GT.U32.AND P2, PT, R2, 0x80, PT ;  /* 0x000000800200780c */ /* 0x000fe40003f44070 */
[----:B------:R-:W-:-:S04]  /*1870*/  FSETP.GEU.AND P3, PT, R9, R5, PT ;  /* 0x000000050900720b */ /* 0x000fc80003f6e000 */
        /* <DEDUP_REMOVED lines=8> */
[----:B--2---:R-:W-:-:S04]  /*1900*/  FSETP.GEU.AND P3, PT, R9, R10, PT ;  /* 0x0000000a0900720b */ /* 0x004fc80003f6e000 */
[----:B------:R-:W-:-:S04]  /*1910*/  @P2 FSEL R9, R10, R9, !P3 ;  /* 0x000000090a092208 */ /* 0x000fc80005800000 */
[----:B------:R-:W-:-:S04]  /*1920*/  FSETP.GEU.AND P2, PT, R9, R11, PT ;  /* 0x0000000b0900720b */ /* 0x000fc80003f4e000 */
[----:B------:R-:W-:Y:S01]  /*1930*/  @P1 FSEL R9, R11, R9, !P2 ;  /* 0x000000090b091208 */ /* 0x000fe20005000000 */
[----:B------:R-:W-:Y:S08]  /*1940*/  BRA `(.L_x_189) ;  /* 0x0000001c00e47947 */ /* 0x000ff00003800000 */
.L_x_174:
[----:B------:R-:W0:Y:S01]  /*1950*/  S2R R0, SR_TID.X ;  /* 0x0000000000007919 */ /* 0x000e220000002100 */
[----:B------:R-:W1:Y:S02]  /*1960*/  LDCU.64 UR14, c[0x0][0x380] ;  /* 0x00007000ff0e77ac */ /* 0x000e640008000a00 */
[----:B-1----:R-:W-:Y:S02]  /*1970*/  IMAD.U32 R12, RZ, RZ, UR14 ;  /* 0x0000000eff0c7e24 */ /* 0x002fe4000f8e00ff */
[----:B------:R-:W-:Y:S02]  /*1980*/  IMAD.U32 R13, RZ, RZ, UR15 ;  /* 0x0000000fff0d7e24 */ /* 0x000fe4000f8e00ff */
[----:B0-----:R-:W-:-:S04]  /*1990*/  VIADD R7, R0, UR6 ;  /* 0x0000000600077c36 */ /* 0x001fc80008000000 */
[----:B------:R-:W-:-:S05]  /*19a0*/  IMAD.WIDE.U32 R6, R7, 0x4, R12 ;  /* 0x0000000407067825 */ /* 0x000fca00078e000c */
        /* <DEDUP_REMOVED lines=17> */
[C---:B---3--:R-:W-:Y:S02]  /*1ac0*/  FSETP.GEU.AND P5, PT, R18.reuse, RZ, PT ;  /* 0x000000ff1200720b */ /* 0x048fe40003fae000 */
[----:B------:R-:W-:Y:S02]  /*1ad0*/  FSEL R17, -R17, R17, !P6 ;  /* 0x0000001111117208 */ /* 0x000fe40007000100 */
[C---:B----4-:R-:W-:Y:S02]  /*1ae0*/  FSETP.GEU.AND P4, PT, R19.reuse, RZ, PT ;  /* 0x000000ff1300720b */ /* 0x050fe40003f8e000 */
[----:B------:R-:W-:Y:S02]  /*1af0*/  FSEL R18, -R18, R18, !P5 ;  /* 0x0000001212127208 */ /* 0x000fe40006800100 */
[----:B-----5:R-:W-:Y:S02]  /*1b00*/  FSETP.GEU.AND P3, PT, R20, RZ, PT ;  /* 0x000000ff1400720b */ /* 0x020fe40003f6e000 */
[----:B0-----:R-:W-:-:S02]  /*1b10*/  FSEL R7, -R19, R19, !P4 ;  /* 0x0000001313077208 */ /* 0x001fc40006000100 */
[C---:B------:R-:W-:Y:S02]  /*1b20*/  FSETP.GEU.AND P2, PT, R21.reuse, RZ, PT ;  /* 0x000000ff1500720b */ /* 0x040fe40003f4e000 */
[----:B------:R-:W-:Y:S02]  /*1b30*/  FSEL R20, -R20, R20, !P3 ;  /* 0x0000001414147208 */ /* 0x000fe40005800100 */
[C---:B------:R-:W-:Y:S02]  /*1b40*/  FSETP.GEU.AND P1, PT, R22.reuse, RZ, PT ;  /* 0x000000ff1600720b */ /* 0x040fe40003f2e000 */
[----:B------:R-:W-:Y:S02]  /*1b50*/  FSEL R21, -R21, R21, !P2 ;  /* 0x0000001515157208 */ /* 0x000fe40005000100 */
[----:B------:R-:W-:Y:S02]  /*1b60*/  FSETP.GEU.AND P0, PT, R23, RZ, PT ;  /* 0x000000ff1700720b */ /* 0x000fe40003f0e000 */
[----:B------:R-:W-:-:S02]  /*1b70*/  FSEL R22, -R22, R22, !P1 ;  /* 0x0000001616167208 */ /* 0x000fc40004800100 */
[C---:B------:R-:W-:Y:S02]  /*1b80*/  FSETP.GEU.AND P6, PT, R16.reuse, RZ, PT ;  /* 0x000000ff1000720b */ /* 0x040fe40003fce000 */
        /* <DEDUP_REMOVED lines=11> */
[----:B------:R-:W-:Y:S02]  /*1c40*/  FSEL R8, -R8, R8, !P6 ;  /* 0x0000000808087208 */ /* 0x000fe40007000100 */
[----:B------:R-:W-:Y:S02]  /*1c50*/  FSETP.GEU.AND P5, PT, R9, RZ, PT ;  /* 0x000000ff0900720b */ /* 0x000fe40003fae000 */
[----:B------:R-:W-:Y:S02]  /*1c60*/  FSETP.GEU.AND P4, PT, R14, RZ, PT ;  /* 0x000000ff0e00720b */ /* 0x000fe40003f8e000 */
        /* <DEDUP_REMOVED lines=24> */
[----:B------:R-:W-:Y:S02]  /*1df0*/  FSEL R10, R10, R11, !P3 ;  /* 0x0000000b0a0a7208 */ /* 0x000fe40005800000 */
[----:B------:R-:W-:Y:S02]  /*1e00*/  FSEL R17, R17, R16, !P1 ;  /* 0x0000001011117208 */ /* 0x000fe40004800000 */
[----:B------:R-:W-:-:S02]  /*1e10*/  FSETP.GEU.AND P0, PT, R6, R7, PT ;  /* 0x000000070600720b */ /* 0x000fc40003f0e000 */
[----:B------:R-:W-:Y:S02]  /*1e20*/  FSETP.GEU.AND P1, PT, R3, R10, PT ;  /* 0x0000000a0300720b */ /* 0x000fe40003f2e000 */
[----:B------:R-:W-:Y:S02]  /*1e30*/  FSEL R6, R7, R6, !P0 ;  /* 0x0000000607067208 */ /* 0x000fe40004000000 */
[----:B------:R-:W-:Y:S02]  /*1e40*/  FSEL R3, R10, R3, !P1 ;  /* 0x000000030a037208 */ /* 0x000fe40004800000 */
[----:B------:R-:W-:Y:S02]  /*1e50*/  ISETP.GE.U32.AND P1, PT, R2, UR4, PT ;  /* 0x0000000402007c0c */ /* 0x000fe4000bf26070 */
[----:B------:R-:W-:-:S04]  /*1e60*/  FSETP.GEU.AND P0, PT, R6, R17, PT ;  /* 0x000000110600720b */ /* 0x000fc80003f0e000 */
[----:B------:R-:W-:-:S04]  /*1e70*/  FSEL R6, R17, R6, !P0 ;  /* 0x0000000611067208 */ /* 0x000fc80004000000 */
[----:B------:R-:W-:-:S04]  /*1e80*/  FSETP.GEU.AND P0, PT, R6, R3, PT ;  /* 0x000000030600720b */ /* 0x000fc80003f0e000 */
[----:B------:R-:W-:Y:S01]  /*1e90*/  FSEL R9, R3, R6, !P0 ;  /* 0x0000000603097208 */ /* 0x000fe20004000000 */
[----:B------:R-:W-:Y:S08]  /*1ea0*/  @!P1 BRA `(.L_x_190) ;  /* 0x0000001400b89947 */ /* 0x000ff00003800000 */
[----:B------:R-:W-:Y:S01]  /*1eb0*/  ULEA UR11, UR13, UR6, 0xc ;  /* 0x000000060d0b7291 */ /* 0x000fe2000f8e60ff */
[----:B------:R-:W-:Y:S01]  /*1ec0*/  VIADD R23, R4, 0xfffff000 ;  /* 0xfffff00004177836 */ /* 0x000fe20000000000 */
[----:B------:R-:W-:Y:S01]  /*1ed0*/  LOP3.LUT R3, RZ, R0, RZ, 0x33, !PT ;  /* 0x00000000ff037212 */ /* 0x000fe200078e33ff */
[----:B------:R-:W-:-:S03]  /*1ee0*/  UIADD3 UR5, UPT, UPT, UR4, UR6, URZ ;  /* 0x0000000604057290 */ /* 0x000fc6000fffe0ff */
[----:B------:R-:W-:Y:S02]  /*1ef0*/  ISETP.LT.U32.AND P0, PT, R23, UR11, PT ;  /* 0x0000000b17007c0c */ /* 0x000fe4000bf01070 */
[----:B------:R-:W-:Y:S01]  /*1f00*/  IADD3 R3, PT, PT, R4, -UR4, R3 ;  /* 0x8000000404037c10 */ /* 0x000fe2000fffe003 */
[----:B------:R-:W-:Y:S01]  /*1f10*/  IMAD.U32 R5, RZ, RZ, UR5 ;  /* 0x00000005ff057e24 */ /* 0x000fe2000f8e00ff */
[----:B------:R-:W-:-:S03]  /*1f20*/  UMOV UR4, URZ ;  /* 0x000000ff00047c82 */ /* 0x000fc60008000000 */
[----:B------:R-:W-:Y:S01]  /*1f30*/  VIADD R3, R3, -UR6 ;  /* 0x8000000603037c36 */ /* 0x000fe20008000000 */
[----:B------:R-:W-:Y:S01]  /*1f40*/  UMOV UR6, UR5 ;  /* 0x0000000500067c82 */ /* 0x000fe20008000000 */
[----:B------:R-:W-:-:S04]  /*1f50*/  IADD3 R2, PT, PT, R5, 0x800, R0 ;  /* 0x0000080005027810 */ /* 0x000fc80007ffe000 */
[----:B------:R-:W-:Y:S05]  /*1f60*/  @P0 BRA `(.L_x_191) ;  /* 0x0000000400840947 */ /* 0x000fea0003800000 */
[----:B------:R-:W0:Y:S01]  /*1f70*/  LDC.64 R12, c[0x0][0x380] ;  /* 0x0000e000ff0c7b82 */ /* 0x000e220000000a00 */
[----:B------:R-:W1:Y:S01]  /*1f80*/  LDCU.64 UR12, c[0x0][0x3a8] ;  /* 0x00007500ff0c77ac */ /* 0x000e620008000a00 */
[----:B------:R-:W-:Y:S01]  /*1f90*/  NOP ;  /* 0x0000000000007918 */ /* 0x000fe20000000000 */
.L_x_192:
[----:B------:R-:W-:-:S04]  /*1fa0*/  VIADD R5, R0, UR11 ;  /* 0x0000000b00057c36 */ /* 0x000fc80008000000 */
        /* <DEDUP_REMOVED lines=18> */
[----:B------:R-:W-:Y:S02]  /*20d0*/  UIADD3 UR6, UPT, UPT, UR7, UR6, URZ ;  /* 0x0000000607067290 */ /* 0x000fe4000fffe0ff */
[----:B------:R-:W-:Y:S02]  /*20e0*/  VIADD R3, R3, -UR7 ;  /* 0x8000000703037c36 */ /* 0x000fe40008000000 */
[----:B------:R-:W-:Y:S01]  /*20f0*/  VIADD R2, R2, UR7 ;  /* 0x0000000702027c36 */ /* 0x000fe20008000000 */
        /* <DEDUP_REMOVED lines=9> */
[----:B0-----:R-:W-:Y:S02]  /*2190*/  FSEL R5, -R22, R22, !P1 ;  /* 0x0000001616057208 */ /* 0x001fe40004800100 */
[----:B------:R-:W-:Y:S02]  /*21a0*/  FSETP.GEU.AND P5, PT, R18, RZ, PT ;  /* 0x000000ff1200720b */ /* 0x000fe40003fae000 */
        /* <DEDUP_REMOVED lines=46> */
[----:B------:R-:W-:Y:S01]  /*2490*/  FSEL R6, R11, R6, !P1 ;  /* 0x000000060b067208 */ /* 0x000fe20004800000 */
[----:B------:R-:W-:-:S03]  /*24a0*/  IMAD.U32 R4, RZ, RZ, UR12 ;  /* 0x0000000cff047e24 */ /* 0x000fc6000f8e00ff */
[----:B------:R-:W-:-:S04]  /*24b0*/  FSETP.GEU.AND P1, PT, R5, R6, PT ;  /* 0x000000060500720b */ /* 0x000fc80003f2e000 */
[----:B------:R-:W-:Y:S01]  /*24c0*/  FSEL R6, R6, R5, !P1 ;  /* 0x0000000506067208 */ /* 0x000fe20004800000 */
[----:B------:R-:W-:Y:S01]  /*24d0*/  VIADD R5, R4, -UR11 ;  /* 0x8000000b04057c36 */ /* 0x000fe20008000000 */
[----:B------:R-:W-:-:S04]  /*24e0*/  FSETP.GEU.AND P0, PT, R17, RZ, PT ;  /* 0x000000ff1100720b */ /* 0x000fc80003f0e000 */
[----:B------:R-:W-:Y:S02]  /*24f0*/  ISETP.GE.U32.AND P1, PT, R5, UR7, PT ;  /* 0x0000000705007c0c */ /* 0x000fe4000bf26070 */
[----:B------:R-:W-:-:S04]  /*2500*/  FSEL R9, -R17, R17, !P0 ;  /* 0x0000001111097208 */ /* 0x000fc80004000100 */
[----:B------:R-:W-:-:S04]  /*2510*/  FSETP.GEU.AND P0, PT, R6, R9, PT ;  /* 0x000000090600720b */ /* 0x000fc80003f0e000 */
[----:B------:R-:W-:-:S03]  /*2520*/  FSEL R9, R9, R6, !P0 ;  /* 0x0000000609097208 */ /* 0x000fc60004000000 */
[----:B------:R-:W-:Y:S06]  /*2530*/  @!P1 BRA `(.L_x_190) ;  /* 0x0000001000149947 */ /* 0x000fec0003800000 */
[----:B------:R-:W-:Y:S02]  /*2540*/  ULEA UR11, UR13, UR11, 0xc ;  /* 0x0000000b0d0b7291 */ /* 0x000fe4000f8e60ff */
[----:B------:R-:W-:-:S04]  /*2550*/  UIADD3 UR4, UPT, UPT, UR4, 0x1, URZ ;  /* 0x0000000104047890 */ /* 0x000fc8000fffe0ff */
[----:B------:R-:W-:-:S13]  /*2560*/  ISETP.LT.U32.AND P0, PT, R23, UR11, PT ;  /* 0x0000000b17007c0c */ /* 0x000fda000bf01070 */
[----:B------:R-:W-:Y:S05]  /*2570*/  @!P0 BRA `(.L_x_192) ;  /* 0xfffffff800888947 */ /* 0x000fea000383ffff */
.L_x_191:
[----:B------:R-:W-:Y:S01]  /*2580*/  VIADD R5, R4, -UR11 ;  /* 0x8000000b04057c36 */ /* 0x000fe20008000000 */
[----:B------:R-:W-:Y:S04]  /*2590*/  BSSY.RECONVERGENT B1, `(.L_x_190) ;  /* 0x00000ff000017945 */ /* 0x000fe80003800200 */
[----:B------:R-:W-:-:S04]  /*25a0*/  ISETP.GE.AND P0, PT, R0, R5, PT ;  /* 0x000000050000720c */ /* 0x000fc80003f06270 */
[----:B------:R-:W-:-:S13]  /*25b0*/  ISETP.LE.U32.OR P0, PT, R4, UR11, P0 ;  /* 0x0000000b04007c0c */ /* 0x000fda0008703470 */
[----:B------:R-:W-:Y:S05]  /*25c0*/  @P0 BRA `(.L_x_193) ;  /* 0x0000000c00ec0947 */ /* 0x000fea0003800000 */
[----:B------:R-:W-:Y:S01]  /*25d0*/  UIMAD UR7, UR4, UR13, URZ ;  /* 0x0000000d040772a4 */ /* 0x000fe2000f8e02ff */
[----:B------:R-:W-:Y:S01]  /*25e0*/  LOP3.LUT R5, RZ, R0, RZ, 0x33, !PT ;  /* 0x00000000ff057212 */ /* 0x000fe200078e33ff */
[----:B------:R-:W-:Y:S01]  /*25f0*/  BSSY.RECONVERGENT B2, `(.L_x_194) ;  /* 0x0000084000027945 */ /* 0x000fe20003800200 */
[----:B------:R-:W-:Y:S02]  /*2600*/  IMAD.MOV.U32 R7, RZ, RZ, R0 ;  /* 0x000000ffff077224 */ /* 0x000fe400078e0000 */
[----:B------:R-:W-:Y:S01]  /*2610*/  IADD3 R4, PT, PT, R4, -UR5, R5 ;  /* 0x8000000504047c10 */ /* 0x000fe2000fffe005 */
[----:B------:R-:W-:-:S04]  /*2620*/  IMAD.U32 R5, RZ, RZ, UR7 ;  /* 0x00000007ff057e24 */ /* 0x000fc8000f8e00ff */
[----:B------:R-:W-:-:S05]  /*2630*/  IMAD R4, R5, -0x1000, R4 ;  /* 0xfffff00005047824 */ /* 0x000fca00078e0204 */
[C---:B------:R-:W-:Y:S02]  /*2640*/  ISETP.GE.U32.AND P0, PT, R4.reuse, 0xf00, PT ;  /* 0x00000f000400780c */ /* 0x040fe40003f06070 */
[----:B------:R-:W-:-:S04]  /*2650*/  LEA.HI R5, R4, 0x1, RZ, 0x18 ;  /* 0x0000000104057811 */ /* 0x000fc800078fc0ff */
[----:B------:R-:W-:-:S07]  /*2660*/  LOP3.LUT R6, R5, 0xf, RZ, 0xc0, !PT ;  /* 0x0000000f05067812 */ /* 0x000fce00078ec0ff */
[----:B------:R-:W-:Y:S05]  /*2670*/  @!P0 BRA `(.L_x_195) ;  /* 0x0000000400ec8947 */ /* 0x000fea0003800000 */
[----:B------:R-:W-:Y:S01]  /*2680*/  LEA.HI R4, R3, 0x1, RZ, 0x18 ;  /* 0x0000000103047811 */ /* 0x000fe200078fc0ff */
[----:B------:R-:W-:Y:S01]  /*2690*/  BSSY.RECONVERGENT B3, `(.L_x_196) ;  /* 0x0000078000037945 */ /* 0x000fe20003800200 */
[----:B------:R-:W-:Y:S02]  /*26a0*/  LOP3.LUT R7, R0, 0x800, RZ, 0xfc, !PT ;  /* 0x0000080000077812 */ /* 0x000fe400078efcff */
[----:B------:R-:W-:-:S05]  /*26b0*/  LOP3.LUT R4, R4, 0x1fffff0, RZ, 0xc0, !PT ;  /* 0x01fffff004047812 */ /* 0x000fca00078ec0ff */
[----:B------:R-:W-:-:S07]  /*26c0*/  IMAD.MOV R8, RZ, RZ, -R4 ;  /* 0x000000ffff087224 */ /* 0x000fce00078e0a04 */
.L_x_197:
[----:B------:R-:W-:-:S04]  /*26d0*/  VIADD R15, R2, 0xfffff800 ;  /* 0xfffff800020f7836 */ /* 0x000fc80000000000 */
[----:B------:R-:W-:-:S05]  /*26e0*/  IMAD.WIDE.U32 R14, R15, 0x4, R12 ;  /* 0x000000040f0e7825 */ /* 0x000fca00078e000c */
        /* <DEDUP_REMOVED lines=13> */
[----:B------:R-:W5:Y:S01]  /*27c0*/  LDG.E R28, desc[UR8][R22.64] ;  /* 0x00000008161c7981 */ /* 0x000f62000c1e1900 */
[----:B------:R-:W-:Y:S02]  /*27d0*/  VIADD R21, R2, 0xfffffe00 ;  /* 0xfffffe0002157836 */ /* 0x000fe40000000000 */
[----:B------:R-:W-:-:S05]  /*27e0*/  IMAD.WIDE.U32 R18, R19, 0x4, R12 ;  /* 0x0000000413127825 */ /* 0x000fca00078e000c */
[----:B------:R-:W5:Y:S01]  /*27f0*/  LDG.E R27, desc[UR8][R18.64] ;  /* 0x00000008121b7981 */ /* 0x000f62000c1e1900 */
[----:B------:R-:W-:-:S04]  /*2800*/  IMAD.WIDE.U32 R20, R21, 0x4, R12 ;  /* 0x0000000415147825 */ /* 0x000fc800078e000c */
[----:B------:R-:W-:Y:S01]  /*2810*/  VIADD R15, R2, 0xffffff00 ;  /* 0xffffff00020f7836 */ /* 0x000fe20000000000 */
[----:B------:R-:W5:Y:S03]  /*2820*/  LDG.E R26, desc[UR8][R20.64] ;  /* 0x00000008141a7981 */ /* 0x000f66000c1e1900 */
[----:B------:R-:W-:-:S05]  /*2830*/  IMAD.WIDE.U32 R14, R15, 0x4, R12 ;  /* 0x000000040f0e7825 */ /* 0x000fca00078e000c */
[----:B------:R1:W5:Y:S01]  /*2840*/  LDG.E R25, desc[UR8][R14.64] ;  /* 0x000000080e197981 */ /* 0x000362000c1e1900 */
[----:B0-----:R-:W-:-:S05]  /*2850*/  IMAD.WIDE.U32 R16, R2, 0x4, R12 ;  /* 0x0000000402107825 */ /* 0x001fca00078e000c */
[----:B------:R-:W5:Y:S01]  /*2860*/  LDG.E R24, desc[UR8][R16.64] ;  /* 0x0000000810187981 */ /* 0x000f62000c1e1900 */
[----:B-1----:R-:W-:-:S04]  /*2870*/  VIADD R15, R2, 0x100 ;  /* 0x00000100020f7836 */ /* 0x002fc80000000000 */
[----:B------:R-:W-:-:S04]  /*2880*/  IMAD.WIDE.U32 R14, R15, 0x4, R12 ;  /* 0x000000040f0e7825 */ /* 0x000fc800078e000c */
[----:B------:R-:W-:Y:S01]  /*2890*/  VIADD R23, R2, 0x200 ;  /* 0x0000020002177836 */ /* 0x000fe20000000000 */
[----:B------:R0:W5:Y:S03]  /*28a0*/  LDG.E R19, desc[UR8][R14.64] ;  /* 0x000000080e137981 */ /* 0x000166000c1e1900 */
[----:B------:R-:W-:-:S04]  /*28b0*/  IMAD.WIDE.U32 R22, R23, 0x4, R12 ;  /* 0x0000000417167825 */ /* 0x000fc800078e000c */
[----:B------:R-:W-:Y:S01]  /*28c0*/  VIADD R21, R2, 0x300 ;  /* 0x0000030002157836 */ /* 0x000fe20000000000 */
[----:B------:R1:W5:Y:S03]  /*28d0*/  LDG.E R18, desc[UR8][R22.64] ;  /* 0x0000000816127981 */ /* 0x000366000c1e1900 */
[----:B------:R-:W-:-:S04]  /*28e0*/  IMAD.WIDE.U32 R20, R21, 0x4, R12 ;  /* 0x0000000415147825 */ /* 0x000fc800078e000c */
[----:B0-----:R-:W-:Y:S02]  /*28f0*/  VIADD R15, R2, 0x400 ;  /* 0x00000400020f7836 */ /* 0x001fe40000000000 */
[----:B------:R-:W5:Y:S02]  /*2900*/  LDG.E R20, desc[UR8][R20.64] ;  /* 0x0000000814147981 */ /* 0x000f64000c1e1900 */
[----:B------:R-:W-:-:S04]  /*2910*/  IMAD.WIDE.U32 R14, R15, 0x4, R12 ;  /* 0x000000040f0e7825 */ /* 0x000fc800078e000c */
[C---:B------:R-:W-:Y:S02]  /*2920*/  VIADD R17, R2.reuse, 0x500 ;  /* 0x0000050002117836 */ /* 0x040fe40000000000 */
[----:B-1----:R-:W-:Y:S01]  /*2930*/  VIADD R23, R2, 0x600 ;  /* 0x0000060002177836 */ /* 0x002fe20000000000 */
[----:B------:R0:W5:Y:S01]  /*2940*/  LDG.E R21, desc[UR8][R14.64] ;  /* 0x000000080e157981 */ /* 0x000162000c1e1900 */
[----:B------:R-:W-:-:S04]  /*2950*/  IMAD.WIDE.U32 R16, R17, 0x4, R12 ;  /* 0x0000000411107825 */ /* 0x000fc800078e000c */
[--C-:B------:R-:W-:Y:S02]  /*2960*/  IMAD.WIDE.U32 R22, R23, 0x4, R12.reuse ;  /* 0x0000000417167825 */ /* 0x100fe400078e000c */
[----:B------:R-:W5:Y:S02]  /*2970*/  LDG.E R16, desc[UR8][R16.64] ;  /* 0x0000000810107981 */ /* 0x000f64000c1e1900 */
        /* <DEDUP_REMOVED lines=14> */
[----:B------:R-:W-:Y:S02]  /*2a60*/  FSETP.GEU.AND P0, PT, R9, R4, PT ;  /* 0x000000040900720b */ /* 0x000fe40003f0e000 */
[----:B------:R-:W-:Y:S02]  /*2a70*/  FSEL R11, -R11, R11, !P1 ;  /* 0x0000000b0b0b7208 */ /* 0x000fe40004800100 */
[----:B------:R-:W-:Y:S02]  /*2a80*/  FSEL R4, R4, R9, !P0 ;  /* 0x0000000904047208 */ /* 0x000fe40004000000 */
[----:B-----5:R-:W-:-:S02]  /*2a90*/  FSETP.GEU.AND P1, PT, R29, RZ, PT ;  /* 0x000000ff1d00720b */ /* 0x020fc40003f2e000 */
[----:B------:R-:W-:Y:S02]  /*2aa0*/  FSETP.GEU.AND P0, PT, R4, R11, PT ;  /* 0x0000000b0400720b */ /* 0x000fe40003f0e000 */
[----:B------:R-:W-:Y:S02]  /*2ab0*/  FSEL R29, -R29, R29, !P1 ;  /* 0x0000001d1d1d7208 */ /* 0x000fe40004800100 */
[----:B------:R-:W-:Y:S02]  /*2ac0*/  FSEL R4, R11, R4, !P0 ;  /* 0x000000040b047208 */ /* 0x000fe40004000000 */
[----:B------:R-:W-:Y:S02]  /*2ad0*/  FSETP.GEU.AND P1, PT, R28, RZ, PT ;  /* 0x000000ff1c00720b */ /* 0x000fe40003f2e000 */
[----:B------:R-:W-:Y:S02]  /*2ae0*/  FSETP.GEU.AND P0, PT, R4, R29, PT ;  /* 0x0000001d0400720b */ /* 0x000fe40003f0e000 */
[----:B------:R-:W-:-:S02]  /*2af0*/  FSEL R9, -R28, R28, !P1 ;  /* 0x0000001c1c097208 */ /* 0x000fc40004800100 */
[----:B------:R-:W-:Y:S02]  /*2b00*/  FSEL R4, R29, R4, !P0 ;  /* 0x000000041d047208 */ /* 0x000fe40004000000 */
[C---:B------:R-:W-:Y:S02]  /*2b10*/  FSETP.GEU.AND P1, PT, R27.reuse, RZ, PT ;  /* 0x000000ff1b00720b */ /* 0x040fe40003f2e000 */
[----:B------:R-:W-:Y:S02]  /*2b20*/  FSETP.GEU.AND P0, PT, R4, R9, PT ;  /* 0x000000090400720b */ /* 0x000fe40003f0e000 */
[----:B------:R-:W-:Y:S02]  /*2b30*/  FSEL R27, -R27, R27, !P1 ;  /* 0x0000001b1b1b7208 */ /* 0x000fe40004800100 */
        /* <DEDUP_REMOVED lines=12> */
[----:B------:R-:W-:Y:S02]  /*2c00*/  FSEL R4, R25, R4, !P0 ;  /* 0x0000000419047208 */ /* 0x000fe40004000000 */
[----:B------:R-:W-:-:S02]  /*2c10*/  FSETP.GEU.AND P1, PT, R19, RZ, PT ;  /* 0x000000ff1300720b */ /* 0x000fc40003f2e000 */
[----:B------:R-:W-:Y:S02]  /*2c20*/  FSETP.GEU.AND P0, PT, R4, R9, PT ;  /* 0x000000090400720b */ /* 0x000fe40003f0e000 */
[----:B------:R-:W-:Y:S02]  /*2c30*/  FSEL R19, -R19, R19, !P1 ;  /* 0x0000001313137208 */ /* 0x000fe40004800100 */
[----:B------:R-:W-:Y:S02]  /*2c40*/  FSEL R4, R9, R4, !P0 ;  /* 0x0000000409047208 */ /* 0x000fe40004000000 */
[----:B------:R-:W-:Y:S02]  /*2c50*/  FSETP.GEU.AND P1, PT, R18, RZ, PT ;  /* 0x000000ff1200720b */ /* 0x000fe40003f2e000 */
        /* <DEDUP_REMOVED lines=27> */
[----:B------:R-:W-:Y:S05]  /*2e10*/  BSYNC.RECONVERGENT B3 ;  /* 0x0000000000037941 */ /* 0x000fea0003800200 */
.L_x_196:
[----:B------:R-:W-:-:S07]  /*2e20*/  VIADD R7, R7, 0xfffff800 ;  /* 0xfffff80007077836 */ /* 0x000fce0000000000 */
.L_x_195:
[----:B------:R-:W-:Y:S05]  /*2e30*/  BSYNC.RECONVERGENT B2 ;  /* 0x0000000000027941 */ /* 0x000fea0003800200 */
.L_x_194:
[----:B------:R-:W-:-:S13]  /*2e40*/  ISETP.NE.AND P0, PT, R6, RZ, PT ;  /* 0x000000ff0600720c */ /* 0x000fda0003f05270 */
[----:B------:R-:W-:Y:S05]  /*2e50*/  @!P0 BRA `(.L_x_193) ;  /* 0x0000000400c88947 */ /* 0x000fea0003800000 */
[----:B------:R-:W-:Y:S01]  /*2e60*/  ISETP.GE.U32.AND P1, PT, R6, 0x8, PT ;  /* 0x000000080600780c */ /* 0x000fe20003f26070 */
[----:B------:R-:W-:Y:S01]  /*2e70*/  BSSY.RECONVERGENT B2, `(.L_x_198) ;  /* 0x000003d000027945 */ /* 0x000fe20003800200 */
[----:B------:R-:W-:-:S04]  /*2e80*/  LOP3.LUT R24, R5, 0x7, RZ, 0xc0, !PT ;  /* 0x0000000705187812 */ /* 0x000fc800078ec0ff */
[----:B------:R-:W-:-:S07]  /*2e90*/  ISETP.NE.AND P0, PT, R24, RZ, PT ;  /* 0x000000ff1800720c */ /* 0x000fce0003f05270 */
[----:B------:R-:W-:Y:S06]  /*2ea0*/  @!P1 BRA `(.L_x_199) ;  /* 0x0000000000e49947 */ /* 0x000fec0003800000 */
[----:B------:R-:W-:-:S04]  /*2eb0*/  VIADD R15, R7, UR11 ;  /* 0x0000000b070f7c36 */ /* 0x000fc80008000000 */
[----:B------:R-:W-:-:S04]  /*2ec0*/  IMAD.WIDE.U32 R10, R15, 0x4, R12 ;  /* 0x000000040f0a7825 */ /* 0x000fc800078e000c */
[C---:B------:R-:W-:Y:S01]  /*2ed0*/  VIADD R21, R15.reuse, 0x100 ;  /* 0x000001000f157836 */ /* 0x040fe20000000000 */
[----:B------:R0:W2:Y:S01]  /*2ee0*/  LDG.E R2, desc[UR8][R10.64] ;  /* 0x000000080a027981 */ /* 0x0000a2000c1e1900 */
[----:B------:R-:W-:Y:S02]  /*2ef0*/  VIADD R23, R15, 0x200 ;  /* 0x000002000f177836 */ /* 0x000fe40000000000 */
        /* <DEDUP_REMOVED lines=13> */
[----:B------:R-:W5:Y:S01]  /*2fd0*/  LDG.E R17, desc[UR8][R18.64] ;  /* 0x0000000812117981 */ /* 0x000f62000c1e1900 */
[----:B------:R-:W-:-:S04]  /*2fe0*/  IMAD.WIDE.U32 R10, R11, 0x4, R12 ;  /* 0x000000040b0a7825 */ /* 0x000fc800078e000c */
[----:B------:R-:W-:Y:S02]  /*2ff0*/  VIADD R15, R15, 0x700 ;  /* 0x000007000f0f7836 */ /* 0x000fe40000000000 */
[----:B------:R-:W5:Y:S02]  /*3000*/  LDG.E R10, desc[UR8][R10.64] ;  /* 0x000000080a0a7981 */ /* 0x000f64000c1e1900 */
[----:B------:R-:W-:-:S06]  /*3010*/  IMAD.WIDE.U32 R14, R15, 0x4, R12 ;  /* 0x000000040f0e7825 */ /* 0x000fcc00078e000c */
[----:B------:R-:W5:Y:S01]  /*3020*/  LDG.E R14, desc[UR8][R14.64] ;  /* 0x000000080e0e7981 */ /* 0x000f62000c1e1900 */
[----:B------:R-:W-:Y:S01]  /*3030*/  VIADD R7, R7, 0x800 ;  /* 0x0000080007077836 */ /* 0x000fe20000000000 */
[----:B--2---:R-:W-:-:S04]  /*3040*/  FSETP.GEU.AND P1, PT, R2, RZ, PT ;  /* 0x000000ff0200720b */ /* 0x004fc80003f2e000 */
[----:B------:R-:W-:-:S04]  /*3050*/  FSEL R2, -R2, R2, !P1 ;  /* 0x0000000202027208 */ /* 0x000fc80004800100 */
[----:B------:R-:W-:Y:S02]  /*3060*/  FSETP.GEU.AND P1, PT, R9, R2, PT ;  /* 0x000000020900720b */ /* 0x000fe40003f2e000 */
[----:B---3--:R-:W-:Y:S02]  /*3070*/  FSETP.GEU.AND P2, PT, R4, RZ, PT ;  /* 0x000000ff0400720b */ /* 0x008fe40003f4e000 */
[----:B------:R-:W-:Y:S02]  /*3080*/  FSEL R2, R2, R9, !P1 ;  /* 0x0000000902027208 */ /* 0x000fe40004800000 */
        /* <DEDUP_REMOVED lines=27> */
.L_x_199:
[----:B------:R-:W-:Y:S05]  /*3240*/  BSYNC.RECONVERGENT B2 ;  /* 0x0000000000027941 */ /* 0x000fea0003800200 */
.L_x_198:
[----:B------:R-:W-:Y:S05]  /*3250*/  @!P0 BRA `(.L_x_193) ;  /* 0x0000000000c88947 */ /* 0x000fea0003800000 */
[----:B------:R-:W-:Y:S01]  /*3260*/  ISETP.GE.U32.AND P1, PT, R24, 0x4, PT ;  /* 0x000000041800780c */ /* 0x000fe20003f26070 */
[----:B------:R-:W-:Y:S01]  /*3270*/  BSSY.RECONVERGENT B2, `(.L_x_200) ;  /* 0x0000020000027945 */ /* 0x000fe20003800200 */
[----:B------:R-:W-:-:S11]  /*3280*/  LOP3.LUT P0, RZ, R5, 0x3, RZ, 0xc0, !PT ;  /* 0x0000000305ff7812 */ /* 0x000fd6000780c0ff */
[----:B------:R-:W-:Y:S05]  /*3290*/  @!P1 BRA `(.L_x_201) ;  /* 0x0000000000749947 */ /* 0x000fea0003800000 */
[----:B------:R-:W-:-:S04]  /*32a0*/  VIADD R17, R7, UR11 ;  /* 0x0000000b07117c36 */ /* 0x000fc80008000000 */
[----:B------:R-:W-:-:S04]  /*32b0*/  IMAD.WIDE.U32 R4, R17, 0x4, R12 ;  /* 0x0000000411047825 */ /* 0x000fc800078e000c */
[C---:B------:R-:W-:Y:S02]  /*32c0*/  VIADD R11, R17.reuse, 0x100 ;  /* 0x00000100110b7836 */ /* 0x040fe40000000000 */
[----:B------:R-:W2:Y:S01]  /*32d0*/  LDG.E R4, desc[UR8][R4.64] ;  /* 0x0000000804047981 */ /* 0x000ea2000c1e1900 */
[----:B------:R-:W-:Y:S02]  /*32e0*/  VIADD R15, R17, 0x200 ;  /* 0x00000200110f7836 */ /* 0x000fe40000000000 */
[----:B------:R-:W-:-:S04]  /*32f0*/  IMAD.WIDE.U32 R10, R11, 0x4, R12 ;  /* 0x000000040b0a7825 */ /* 0x000fc800078e000c */
        /* <DEDUP_REMOVED lines=14> */
[----:B------:R-:W-:-:S02]  /*33e0*/  FSETP.GEU.AND P1, PT, R2, R5, PT ;  /* 0x000000050200720b */ /* 0x000fc40003f2e000 */
[----:B------:R-:W-:Y:S02]  /*33f0*/  FSEL R9, -R14, R14, !P2 ;  /* 0x0000000e0e097208 */ /* 0x000fe40005000100 */
[----:B------:R-:W-:Y:S02]  /*3400*/  FSEL R2, R5, R2, !P1 ;  /* 0x0000000205027208 */ /* 0x000fe40004800000 */
[----:B-----5:R-:W-:Y:S02]  /*3410*/  FSETP.GEU.AND P2, PT, R16, RZ, PT ;  /* 0x000000ff1000720b */ /* 0x020fe40003f4e000 */
[----:B------:R-:W-:Y:S02]  /*3420*/  FSETP.GEU.AND P1, PT, R2, R9, PT ;  /* 0x000000090200720b */ /* 0x000fe40003f2e000 */
[----:B------:R-:W-:Y:S02]  /*3430*/  FSEL R16, -R16, R16, !P2 ;  /* 0x0000001010107208 */ /* 0x000fe40005000100 */
[----:B------:R-:W-:-:S04]  /*3440*/  FSEL R9, R9, R2, !P1 ;  /* 0x0000000209097208 */ /* 0x000fc80004800000 */
[----:B------:R-:W-:-:S04]  /*3450*/  FSETP.GEU.AND P1, PT, R9, R16, PT ;  /* 0x000000100900720b */ /* 0x000fc80003f2e000 */
[----:B------:R-:W-:-:S09]  /*3460*/  FSEL R9, R16, R9, !P1 ;  /* 0x0000000910097208 */ /* 0x000fd20004800000 */
.L_x_201:
[----:B------:R-:W-:Y:S05]  /*3470*/  BSYNC.RECONVERGENT B2 ;  /* 0x0000000000027941 */ /* 0x000fea0003800200 */
.L_x_200:
[----:B------:R-:W-:Y:S05]  /*3480*/  @!P0 BRA `(.L_x_193) ;  /* 0x00000000003c8947 */ /* 0x000fea0003800000 */
[----:B------:R-:W-:Y:S01]  /*3490*/  LOP3.LUT R2, R3, 0xffff, RZ, 0xc0, !PT ;  /* 0x0000ffff03027812 */ /* 0x000fe200078ec0ff */
[----:B------:R-:W-:-:S03]  /*34a0*/  VIADD R5, R7, UR6 ;  /* 0x0000000607057c36 */ /* 0x000fc60008000000 */
[----:B------:R-:W-:-:S04]  /*34b0*/  LEA.HI R2, R2, 0x1, RZ, 0x18 ;  /* 0x0000000102027811 */ /* 0x000fc800078fc0ff */
[----:B------:R-:W-:-:S05]  /*34c0*/  LOP3.LUT R2, R2, 0x3, RZ, 0xc0, !PT ;  /* 0x0000000302027812 */ /* 0x000fca00078ec0ff */
[----:B------:R-:W-:-:S07]  /*34d0*/  IMAD.MOV R4, RZ, RZ, -R2 ;  /* 0x000000ffff047224 */ /* 0x000fce00078e0a02 */
.L_x_202:
[----:B------:R-:W-:-:S06]  /*34e0*/  IMAD.WIDE.U32 R2, R5, 0x4, R12 ;  /* 0x0000000405027825 */ /* 0x000fcc00078e000c */
        /* <DEDUP_REMOVED lines=9> */
.L_x_193:
[----:B------:R-:W-:Y:S05]  /*3580*/  BSYNC.RECONVERGENT B1 ;  /* 0x0000000000017941 */ /* 0x000fea0003800200 */
.L_x_190:
        /* <DEDUP_REMOVED lines=53> */
.L_x_189:
[----:B------:R-:W-:Y:S05]  /*38e0*/  BSYNC.RECONVERGENT B0 ;  /* 0x0000000000007941 */ /* 0x000fea0003800200 */
.L_x_173:
[----:B------:R-:W-:Y:S05]  /*38f0*/  @P0 EXIT ;  /* 0x000000000000094d */ /* 0x000fea0003800000 */
[----:B------:R-:W0:Y:S02]  /*3900*/  LDCU.64 UR4, c[0x0][0x388] ;  /* 0x00007100ff0477ac */ /* 0x000e240008000a00 */
[----:B0-----:R-:W-:-:S06]  /*3910*/  UIMAD.WIDE.U32 UR4, UR10, 0x4, UR4 ;  /* 0x000000040a0478a5 */ /* 0x001fcc000f8e0004 */
[----:B------:R-:W-:Y:S02]  /*3920*/  IMAD.U32 R2, RZ, RZ, UR4 ;  /* 0x00000004ff027e24 */ /* 0x000fe4000f8e00ff */
[----:B------:R-:W-:-:S05]  /*3930*/  IMAD.U32 R3, RZ, RZ, UR5 ;  /* 0x00000005ff037e24 */ /* 0x000fca000f8e00ff */
[----:B------:R-:W-:Y:S01]  /*3940*/  STG.E desc[UR8][R2.64], R9 ;  /* 0x0000000902007986 */ /* 0x000fe2000c101908 */
[----:B------:R-:W-:Y:S05]  /*3950*/  EXIT ;  /* 0x000000000000794d */ /* 0x000fea0003800000 */
.L_x_203:
        /* <DEDUP_REMOVED lines=10> */
.L_x_412:


//--------------------- .text._ZN3cub18CUB_300001_SM_10006detail6reduce28DeviceReduceSingleTileKernelINS2_10policy_hubIfjN4cuda3__47maximumIfEEE10Policy1000EN6thrust24THRUST_300001_SM_1000_NS6detail15normal_iteratorINSC_10device_ptrIfEEEEPdjS8_df14absolute_valueEEvT0_T1_T2_T3_T4_T6_ --------------------------
	.section	.text._ZN3cub18CUB_300001_SM_10006detail6reduce28DeviceReduceSingleTileKernelINS2_10policy_hubIfjN4cuda3__47maximumIfEEE10Policy1000EN6thrust24THRUST_300001_SM_1000_NS6detail15normal_iteratorINSC_10device_ptrIfEEEEPdjS8_df14absolute_valueEEvT0_T1_T2_T3_T4_T6_,"ax",@progbits
	.align	128
        .global         _ZN3cub18CUB_300001_SM_10006detail6reduce28DeviceReduceSingleTileKernelINS2_10policy_hubIfjN4cuda3__47maximumIfEEE10Policy1000EN6thrust24THRUST_300001_SM_1000_NS6detail15normal_iteratorINSC_10device_ptrIfEEEEPdjS8_df14absolute_valueEEvT0_T1_T2_T3_T4_T6_
        .type           _ZN3cub18CUB_300001_SM_10006detail6reduce28DeviceReduceSingleTileKernelINS2_10policy_hubIfjN4cuda3__47maximumIfEEE10Policy1000EN6thrust24THRUST_300001_SM_1000_NS6detail15normal_iteratorINSC_10device_ptrIfEEEEPdjS8_df14absolute_valueEEvT0_T1_T2_T3_T4_T6_,@function
        .size           _ZN3cub18CUB_300001_SM_10006detail6reduce28DeviceReduceSingleTileKernelINS2_10policy_hubIfjN4cuda3__47maximumIfEEE10Policy1000EN6thrust24THRUST_300001_SM_1000_NS6detail15normal_iteratorINSC_10device_ptrIfEEEEPdjS8_df14absolute_valueEEvT0_T1_T2_T3_T4_T6_,(.L_x_413 - _ZN3cub18CUB_300001_SM_10006detail6reduce28DeviceReduceSingleTileKernelINS2_10policy_hubIfjN4cuda3__47maximumIfEEE10Policy1000EN6thrust24THRUST_300001_SM_1000_NS6detail15normal_iteratorINSC_10device_ptrIfEEEEPdjS8_df14absolute_valueEEvT0_T1_T2_T3_T4_T6_)
        .other          _ZN3cub18CUB_300001_SM_10006detail6reduce28DeviceReduceSingleTileKernelINS2_10policy_hubIfjN4cuda3__47maximumIfEEE10Policy1000EN6thrust24THRUST_300001_SM_1000_NS6detail15normal_iteratorINSC_10device_ptrIfEEEEPdjS8_df14absolute_valueEEvT0_T1_T2_T3_T4_T6_,@"STO_CUDA_ENTRY STV_DEFAULT"
_ZN3cub18CUB_300001_SM_10006detail6reduce28DeviceReduceSingleTileKernelINS2_10policy_hubIfjN4cuda3__47maximumIfEEE10Policy1000EN6thrust24THRUST_300001_SM_1000_NS6detail15normal_iteratorINSC_10device_ptrIfEEEEPdjS8_df14absolute_valueEEvT0_T1_T2_T3_T4_T6_:
.text._ZN3cub18CUB_300001_SM_10006detail6reduce28DeviceReduceSingleTileKernelINS2_10policy_hubIfjN4cuda3__47maximumIfEEE10Policy1000EN6thrust24THRUST_300001_SM_1000_NS6detail15normal_iteratorINSC_10device_ptrIfEEEEPdjS8_df14absolute_valueEEvT0_T1_T2_T3_T4_T6_:
        /* <DEDUP_REMOVED lines=13> */
.L_x_204:
[----:B------:R-:W-:Y:S01]  /*00d0*/  ISETP.GT.U32.AND P0, PT, R4, 0xfff, PT ;  /* 0x00000fff0400780c */ /* 0x000fe20003f04070 */
[----:B------:R-:W-:-:S12]  /*00e0*/  BSSY.RECONVERGENT B0, `(.L_x_205) ;  /* 0x000033c000007945 */ /* 0x000fd80003800200 */
        /* <DEDUP_REMOVED lines=13> */
.L_x_208:
[----:B------:R-:W-:Y:S05]  /*01c0*/  BSYNC.RECONVERGENT B1 ;  /* 0x0000000000017941 */ /* 0x000fea0003800200 */
.L_x_207:
        /* <DEDUP_REMOVED lines=17> */
.L_x_213:
        /* <DEDUP_REMOVED lines=86> */
.L_x_212:
[----:B------:R-:W-:Y:S05]  /*0840*/  BSYNC.RECONVERGENT B2 ;  /* 0x0000000000027941 */ /* 0x000fea0003800200 */
.L_x_211:
[----:B------:R-:W-:Y:S05]  /*0850*/  @!P0 BRA `(.L_x_210) ;  /* 0x00000004007c8947 */ /* 0x000fea0003800000 */
[----:B------:R-:W-:Y:S01]  /*0860*/  ISETP.GE.U32.AND P1, PT, R23, 0x8, PT ;  /* 0x000000081700780c */ /* 0x000fe20003f26070 */
[----:B------:R-:W-:Y:S01]  /*0870*/  BSSY.RECONVERGENT B2, `(.L_x_214) ;  /* 0x000002f000027945 */ /* 0x000fe20003800200 */
[----:B------:R-:W-:-:S04]  /*0880*/  LOP3.LUT R15, R6, 0x7, RZ, 0xc0, !PT ;  /* 0x00000007060f7812 */ /* 0x000fc800078ec0ff */
[----:B------:R-:W-:-:S07]  /*0890*/  ISETP.NE.AND P0, PT, R15, RZ, PT ;  /* 0x000000ff0f00720c */ /* 0x000fce0003f05270 */
[----:B------:R-:W-:Y:S06]  /*08a0*/  @!P1 BRA `(.L_x_215) ;  /* 0x0000000000ac9947 */ /* 0x000fec0003800000 */
        /* <DEDUP_REMOVED lines=43> */
.L_x_215:
[----:B------:R-:W-:Y:S05]  /*0b60*/  BSYNC.RECONVERGENT B2 ;  /* 0x0000000000027941 */ /* 0x000fea0003800200 */
.L_x_214:
        /* <DEDUP_REMOVED lines=29> */
.L_x_217:
[----:B------:R-:W-:Y:S05]  /*0d40*/  BSYNC.RECONVERGENT B2 ;  /* 0x0000000000027941 */ /* 0x000fea0003800200 */
.L_x_216:
[----:B------:R-:W-:Y:S05]  /*0d50*/  @!P0 BRA `(.L_x_210) ;  /* 0x00000000003c8947 */ /* 0x000fea0003800000 */
[----:B------:R-:W0:Y:S01]  /*0d60*/  LDC.64 R2, c[0x0][0x380] ;  /* 0x0000e000ff027b82 */ /* 0x000e220000000a00 */
[----:B------:R-:W-:Y:S02]  /*0d70*/  IMAD.MOV R6, RZ, RZ, -R6 ;  /* 0x000000ffff067224 */ /* 0x000fe400078e0a06 */
[----:B0-----:R-:W-:-:S04]  /*0d80*/  IMAD.WIDE.U32 R2, R7, 0x4, R2 ;  /* 0x0000000407027825 */ /* 0x001fc800078e0002 */
[----:B------:R-:W-:-:S07]  /*0d90*/  IMAD.MOV.U32 R8, RZ, RZ, R2 ;  /* 0x000000ffff087224 */ /* 0x000fce00078e0002 */
.L_x_218:
[----:B------:R-:W-:-:S06]  /*0da0*/  IMAD.MOV.U32 R2, RZ, RZ, R8 ;  /* 0x000000ffff027224 */ /* 0x000fcc00078e0008 */
[----:B------:R0:W2:Y:S01]  /*0db0*/  LDG.E R2, desc[UR6][R2.64] ;  /* 0x0000000602027981 */ /* 0x0000a2000c1e1900 */
[----:B------:R-:W-:Y:S01]  /*0dc0*/  VIADD R6, R6, 0x1 ;  /* 0x0000000106067836 */ /* 0x000fe20000000000 */
[----:B------:R-:W-:-:S04]  /*0dd0*/  IADD3 R8, P2, PT, R8, 0x400, RZ ;  /* 0x0000040008087810 */ /* 0x000fc80007f5e0ff */
[----:B------:R-:W-:Y:S01]  /*0de0*/  ISETP.NE.AND P1, PT, R6, RZ, PT ;  /* 0x000000ff0600720c */ /* 0x000fe20003f25270 */
[----:B0-----:R-:W-:Y:S01]  /*0df0*/  IMAD.X R3, RZ, RZ, R3, P2 ;  /* 0x000000ffff037224 */ /* 0x001fe200010e0603 */
[----:B--2---:R-:W-:-:S04]  /*0e00*/  FSETP.GEU.AND P0, PT, R2, RZ, PT ;  /* 0x000000ff0200720b */ /* 0x004fc80003f0e000 */
[----:B------:R-:W-:-:S04]  /*0e10*/  FSEL R7, -R2, R2, !P0 ;  /* 0x0000000202077208 */ /* 0x000fc80004000100 */
[----:B------:R-:W-:-:S04]  /*0e20*/  FSETP.GEU.AND P0, PT, R0, R7, PT ;  /* 0x000000070000720b */ /* 0x000fc80003f0e000 */
[----:B------:R-:W-:Y:S01]  /*0e30*/  FSEL R0, R7, R0, !P0 ;  /* 0x0000000007007208 */ /* 0x000fe20004000000 */
[----:B------:R-:W-:Y:S08]  /*0e40*/  @P1 BRA `(.L_x_218) ;  /* 0xfffffffc00d41947 */ /* 0x000ff0000383ffff */
.L_x_210:
[----:B------:R-:W-:Y:S05]  /*0e50*/  BSYNC.RECONVERGENT B1 ;  /* 0x0000000000017941 */ /* 0x000fea0003800200 */
.L_x_209:
[----:B------:R-:W-:Y:S01]  /*0e60*/  ISETP.GE.U32.AND P0, PT, R4, 0x100, PT ;  /* 0x000001000400780c */ /* 0x000fe20003f06070 */
        /* <DEDUP_REMOVED lines=57> */
.L_x_219:
        /* <DEDUP_REMOVED lines=45> */
[C---:B------:R-:W-:Y:S02]  /*14d0*/  ISETP.GT.U32.AND P1, PT, R4.reuse, 0x20, PT ;  /* 0x000000200400780c */ /* 0x040fe40003f24070 */
[----:B------:R-:W-:Y:S01]  /*14e0*/  ISETP.GT.U32.AND P2, PT, R4, 0x40, PT ;  /* 0x000000400400780c */ /* 0x000fe20003f44070 */
[----:B-1----:R-:W-:-:S09]  /*14f0*/  ULEA UR4, UR5, UR4, 0x18 ;  /* 0x0000000405047291 */ /* 0x002fd2000f8ec0ff */
[----:B0-----:R-:W0:Y:S04]  /*1500*/  LDS R3, [UR4+0xc] ;  /* 0x00000c04ff037984 */ /* 0x001e280008000800 */
        /* <DEDUP_REMOVED lines=22> */
.L_x_206:
[----:B------:R-:W0:Y:S01]  /*1670*/  S2R R0, SR_TID.X ;  /* 0x0000000000007919 */ /* 0x000e220000002100 */
[----:B------:R-:W1:Y:S02]  /*1680*/  LDCU.64 UR4, c[0x0][0x380] ;  /* 0x00007000ff0477ac */ /* 0x000e640008000a00 */
[----:B-1----:R-:W-:Y:S02]  /*1690*/  IMAD.U32 R14, RZ, RZ, UR4 ;  /* 0x00000004ff0e7e24 */ /* 0x002fe4000f8e00ff */
[----:B------:R-:W-:Y:S02]  /*16a0*/  IMAD.U32 R15, RZ, RZ, UR5 ;  /* 0x00000005ff0f7e24 */ /* 0x000fe4000f8e00ff */
        /* <DEDUP_REMOVED lines=17> */
[----:B------:R-:W-:Y:S01]  /*17c0*/  UMOV UR4, 0x1000 ;  /* 0x0000100000047882 */ /* 0x000fe20000000000 */
        /* <DEDUP_REMOVED lines=20> */
[C---:B------:R-:W-:Y:S02]  /*1910*/  FSETP.GEU.AND P6, PT, R5.reuse, RZ, PT ;  /* 0x000000ff0500720b */ /* 0x040fe40003fce000 */
[----:B------:R-:W-:Y:S02]  /*1920*/  FSEL R2, R16, R13, !P0 ;  /* 0x0000000d10027208 */ /* 0x000fe40004000000 */
[----:B------:R-:W-:Y:S02]  /*1930*/  FSEL R3, R18, R3, !P1 ;  /* 0x0000000312037208 */ /* 0x000fe40004800000 */
[----:B------:R-:W-:Y:S02]  /*1940*/  FSEL R13, R20, R19, !P2 ;  /* 0x00000013140d7208 */ /* 0x000fe40005000000 */
[----:B------:R-:W-:Y:S01]  /*1950*/  FSEL R22, R22, R21, !P3 ;  /* 0x0000001516167208 */ /* 0x000fe20005800000 */
[----:B------:R-:W-:Y:S01]  /*1960*/  VIADD R21, R4, 0xfffff000 ;  /* 0xfffff00004157836 */ /* 0x000fe20000000000 */
[----:B------:R-:W-:-:S02]  /*1970*/  FSEL R5, -R5, R5, !P6 ;  /* 0x0000000505057208 */ /* 0x000fc40007000100 */
[----:B------:R-:W-:Y:S02]  /*1980*/  FSETP.GEU.AND P5, PT, R6, RZ, PT ;  /* 0x000000ff0600720b */ /* 0x000fe40003fae000 */
[----:B------:R-:W-:Y:S02]  /*1990*/  FSETP.GEU.AND P4, PT, R7, RZ, PT ;  /* 0x000000ff0700720b */ /* 0x000fe40003f8e000 */
[----:B------:R-:W-:Y:S02]  /*19a0*/  FSETP.GEU.AND P3, PT, R8, RZ, PT ;  /* 0x000000ff0800720b */ /* 0x000fe40003f6e000 */
[----:B------:R-:W-:Y:S02]  /*19b0*/  FSETP.GEU.AND P2, PT, R9, RZ, PT ;  /* 0x000000ff0900720b */ /* 0x000fe40003f4e000 */
[----:B------:R-:W-:Y:S02]  /*19c0*/  FSETP.GEU.AND P1, PT, R10, RZ, PT ;  /* 0x000000ff0a00720b */ /* 0x000fe40003f2e000 */
[----:B------:R-:W-:-:S02]  /*19d0*/  FSETP.GEU.AND P0, PT, R11, RZ, PT ;  /* 0x000000ff0b00720b */ /* 0x000fc40003f0e000 */
[----:B------:R-:W-:Y:S02]  /*19e0*/  FSETP.GEU.AND P6, PT, R12, RZ, PT ;  /* 0x000000ff0c00720b */ /* 0x000fe40003fce000 */
[----:B------:R-:W-:Y:S02]  /*19f0*/  FSEL R6, -R6, R6, !P5 ;  /* 0x0000000606067208 */ /* 0x000fe40006800100 */
[----:B------:R-:W-:Y:S02]  /*1a00*/  FSEL R7, -R7, R7, !P4 ;  /* 0x0000000707077208 */ /* 0x000fe40006000100 */
        /* <DEDUP_REMOVED lines=15> */
[----:B------:R-:W-:Y:S02]  /*1b00*/  FSETP.GEU.AND P1, PT, R13, R22, PT ;  /* 0x000000160d00720b */ /* 0x000fe40003f2e000 */
[----:B------:R-:W-:Y:S02]  /*1b10*/  FSEL R5, R8, R5, !P2 ;  /* 0x0000000508057208 */ /* 0x000fe40005000000 */
[----:B------:R-:W-:Y:S02]  /*1b20*/  FSEL R12, R12, R9, !P3 ;  /* 0x000000090c0c7208 */ /* 0x000fe40005800000 */
[----:B------:R-:W-:Y:S02]  /*1b30*/  FSEL R13, R22, R13, !P1 ;  /* 0x0000000d160d7208 */ /* 0x000fe40004800000 */
[----:B------:R-:W-:Y:S02]  /*1b40*/  FSETP.GEU.AND P0, PT, R2, R3, PT ;  /* 0x000000030200720b */ /* 0x000fe40003f0e000 */
[----:B------:R-:W-:-:S02]  /*1b50*/  FSETP.GEU.AND P1, PT, R5, R12, PT ;  /* 0x0000000c0500720b */ /* 0x000fc40003f2e000 */
[----:B------:R-:W-:Y:S02]  /*1b60*/  FSEL R2, R3, R2, !P0 ;  /* 0x0000000203027208 */ /* 0x000fe40004000000 */
        /* <DEDUP_REMOVED lines=8> */
[----:B------:R-:W-:-:S07]  /*1bf0*/  UMOV UR4, 0x1000 ;  /* 0x0000100000047882 */ /* 0x000fce0000000000 */
[----:B------:R-:W1:Y:S02]  /*1c00*/  LDC.64 R14, c[0x0][0x380] ;  /* 0x0000e000ff0e7b82 */ /* 0x000e640000000a00 */
.L_x_223:
[----:B------:R-:W-:-:S04]  /*1c10*/  VIADD R3, R0, UR4 ;  /* 0x0000000400037c36 */ /* 0x000fc80008000000 */
        /* <DEDUP_REMOVED lines=24> */
[----:B-1----:R-:W-:Y:S02]  /*1da0*/  FSEL R3, -R18, R18, !P5 ;  /* 0x0000001212037208 */ /* 0x002fe40006800100 */
        /* <DEDUP_REMOVED lines=15> */
[----:B------:R-:W-:Y:S02]  /*1ea0*/  FSEL R5, -R5, R5, !P6 ;  /* 0x0000000505057208 */ /* 0x000fe40007000100 */
[----:B------:R-:W-:-:S02]  /*1eb0*/  FSETP.GEU.AND P5, PT, R6, RZ, PT ;  /* 0x000000ff0600720b */ /* 0x000fc40003fae000 */
[----:B------:R-:W-:Y:S02]  /*1ec0*/  FSETP.GEU.AND P4, PT, R7, RZ, PT ;  /* 0x000000ff0700720b */ /* 0x000fe40003f8e000 */
[----:B------:R-:W-:Y:S02]  /*1ed0*/  FSETP.GEU.AND P3, PT, R8, RZ, PT ;  /* 0x000000ff0800720b */ /* 0x000fe40003f6e000 */
        /* <DEDUP_REMOVED lines=30> */
[----:B------:R-:W-:Y:S01]  /*20c0*/  FSEL R5, R10, R5, !P1 ;  /* 0x000000050a057208 */ /* 0x000fe20004800000 */
[----:B0-----:R-:W-:-:S03]  /*20d0*/  VIADD R3, R4, -UR4 ;  /* 0x8000000404037c36 */ /* 0x001fc60008000000 */
[----:B------:R-:W-:-:S04]  /*20e0*/  FSETP.GEU.AND P1, PT, R2, R5, PT ;  /* 0x000000050200720b */ /* 0x000fc80003f2e000 */
[----:B------:R-:W-:Y:S02]  /*20f0*/  FSEL R2, R5, R2, !P1 ;  /* 0x0000000205027208 */ /* 0x000fe40004800000 */
[----:B------:R-:W-:Y:S02]  /*2100*/  ISETP.GE.U32.AND P1, PT, R3, 0x1000, PT ;  /* 0x000010000300780c */ /* 0x000fe40003f26070 */
[----:B------:R-:W-:-:S04]  /*2110*/  FSETP.GEU.AND P0, PT, R16, RZ, PT ;  /* 0x000000ff1000720b */ /* 0x000fc80003f0e000 */
[----:B------:R-:W-:-:S04]  /*2120*/  FSEL R9, -R16, R16, !P0 ;  /* 0x0000001010097208 */ /* 0x000fc80004000100 */
[----:B------:R-:W-:-:S04]  /*2130*/  FSETP.GEU.AND P0, PT, R2, R9, PT ;  /* 0x000000090200720b */ /* 0x000fc80003f0e000 */
[----:B------:R-:W-:Y:S01]  /*2140*/  FSEL R9, R9, R2, !P0 ;  /* 0x0000000209097208 */ /* 0x000fe20004000000 */
[----:B------:R-:W-:Y:S08]  /*2150*/  @!P1 BRA `(.L_x_222) ;  /* 0x0000000c00fc9947 */ /* 0x000ff00003800000 */
[----:B------:R-:W-:-:S06]  /*2160*/  UIADD3 UR4, UPT, UPT, UR4, 0x1000, URZ ;  /* 0x0000100004047890 */ /* 0x000fcc000fffe0ff */
[----:B------:R-:W-:-:S13]  /*2170*/  ISETP.LT.U32.AND P0, PT, R21, UR4, PT ;  /* 0x0000000415007c0c */ /* 0x000fda000bf01070 */
[----:B------:R-:W-:Y:S05]  /*2180*/  @!P0 BRA `(.L_x_223) ;  /* 0xfffffff800a08947 */ /* 0x000fea000383ffff */
.L_x_221:
[----:B------:R-:W-:Y:S01]  /*2190*/  VIADD R3, R4, -UR4 ;  /* 0x8000000404037c36 */ /* 0x000fe20008000000 */
[----:B------:R-:W-:Y:S04]  /*21a0*/  BSSY.RECONVERGENT B1, `(.L_x_222) ;  /* 0x00000fa000017945 */ /* 0x000fe80003800200 */
[----:B------:R-:W-:-:S04]  /*21b0*/  ISETP.GE.AND P0, PT, R0, R3, PT ;  /* 0x000000030000720c */ /* 0x000fc80003f06270 */
[----:B------:R-:W-:-:S13]  /*21c0*/  ISETP.LE.U32.OR P0, PT, R4, UR4, P0 ;  /* 0x0000000404007c0c */ /* 0x000fda0008703470 */
[----:B------:R-:W-:Y:S05]  /*21d0*/  @P0 BRA `(.L_x_224) ;  /* 0x0000000c00d80947 */ /* 0x000fea0003800000 */
[----:B------:R-:W-:Y:S01]  /*21e0*/  LOP3.LUT R3, RZ, R0, RZ, 0x33, !PT ;  /* 0x00000000ff037212 */ /* 0x000fe200078e33ff */
[----:B------:R-:W-:Y:S01]  /*21f0*/  BSSY.RECONVERGENT B2, `(.L_x_225) ;  /* 0x0000082000027945 */ /* 0x000fe20003800200 */
[----:B------:R-:W-:Y:S02]  /*2200*/  IMAD.MOV.U32 R5, RZ, RZ, R0 ;  /* 0x000000ffff057224 */ /* 0x000fe400078e0000 */
[----:B------:R-:W-:-:S04]  /*2210*/  IADD3 R3, PT, PT, R4, -UR4, R3 ;  /* 0x8000000404037c10 */ /* 0x000fc8000fffe003 */
[C---:B------:R-:W-:Y:S02]  /*2220*/  ISETP.GE.U32.AND P0, PT, R3.reuse, 0xf00, PT ;  /* 0x00000f000300780c */ /* 0x040fe40003f06070 */
[----:B------:R-:W-:-:S04]  /*2230*/  LEA.HI R3, R3, 0x1, RZ, 0x18 ;  /* 0x0000000103037811 */ /* 0x000fc800078fc0ff */
[----:B------:R-:W-:-:S07]  /*2240*/  LOP3.LUT R4, R3, 0xf, RZ, 0xc0, !PT ;  /* 0x0000000f03047812 */ /* 0x000fce00078ec0ff */
[----:B------:R-:W-:Y:S05]  /*2250*/  @!P0 BRA `(.L_x_226) ;  /* 0x0000000400ec8947 */ /* 0x000fea0003800000 */
[----:B------:R-:W-:Y:S01]  /*2260*/  LOP3.LUT R7, R3, 0x1fffff0, RZ, 0xc0, !PT ;  /* 0x01fffff003077812 */ /* 0x000fe200078ec0ff */
[----:B------:R-:W-:Y:S01]  /*2270*/  BSSY.RECONVERGENT B3, `(.L_x_227) ;  /* 0x0000078000037945 */ /* 0x000fe20003800200 */
[C---:B------:R-:W-:Y:S01]  /*2280*/  LOP3.LUT R5, R0.reuse, 0x800, RZ, 0xfc, !PT ;  /* 0x0000080000057812 */ /* 0x040fe200078efcff */
[----:B------:R-:W-:Y:S02]  /*2290*/  VIADD R2, R0, UR4 ;  /* 0x0000000400027c36 */ /* 0x000fe40008000000 */
[----:B------:R-:W-:-:S07]  /*22a0*/  IMAD.MOV R7, RZ, RZ, -R7 ;  /* 0x000000ffff077224 */ /* 0x000fce00078e0a07 */
.L_x_228:
[----:B------:R-:W-:-:S04]  /*22b0*/  IMAD.WIDE.U32 R12, R2, 0x4, R14 ;  /* 0x00000004020c7825 */ /* 0x000fc800078e000e */
[C---:B------:R-:W-:Y:S01]  /*22c0*/  VIADD R17, R2.reuse, 0x100 ;  /* 0x0000010002117836 */ /* 0x040fe20000000000 */
[----:B------:R-:W2:Y:S01]  /*22d0*/  LDG.E R6, desc[UR6][R12.64] ;  /* 0x000000060c067981 */ /* 0x000ea2000c1e1900 */
[----:B------:R-:W-:Y:S02]  /*22e0*/  VIADD R11, R2, 0x200 ;  /* 0x00000200020b7836 */ /* 0x000fe40000000000 */
[----:B------:R-:W-:-:S05]  /*22f0*/  IMAD.WIDE.U32 R16, R17, 0x4, R14 ;  /* 0x0000000411107825 */ /* 0x000fca00078e000e */
[----:B------:R0:W3:Y:S01]  /*2300*/  LDG.E R8, desc[UR6][R16.64] ;  /* 0x0000000610087981 */ /* 0x0000e2000c1e1900 */
[----:B------:R-:W-:-:S04]  /*2310*/  IMAD.WIDE.U32 R10, R11, 0x4, R14 ;  /* 0x000000040b0a7825 */ /* 0x000fc800078e000e */
[C---:B------:R-:W-:Y:S02]  /*2320*/  VIADD R29, R2.reuse, 0x300 ;  /* 0x00000300021d7836 */ /* 0x040fe40000000000 */
[----:B------:R1:W4:Y:S01]  /*2330*/  LDG.E R10, desc[UR6][R10.64] ;  /* 0x000000060a0a7981 */ /* 0x000322000c1e1900 */
[----:B------:R-:W-:Y:S02]  /*2340*/  VIADD R21, R2, 0x400 ;  /* 0x0000040002157836 */ /* 0x000fe40000000000 */
[----:B------:R-:W-:-:S06]  /*2350*/  IMAD.WIDE.U32 R28, R29, 0x4, R14 ;  /* 0x000000041d1c7825 */ /* 0x000fcc00078e000e */
        /* <DEDUP_REMOVED lines=8> */
[C---:B-1----:R-:W-:Y:S01]  /*23e0*/  VIADD R11, R2.reuse, 0x700 ;  /* 0x00000700020b7836 */ /* 0x042fe20000000000 */
[----:B------:R0:W5:Y:S01]  /*23f0*/  LDG.E R25, desc[UR6][R16.64] ;  /* 0x0000000610197981 */ /* 0x000162000c1e1900 */
[----:B------:R-:W-:Y:S02]  /*2400*/  VIADD R19, R2, 0x800 ;  /* 0x0000080002137836 */ /* 0x000fe40000000000 */
[----:B0-----:R-:W-:-:S05]  /*2410*/  IMAD.WIDE.U32 R16, R11, 0x4, R14 ;  /* 0x000000040b107825 */ /* 0x001fca00078e000e */
[----:B------:R-:W5:Y:S01]  /*2420*/  LDG.E R24, desc[UR6][R16.64] ;  /* 0x0000000610187981 */ /* 0x000f62000c1e1900 */
        /* <DEDUP_REMOVED lines=11> */
[----:B------:R0:W5:Y:S02]  /*24e0*/  LDG.E R29, desc[UR6][R16.64] ;  /* 0x00000006101d7981 */ /* 0x000164000c1e1900 */
[----:B0-----:R-:W-:-:S04]  /*24f0*/  IMAD.WIDE.U32 R16, R19, 0x4, R14 ;  /* 0x0000000413107825 */ /* 0x001fc800078e000e */
[C---:B------:R-:W-:Y:S02]  /*2500*/  VIADD R19, R2.reuse, 0xd00 ;  /* 0x00000d0002137836 */ /* 0x040fe40000000000 */
[----:B------:R-:W5:Y:S01]  /*2510*/  LDG.E R16, desc[UR6][R16.64] ;  /* 0x0000000610107981 */ /* 0x000f62000c1e1900 */
[----:B------:R-:W-:Y:S02]  /*2520*/  VIADD R21, R2, 0xe00 ;  /* 0x00000e0002157836 */ /* 0x000fe40000000000 */
[----:B------:R-:W-:-:S04]  /*2530*/  IMAD.WIDE.U32 R18, R19, 0x4, R14 ;  /* 0x0000000413127825 */ /* 0x000fc800078e000e */
[--C-:B------:R-:W-:Y:S02]  /*2540*/  IMAD.WIDE.U32 R20, R21, 0x4, R14.reuse ;  /* 0x0000000415147825 */ /* 0x100fe400078e000e */
[----:B------:R-:W5:Y:S02]  /*2550*/  LDG.E R18, desc[UR6][R18.64] ;  /* 0x0000000612127981 */ /* 0x000f64000c1e1900 */
[----:B------:R-:W-:Y:S02]  /*2560*/  VIADD R23, R2, 0xf00 ;  /* 0x00000f0002177836 */ /* 0x000fe40000000000 */
        /* <DEDUP_REMOVED lines=52> */
[----:B------:R-:W-:Y:S02]  /*28b0*/  FSETP.GEU.AND P0, PT, R6, R29, PT ;  /* 0x0000001d0600720b */ /* 0x000fe40003f0e000 */
[C---:B------:R-:W-:Y:S02]  /*28c0*/  FSETP.GEU.AND P1, PT, R16.reuse, RZ, PT ;  /* 0x000000ff1000720b */ /* 0x040fe40003f2e000 */
[----:B------:R-:W-:Y:S02]  /*28d0*/  FSEL R6, R29, R6, !P0 ;  /* 0x000000061d067208 */ /* 0x000fe40004000000 */
[----:B------:R-:W-:-:S04]  /*28e0*/  FSEL R9, -R16, R16, !P1 ;  /* 0x0000001010097208 */ /* 0x000fc80004800100 */
[----:B------:R-:W-:Y:S02]  /*28f0*/  FSETP.GEU.AND P0, PT, R6, R9, PT ;  /* 0x000000090600720b */ /* 0x000fe40003f0e000 */
[C---:B------:R-:W-:Y:S02]  /*2900*/  FSETP.GEU.AND P1, PT, R18.reuse, RZ, PT ;  /* 0x000000ff1200720b */ /* 0x040fe40003f2e000 */
[----:B------:R-:W-:Y:S02]  /*2910*/  FSEL R6, R9, R6, !P0 ;  /* 0x0000000609067208 */ /* 0x000fe40004000000 */
[----:B------:R-:W-:Y:S02]  /*2920*/  FSEL R9, -R18, R18, !P1 ;  /* 0x0000001212097208 */ /* 0x000fe40004800100 */
        /* <DEDUP_REMOVED lines=13> */
.L_x_227:
[----:B------:R-:W-:-:S07]  /*2a00*/  VIADD R5, R5, 0xfffff800 ;  /* 0xfffff80005057836 */ /* 0x000fce0000000000 */
.L_x_226:
[----:B------:R-:W-:Y:S05]  /*2a10*/  BSYNC.RECONVERGENT B2 ;  /* 0x0000000000027941 */ /* 0x000fea0003800200 */
.L_x_225:
        /* <DEDUP_REMOVED lines=10> */
[----:B------:R-:W2:Y:S01]  /*2ac0*/  LDG.E R2, desc[UR6][R10.64] ;  /* 0x000000060a027981 */ /* 0x000ea2000c1e1900 */
[----:B------:R-:W-:Y:S02]  /*2ad0*/  VIADD R17, R7, 0x200 ;  /* 0x0000020007117836 */ /* 0x000fe40000000000 */
[----:B------:R-:W-:-:S05]  /*2ae0*/  IMAD.WIDE.U32 R12, R13, 0x4, R14 ;  /* 0x000000040d0c7825 */ /* 0x000fca00078e000e */
[----:B------:R0:W3:Y:S01]  /*2af0*/  LDG.E R4, desc[UR6][R12.64] ;  /* 0x000000060c047981 */ /* 0x0000e2000c1e1900 */
[----:B------:R-:W-:-:S04]  /*2b00*/  IMAD.WIDE.U32 R16, R17, 0x4, R14 ;  /* 0x0000000411107825 */ /* 0x000fc800078e000e */
[C---:B------:R-:W-:Y:S01]  /*2b10*/  VIADD R19, R7.reuse, 0x300 ;  /* 0x0000030007137836 */ /* 0x040fe20000000000 */
[----:B------:R1:W4:Y:S01]  /*2b20*/  LDG.E R6, desc[UR6][R16.64] ;  /* 0x0000000610067981 */ /* 0x000322000c1e1900 */
        /* <DEDUP_REMOVED lines=10> */
[----:B-1----:R-:W-:Y:S02]  /*2bd0*/  VIADD R17, R7, 0x700 ;  /* 0x0000070007117836 */ /* 0x002fe40000000000 */
        /* <DEDUP_REMOVED lines=36> */
.L_x_230:
[----:B------:R-:W-:Y:S05]  /*2e20*/  BSYNC.RECONVERGENT B2 ;  /* 0x0000000000027941 */ /* 0x000fea0003800200 */
.L_x_229:
        /* <DEDUP_REMOVED lines=35> */
.L_x_232:
[----:B------:R-:W-:Y:S05]  /*3060*/  BSYNC.RECONVERGENT B2 ;  /* 0x0000000000027941 */ /* 0x000fea0003800200 */
.L_x_231:
[----:B------:R-:W-:Y:S05]  /*3070*/  @!P0 BRA `(.L_x_224) ;  /* 0x0000000000308947 */ /* 0x000fea0003800000 */
[----:B------:R-:W-:Y:S02]  /*3080*/  VIADD R5, R5, UR4 ;  /* 0x0000000405057c36 */ /* 0x000fe40008000000 */
[----:B------:R-:W-:-:S07]  /*3090*/  IMAD.MOV R4, RZ, RZ, -R3 ;  /* 0x000000ffff047224 */ /* 0x000fce00078e0a03 */
.L_x_233:
        /* <DEDUP_REMOVED lines=10> */
.L_x_224:
[----:B------:R-:W-:Y:S05]  /*3140*/  BSYNC.RECONVERGENT B1 ;  /* 0x0000000000017941 */ /* 0x000fea0003800200 */
.L_x_222:
        /* <DEDUP_REMOVED lines=53> */
.L_x_220:
[----:B------:R-:W-:Y:S05]  /*34a0*/  BSYNC.RECONVERGENT B0 ;  /* 0x0000000000007941 */ /* 0x000fea0003800200 */
.L_x_205:
        /* <DEDUP_REMOVED lines=9> */
.L_x_234:
        /* <DEDUP_REMOVED lines=12> */
.L_x_413:


//--------------------- .text._ZN3cub18CUB_300001_SM_10006detail9transform16transform_kernelINS2_10policy_hubILb1EN4cuda3std3__45tupleIJN6thrust24THRUST_300001_SM_1000_NS6detail15normal_iteratorINSA_10device_ptrIfEEEEEEEE10policy1000El14soft_thresholdSF_JPfEEEvT0_iT1_T2_DpNS2_10kernel_argIT3_EE --------------------------
	.section	.text._ZN3cub18CUB_300001_SM_10006detail9transform16transform_kernelINS2_10policy_hubILb1EN4cuda3std3__45tupleIJN6thrust24THRUST_300001_SM_1000_NS6detail15normal_iteratorINSA_10device_ptrIfEEEEEEEE10policy1000El14soft_thresholdSF_JPfEEEvT0_iT1_T2_DpNS2_10kernel_argIT3_EE,"ax",@progbits
	.align	128
        .global         _ZN3cub18CUB_300001_SM_10006detail9transform16transform_kernelINS2_10policy_hubILb1EN4cuda3std3__45tupleIJN6thrust24THRUST_300001_SM_1000_NS6detail15normal_iteratorINSA_10device_ptrIfEEEEEEEE10policy1000El14soft_thresholdSF_JPfEEEvT0_iT1_T2_DpNS2_10kernel_argIT3_EE
        .type           _ZN3cub18CUB_300001_SM_10006detail9transform16transform_kernelINS2_10policy_hubILb1EN4cuda3std3__45tupleIJN6thrust24THRUST_300001_SM_1000_NS6detail15normal_iteratorINSA_10device_ptrIfEEEEEEEE10policy1000El14soft_thresholdSF_JPfEEEvT0_iT1_T2_DpNS2_10kernel_argIT3_EE,@function
        .size           _ZN3cub18CUB_300001_SM_10006detail9transform16transform_kernelINS2_10policy_hubILb1EN4cuda3std3__45tupleIJN6thrust24THRUST_300001_SM_1000_NS6detail15normal_iteratorINSA_10device_ptrIfEEEEEEEE10policy1000El14soft_thresholdSF_JPfEEEvT0_iT1_T2_DpNS2_10kernel_argIT3_EE,(.L_x_414 - _ZN3cub18CUB_300001_SM_10006detail9transform16transform_kernelINS2_10policy_hubILb1EN4cuda3std3__45tupleIJN6thrust24THRUST_300001_SM_1000_NS6detail15normal_iteratorINSA_10device_ptrIfEEEEEEEE10policy1000El14soft_thresholdSF_JPfEEEvT0_iT1_T2_DpNS2_10kernel_argIT3_EE)
        .other          _ZN3cub18CUB_300001_SM_10006detail9transform16transform_kernelINS2_10policy_hubILb1EN4cuda3std3__45tupleIJN6thrust24THRUST_300001_SM_1000_NS6detail15normal_iteratorINSA_10device_ptrIfEEEEEEEE10policy1000El14soft_thresholdSF_JPfEEEvT0_iT1_T2_DpNS2_10kernel_argIT3_EE,@"STO_CUDA_ENTRY STV_DEFAULT"
_ZN3cub18CUB_300001_SM_10006detail9transform16transform_kernelINS2_10policy_hubILb1EN4cuda3std3__45tupleIJN6thrust24THRUST_300001_SM_1000_NS6detail15normal_iteratorINSA_10device_ptrIfEEEEEEEE10policy1000El14soft_thresholdSF_JPfEEEvT0_iT1_T2_DpNS2_10kernel_argIT3_EE:
.text._ZN3cub18CUB_300001_SM_10006detail9transform16transform_kernelINS2_10policy_hubILb1EN4cuda3std3__45tupleIJN6thrust24THRUST_300001_SM_1000_NS6detail15normal_iteratorINSA_10device_ptrIfEEEEEEEE10policy1000El14soft_thresholdSF_JPfEEEvT0_iT1_T2_DpNS2_10kernel_argIT3_EE:
[----:B------:R-:W-:Y:S08]  /*0000*/  LDC R1, c[0x0][0x37c] ;  /* 0x0000df00ff017b82 */ /* 0x000ff00000000800 */
[----:B------:R-:W0:Y:S01]  /*0010*/  LDC R12, c[0x0][0x388] ;  /* 0x0000e200ff0c7b82 */ /* 0x000e220000000800 */
[----:B------:R-:W1:Y:S01]  /*0020*/  LDCU.64 UR6, c[0x0][0x380] ;  /* 0x00007000ff0677ac */ /* 0x000e620008000a00 */
[----:B------:R-:W2:Y:S01]  /*0030*/  S2R R0, SR_TID.X ;  /* 0x0000000000007919 */ /* 0x000ea20000002100 */
[----:B------:R-:W-:Y:S05]  /*0040*/  BSSY.RECONVERGENT B0, `(.L_x_235) ;  /* 0x000001c000007945 */ /* 0x000fea0003800200 */
[----:B------:R-:W3:Y:S01]  /*0050*/  S2UR UR4, SR_CTAID.X ;  /* 0x00000000000479c3 */ /* 0x000ee20000002500 */
[----:B0-----:R-:W-:-:S05]  /*0060*/  IMAD.SHL.U32 R7, R12, 0x80, RZ ;  /* 0x000000800c077824 */ /* 0x001fca00078e00ff */
[----:B------:R-:W-:Y:S01]  /*0070*/  SHF.R.S32.HI R4, RZ, 0x1f, R7 ;  /* 0x0000001fff047819 */ /* 0x000fe20000011407 */
[----:B---3--:R-:W-:-:S04]  /*0080*/  IMAD.WIDE.U32 R2, R7, UR4, RZ ;  /* 0x0000000407027c25 */ /* 0x008fc8000f8e00ff */
[----:B------:R-:W-:Y:S01]  /*0090*/  IMAD R5, R4, UR4, RZ ;  /* 0x0000000404057c24 */ /* 0x000fe2000f8e02ff */
[----:B-1----:R-:W-:Y:S01]  /*00a0*/  IADD3 R6, P1, PT, -R2, UR6, RZ ;  /* 0x0000000602067c10 */ /* 0x002fe2000ff3e1ff */
[----:B------:R-:W0:Y:S02]  /*00b0*/  LDCU.64 UR4, c[0x0][0x358] ;  /* 0x00006b00ff0477ac */ /* 0x000e240008000a00 */
[----:B------:R-:W-:Y:S01]  /*00c0*/  IMAD.IADD R5, R3, 0x1, R5 ;  /* 0x0000000103057824 */ /* 0x000fe200078e0205 */
[----:B------:R-:W-:-:S04]  /*00d0*/  ISETP.LT.U32.AND P0, PT, R6, R7, PT ;  /* 0x000000070600720c */ /* 0x000fc80003f01070 */
[----:B------:R-:W-:-:S04]  /*00e0*/  IADD3.X R9, PT, PT, ~R5, UR7, RZ, P1, !PT ;  /* 0x0000000705097c10 */ /* 0x000fc80008ffe5ff */
[----:B------:R-:W-:Y:S01]  /*00f0*/  ISETP.LT.AND.EX P0, PT, R9, R4, PT, P0 ;  /* 0x000000040900720c */ /* 0x000fe20003f01300 */
[----:B--2---:R-:W-:-:S03]  /*0100*/  IMAD.SHL.U32 R9, R0, 0x80, RZ ;  /* 0x0000008000097824 */ /* 0x004fc600078e00ff */
[----:B------:R-:W-:-:S04]  /*0110*/  SEL R4, R6, R7, P0 ;  /* 0x0000000706047207 */ /* 0x000fc80000000000 */
[----:B------:R-:W-:Y:S01]  /*0120*/  ISETP.NE.AND P0, PT, R7, R4, PT ;  /* 0x000000040700720c */ /* 0x000fe20003f05270 */
[----:B------:R-:W-:-:S05]  /*0130*/  IMAD.SHL.U32 R8, R4, 0x4, RZ ;  /* 0x0000000404087824 */ /* 0x000fca00078e00ff */
[----:B------:R-:W-:-:S13]  /*0140*/  ISETP.GE.AND P1, PT, R9, R8, PT ;  /* 0x000000080900720c */ /* 0x000fda0003f26270 */
[----:B0-----:R-:W-:Y:S05]  /*0150*/  @P1 BRA `(.L_x_236) ;  /* 0x0000000000281947 */ /* 0x001fea0003800000 */
[----:B------:R-:W0:Y:S02]  /*0160*/  LDC.64 R6, c[0x0][0x398] ;  /* 0x0000e600ff067b82 */ /* 0x000e240000000a00 */
[----:B0-----:R-:W-:-:S04]  /*0170*/  LEA R6, P1, R2, R6, 0x2 ;  /* 0x0000000602067211 */ /* 0x001fc800078210ff */
[----:B------:R-:W-:-:S03]  /*0180*/  LEA.HI.X R7, R2, R7, R5, 0x2, P1 ;  /* 0x0000000702077211 */ /* 0x000fc600008f1405 */
[----:B------:R-:W-:-:S07]  /*0190*/  IMAD.WIDE.U32 R6, R0, 0x80, R6 ;  /* 0x0000008000067825 */ /* 0x000fce00078e0006 */
.L_x_237:
[----:B------:R-:W-:Y:S01]  /*01a0*/  VIADD R9, R9, 0x4000 ;  /* 0x0000400009097836 */ /* 0x000fe20000000000 */
[----:B------:R0:W-:Y:S04]  /*01b0*/  CCTL.E.PF2 [R6] ;  /* 0x000000000600798f */ /* 0x0001e80000800100 */
[----:B------:R-:W-:Y:S02]  /*01c0*/  ISETP.GE.AND P1, PT, R9, R8, PT ;  /* 0x000000080900720c */ /* 0x000fe40003f26270 */
[----:B0-----:R-:W-:-:S05]  /*01d0*/  IADD3 R6, P2, PT, R6, 0x4000, RZ ;  /* 0x0000400006067810 */ /* 0x001fca0007f5e0ff */
[----:B------:R-:W-:-:S06]  /*01e0*/  IMAD.X R7, RZ, RZ, R7, P2 ;  /* 0x000000ffff077224 */ /* 0x000fcc00010e0607 */
[----:B------:R-:W-:Y:S05]  /*01f0*/  @!P1 BRA `(.L_x_237) ;  /* 0xfffffffc00e89947 */ /* 0x000fea000383ffff */
.L_x_236:
[----:B------:R-:W-:Y:S05]  /*0200*/  BSYNC.RECONVERGENT B0 ;  /* 0x0000000000007941 */ /* 0x000fea0003800200 */
.L_x_235:
[----:B------:R-:W-:Y:S05]  /*0210*/  @!P0 BRA `(.L_x_238) ;  /* 0x0000000400f48947 */ /* 0x000fea0003800000 */
[----:B------:R-:W-:-:S13]  /*0220*/  ISETP.GE.AND P0, PT, R12, 0x1, PT ;  /* 0x000000010c00780c */ /* 0x000fda0003f06270 */
[----:B------:R-:W-:Y:S05]  /*0230*/  @!P0 EXIT ;  /* 0x000000000000894d */ /* 0x000fea0003800000 */
[C---:B------:R-:W-:Y:S01]  /*0240*/  ISETP.GE.U32.AND P0, PT, R12.reuse, 0x4, PT ;  /* 0x000000040c00780c */ /* 0x040fe20003f06070 */
[----:B------:R-:W-:Y:S01]  /*0250*/  IMAD.MOV.U32 R11, RZ, RZ, RZ ;  /* 0x000000ffff0b7224 */ /* 0x000fe200078e00ff */
[----:B------:R-:W-:-:S11]  /*0260*/  LOP3.LUT R10, R12, 0x3, RZ, 0xc0, !PT ;  /* 0x000000030c0a7812 */ /* 0x000fd600078ec0ff */
[----:B------:R-:W-:Y:S05]  /*0270*/  @!P0 BRA `(.L_x_239) ;  /* 0x0000000400548947 */ /* 0x000fea0003800000 */
[----:B------:R-:W0:Y:S01]  /*0280*/  LDCU.128 UR8, c[0x0][0x390] ;  /* 0x00007200ff0877ac */ /* 0x000e220008000c00 */
[----:B------:R-:W1:Y:S01]  /*0290*/  LDC R13, c[0x0][0x38c] ;  /* 0x0000e300ff0d7b82 */ /* 0x000e620000000800 */
[C---:B------:R-:W-:Y:S01]  /*02a0*/  IMAD.SHL.U32 R8, R2.reuse, 0x4, RZ ;  /* 0x0000000402087824 */ /* 0x040fe200078e00ff */
[----:B------:R-:W-:Y:S02]  /*02b0*/  SHF.L.U64.HI R9, R2, 0x2, R5 ;  /* 0x0000000202097819 */ /* 0x000fe40000010205 */
[----:B------:R-:W-:Y:S01]  /*02c0*/  LOP3.LUT R11, R12, 0x7ffffffc, RZ, 0xc0, !PT ;  /* 0x7ffffffc0c0b7812 */ /* 0x000fe200078ec0ff */
[----:B------:R-:W-:Y:S01]  /*02d0*/  IMAD.MOV.U32 R12, RZ, RZ, RZ ;  /* 0x000000ffff0c7224 */ /* 0x000fe200078e00ff */
[C---:B0-----:R-:W-:Y:S02]  /*02e0*/  IADD3 R6, P0, PT, R8.reuse, UR10, RZ ;  /* 0x0000000a08067c10 */ /* 0x041fe4000ff1e0ff */
[----:B------:R-:W-:Y:S02]  /*02f0*/  IADD3 R8, P1, PT, R8, UR8, RZ ;  /* 0x0000000808087c10 */ /* 0x000fe4000ff3e0ff */
[----:B------:R-:W-:-:S02]  /*0300*/  IADD3.X R7, PT, PT, R9, UR11, RZ, P0, !PT ;  /* 0x0000000b09077c10 */ /* 0x000fc400087fe4ff */
[----:B------:R-:W-:-:S09]  /*0310*/  IADD3.X R9, PT, PT, R9, UR9, RZ, P1, !PT ;  /* 0x0000000909097c10 */ /* 0x000fd20008ffe4ff */
.L_x_256:
[C---:B------:R-:W-:Y:S01]  /*0320*/  IMAD R15, R12.reuse, 0x80, R0 ;  /* 0x000000800c0f7824 */ /* 0x040fe200078e0200 */
[----:B------:R-:W-:Y:S01]  /*0330*/  BSSY.RECONVERGENT B0, `(.L_x_240) ;  /* 0x0000012000007945 */ /* 0x000fe20003800200 */
[----:B------:R-:W-:-:S03]  /*0340*/  VIADD R12, R12, 0x4 ;  /* 0x000000040c0c7836 */ /* 0x000fc60000000000 */
[----:B------:R-:W-:Y:S02]  /*0350*/  ISETP.GE.AND P1, PT, R15, R4, PT ;  /* 0x000000040f00720c */ /* 0x000fe40003f26270 */
[----:B------:R-:W-:-:S11]  /*0360*/  ISETP.NE.AND P0, PT, R12, R11, PT ;  /* 0x0000000b0c00720c */ /* 0x000fd60003f05270 */
[----:B0-2---:R-:W-:Y:S05]  /*0370*/  @P1 BRA `(.L_x_241) ;  /* 0x0000000000341947 */ /* 0x005fea0003800000 */
[----:B------:R-:W-:-:S06]  /*0380*/  IMAD.WIDE R16, R15, 0x4, R6 ;  /* 0x000000040f107825 */ /* 0x000fcc00078e0206 */
[----:B------:R-:W1:Y:S01]  /*0390*/  LDG.E R16, desc[UR4][R16.64] ;  /* 0x0000000410107981 */ /* 0x000e62000c1e1900 */
[----:B------:R-:W-:Y:S01]  /*03a0*/  BSSY.RECONVERGENT B1, `(.L_x_242) ;  /* 0x0000009000017945 */ /* 0x000fe20003800200 */
[----:B------:R-:W-:-:S04]  /*03b0*/  IMAD.WIDE R18, R15, 0x4, R8 ;  /* 0x000000040f127825 */ /* 0x000fc800078e0208 */
[----:B------:R-:W-:Y:S01]  /*03c0*/  IMAD.MOV.U32 R21, RZ, RZ, RZ ;  /* 0x000000ffff157224 */ /* 0x000fe200078e00ff */
[CC--:B-1----:R-:W-:Y:S02]  /*03d0*/  FSETP.GEU.AND P1, PT, R16.reuse, R13.reuse, PT ;  /* 0x0000000d1000720b */ /* 0x0c2fe40003f2e000 */
[----:B------:R-:W-:-:S13]  /*03e0*/  FSETP.GT.AND P2, PT, R16, -R13, PT ;  /* 0x8000000d1000720b */ /* 0x000fda0003f44000 */
[----:B------:R-:W-:Y:S05]  /*03f0*/  @!P1 BRA P2, `(.L_x_243) ;  /* 0x00000000000c9947 */ /* 0x000fea0001000000 */
[----:B------:R-:W-:-:S13]  /*0400*/  FSETP.GT.AND P1, PT, R16, R13, PT ;  /* 0x0000000d1000720b */ /* 0x000fda0003f24000 */
[C-C-:B------:R-:W-:Y:S01]  /*0410*/  @P1 FADD R21, R16.reuse, -R13.reuse ;  /* 0x8000000d10151221 */ /* 0x140fe20000000000 */
[----:B------:R-:W-:-:S07]  /*0420*/  @!P1 FADD R21, R16, R13 ;  /* 0x0000000d10159221 */ /* 0x000fce0000000000 */
.L_x_243:
[----:B------:R-:W-:Y:S05]  /*0430*/  BSYNC.RECONVERGENT B1 ;  /* 0x0000000000017941 */ /* 0x000fea0003800200 */
.L_x_242:
[----:B------:R0:W-:Y:S02]  /*0440*/  STG.E desc[UR4][R18.64], R21 ;  /* 0x0000001512007986 */ /* 0x0001e4000c101904 */
.L_x_241:
[----:B------:R-:W-:Y:S05]  /*0450*/  BSYNC.RECONVERGENT B0 ;  /* 0x0000000000007941 */ /* 0x000fea0003800200 */
.L_x_240:
[----:B0-----:R-:W-:Y:S01]  /*0460*/  VIADD R19, R15, 0x80 ;  /* 0x000000800f137836 */ /* 0x001fe20000000000 */
[----:B------:R-:W-:Y:S04]  /*0470*/  BSSY.RECONVERGENT B0, `(.L_x_244) ;  /* 0x0000010000007945 */ /* 0x000fe80003800200 */
[----:B------:R-:W-:-:S13]  /*0480*/  ISETP.GE.AND P1, PT, R19, R4, PT ;  /* 0x000000041300720c */ /* 0x000fda0003f26270 */
[----:B------:R-:W-:Y:S05]  /*0490*/  @P1 BRA `(.L_x_245) ;  /* 0x0000000000341947 */ /* 0x000fea0003800000 */
        /* <DEDUP_REMOVED lines=9> */
[C-C-:B------:R-:W-:Y:S01]  /*0530*/  @!P1 FADD R21, R16.reuse, R13.reuse ;  /* 0x0000000d10159221 */ /* 0x140fe20000000000 */
[----:B------:R-:W-:-:S07]  /*0540*/  @P1 FADD R21, R16, -R13 ;  /* 0x8000000d10151221 */ /* 0x000fce0000000000 */
.L_x_247:
[----:B------:R-:W-:Y:S05]  /*0550*/  BSYNC.RECONVERGENT B1 ;  /* 0x0000000000017941 */ /* 0x000fea0003800200 */
.L_x_246:
[----:B------:R0:W-:Y:S02]  /*0560*/  STG.E desc[UR4][R18.64], R21 ;  /* 0x0000001512007986 */ /* 0x0001e4000c101904 */
.L_x_245:
[----:B------:R-:W-:Y:S05]  /*0570*/  BSYNC.RECONVERGENT B0 ;  /* 0x0000000000007941 */ /* 0x000fea0003800200 */
.L_x_244:
        /* <DEDUP_REMOVED lines=15> */
.L_x_251:
[----:B------:R-:W-:Y:S05]  /*0670*/  BSYNC.RECONVERGENT B1 ;  /* 0x0000000000017941 */ /* 0x000fea0003800200 */
.L_x_250:
[----:B------:R0:W-:Y:S02]  /*0680*/  STG.E desc[UR4][R18.64], R21 ;  /* 0x0000001512007986 */ /* 0x0001e4000c101904 */
.L_x_249:
[----:B------:R-:W-:Y:S05]  /*0690*/  BSYNC.RECONVERGENT B0 ;  /* 0x0000000000007941 */ /* 0x000fea0003800200 */
.L_x_248:
[----:B------:R-:W-:Y:S01]  /*06a0*/  VIADD R17, R15, 0x180 ;  /* 0x000001800f117836 */ /* 0x000fe20000000000 */
[----:B------:R-:W-:Y:S04]  /*06b0*/  BSSY.RECONVERGENT B0, `(.L_x_252) ;  /* 0x0000010000007945 */ /* 0x000fe80003800200 */
[----:B------:R-:W-:-:S13]  /*06c0*/  ISETP.GE.AND P1, PT, R17, R4, PT ;  /* 0x000000041100720c */ /* 0x000fda0003f26270 */
[----:B------:R-:W-:Y:S05]  /*06d0*/  @P1 BRA `(.L_x_253) ;  /* 0x0000000000341947 */ /* 0x000fea0003800000 */
[----:B------:R-:W-:-:S06]  /*06e0*/  IMAD.WIDE R14, R17, 0x4, R6 ;  /* 0x00000004110e7825 */ /* 0x000fcc00078e0206 */
[----:B------:R-:W1:Y:S01]  /*06f0*/  LDG.E R14, desc[UR4][R14.64] ;  /* 0x000000040e0e7981 */ /* 0x000e62000c1e1900 */
[----:B------:R-:W-:Y:S01]  /*0700*/  BSSY.RECONVERGENT B1, `(.L_x_254) ;  /* 0x0000009000017945 */ /* 0x000fe20003800200 */
[----:B------:R-:W-:-:S04]  /*0710*/  IMAD.WIDE R16, R17, 0x4, R8 ;  /* 0x0000000411107825 */ /* 0x000fc800078e0208 */
[----:B0-----:R-:W-:Y:S01]  /*0720*/  IMAD.MOV.U32 R19, RZ, RZ, RZ ;  /* 0x000000ffff137224 */ /* 0x001fe200078e00ff */
[CC--:B-1----:R-:W-:Y:S02]  /*0730*/  FSETP.GEU.AND P1, PT, R14.reuse, R13.reuse, PT ;  /* 0x0000000d0e00720b */ /* 0x0c2fe40003f2e000 */
[----:B------:R-:W-:-:S13]  /*0740*/  FSETP.GT.AND P2, PT, R14, -R13, PT ;  /* 0x8000000d0e00720b */ /* 0x000fda0003f44000 */
[----:B------:R-:W-:Y:S05]  /*0750*/  @!P1 BRA P2, `(.L_x_255) ;  /* 0x00000000000c9947 */ /* 0x000fea0001000000 */
[----:B------:R-:W-:-:S13]  /*0760*/  FSETP.GT.AND P1, PT, R14, R13, PT ;  /* 0x0000000d0e00720b */ /* 0x000fda0003f24000 */
[C-C-:B------:R-:W-:Y:S01]  /*0770*/  @!P1 FADD R19, R14.reuse, R13.reuse ;  /* 0x0000000d0e139221 */ /* 0x140fe20000000000 */
[----:B------:R-:W-:-:S07]  /*0780*/  @P1 FADD R19, R14, -R13 ;  /* 0x8000000d0e131221 */ /* 0x000fce0000000000 */
.L_x_255:
[----:B------:R-:W-:Y:S05]  /*0790*/  BSYNC.RECONVERGENT B1 ;  /* 0x0000000000017941 */ /* 0x000fea0003800200 */
.L_x_254:
[----:B------:R2:W-:Y:S02]  /*07a0*/  STG.E desc[UR4][R16.64], R19 ;  /* 0x0000001310007986 */ /* 0x0005e4000c101904 */
.L_x_253:
[----:B------:R-:W-:Y:S05]  /*07b0*/  BSYNC.RECONVERGENT B0 ;  /* 0x0000000000007941 */ /* 0x000fea0003800200 */
.L_x_252:
[----:B------:R-:W-:Y:S05]  /*07c0*/  @P0 BRA `(.L_x_256) ;  /* 0xfffffff800d40947 */ /* 0x000fea000383ffff */
.L_x_239:
[----:B------:R-:W-:-:S13]  /*07d0*/  ISETP.NE.AND P0, PT, R10, RZ, PT ;  /* 0x000000ff0a00720c */ /* 0x000fda0003f05270 */
[----:B------:R-:W-:Y:S05]  /*07e0*/  @!P0 EXIT ;  /* 0x000000000000894d */ /* 0x000fea0003800000 */
[----:B------:R-:W3:Y:S01]  /*07f0*/  LDCU.128 UR8, c[0x0][0x390] ;  /* 0x00007200ff0877ac */ /* 0x000ee20008000c00 */
[----:B------:R-:W4:Y:S01]  /*0800*/  LDC R15, c[0x0][0x38c] ;  /* 0x0000e300ff0f7b82 */ /* 0x000f220000000800 */
[C---:B------:R-:W-:Y:S01]  /*0810*/  IMAD.SHL.U32 R12, R2.reuse, 0x4, RZ ;  /* 0x00000004020c7824 */ /* 0x040fe200078e00ff */
[----:B------:R-:W-:Y:S01]  /*0820*/  SHF.L.U64.HI R5, R2, 0x2, R5 ;  /* 0x0000000202057819 */ /* 0x000fe20000010205 */
[----:B------:R-:W-:Y:S02]  /*0830*/  IMAD R11, R11, 0x80, R0 ;  /* 0x000000800b0b7824 */ /* 0x000fe400078e0200 */
[----:B------:R-:W-:Y:S01]  /*0840*/  IMAD.MOV R10, RZ, RZ, -R10 ;  /* 0x000000ffff0a7224 */ /* 0x000fe200078e0a0a */
[C---:B---3--:R-:W-:Y:S02]  /*0850*/  IADD3 R2, P0, PT, R12.reuse, UR8, RZ ;  /* 0x000000080c027c10 */ /* 0x048fe4000ff1e0ff */
[----:B------:R-:W-:Y:S02]  /*0860*/  IADD3 R12, P1, PT, R12, UR10, RZ ;  /* 0x0000000a0c0c7c10 */ /* 0x000fe4000ff3e0ff */
[----:B------:R-:W-:-:S02]  /*0870*/  IADD3.X R3, PT, PT, R5, UR9, RZ, P0, !PT ;  /* 0x0000000905037c10 */ /* 0x000fc400087fe4ff */
[----:B-1----:R-:W-:-:S09]  /*0880*/  IADD3.X R13, PT, PT, R5, UR11, RZ, P1, !PT ;  /* 0x0000000b050d7c10 */ /* 0x002fd20008ffe4ff */
.L_x_261:
[----:B------:R-:W-:Y:S01]  /*0890*/  ISETP.GE.AND P1, PT, R11, R4, PT ;  /* 0x000000040b00720c */ /* 0x000fe20003f26270 */
[----:B------:R-:W-:Y:S01]  /*08a0*/  VIADD R10, R10, 0x1 ;  /* 0x000000010a0a7836 */ /* 0x000fe20000000000 */
[----:B------:R-:W-:Y:S04]  /*08b0*/  BSSY.RECONVERGENT B0, `(.L_x_257) ;  /* 0x0000010000007945 */ /* 0x000fe80003800200 */
[----:B------:R-:W-:-:S07]  /*08c0*/  ISETP.NE.AND P0, PT, R10, RZ, PT ;  /* 0x000000ff0a00720c */ /* 0x000fce0003f05270 */
[----:B-1----:R-:W-:Y:S06]  /*08d0*/  @P1 BRA `(.L_x_258) ;  /* 0x0000000000341947 */ /* 0x002fec0003800000 */
[----:B------:R-:W-:-:S06]  /*08e0*/  IMAD.WIDE R6, R11, 0x4, R12 ;  /* 0x000000040b067825 */ /* 0x000fcc00078e020c */
[----:B------:R-:W4:Y:S01]  /*08f0*/  LDG.E R6, desc[UR4][R6.64] ;  /* 0x0000000406067981 */ /* 0x000f22000c1e1900 */
[----:B------:R-:W-:Y:S01]  /*0900*/  BSSY.RECONVERGENT B1, `(.L_x_259) ;  /* 0x0000009000017945 */ /* 0x000fe20003800200 */
[----:B------:R-:W-:-:S04]  /*0910*/  IMAD.WIDE R8, R11, 0x4, R2 ;  /* 0x000000040b087825 */ /* 0x000fc800078e0202 */
[----:B------:R-:W-:Y:S01]  /*0920*/  IMAD.MOV.U32 R5, RZ, RZ, RZ ;  /* 0x000000ffff057224 */ /* 0x000fe200078e00ff */
[CC--:B----4-:R-:W-:Y:S02]  /*0930*/  FSETP.GEU.AND P1, PT, R6.reuse, R15.reuse, PT ;  /* 0x0000000f0600720b */ /* 0x0d0fe40003f2e000 */
[----:B------:R-:W-:-:S13]  /*0940*/  FSETP.GT.AND P2, PT, R6, -R15, PT ;  /* 0x8000000f0600720b */ /* 0x000fda0003f44000 */
[----:B------:R-:W-:Y:S05]  /*0950*/  @!P1 BRA P2, `(.L_x_260) ;  /* 0x00000000000c9947 */ /* 0x000fea0001000000 */
[----:B------:R-:W-:-:S13]  /*0960*/  FSETP.GT.AND P1, PT, R6, R15, PT ;  /* 0x0000000f0600720b */ /* 0x000fda0003f24000 */
[C-C-:B------:R-:W-:Y:S01]  /*0970*/  @!P1 FADD R5, R6.reuse, R15.reuse ;  /* 0x0000000f06059221 */ /* 0x140fe20000000000 */
[----:B------:R-:W-:-:S07]  /*0980*/  @P1 FADD R5, R6, -R15 ;  /* 0x8000000f06051221 */ /* 0x000fce0000000000 */
.L_x_260:
[----:B------:R-:W-:Y:S05]  /*0990*/  BSYNC.RECONVERGENT B1 ;  /* 0x0000000000017941 */ /* 0x000fea0003800200 */
.L_x_259:
[----:B------:R1:W-:Y:S02]  /*09a0*/  STG.E desc[UR4][R8.64], R5 ;  /* 0x0000000508007986 */ /* 0x0003e4000c101904 */
.L_x_258:
[----:B------:R-:W-:Y:S05]  /*09b0*/  BSYNC.RECONVERGENT B0 ;  /* 0x0000000000007941 */ /* 0x000fea0003800200 */
.L_x_257:
[----:B------:R-:W-:Y:S01]  /*09c0*/  VIADD R11, R11, 0x80 ;  /* 0x000000800b0b7836 */ /* 0x000fe20000000000 */
[----:B------:R-:W-:Y:S06]  /*09d0*/  @P0 BRA `(.L_x_261) ;  /* 0xfffffffc00ac0947 */ /* 0x000fec000383ffff */
[----:B------:R-:W-:Y:S05]  /*09e0*/  EXIT ;  /* 0x000000000000794d */ /* 0x000fea0003800000 */
.L_x_238:
[----:B------:R-:W-:-:S13]  /*09f0*/  ISETP.GE.AND P0, PT, R12, 0x1, PT ;  /* 0x000000010c00780c */ /* 0x000fda0003f06270 */
[----:B------:R-:W-:Y:S05]  /*0a00*/  @!P0 EXIT ;  /* 0x000000000000894d */ /* 0x000fea0003800000 */
[C---:B------:R-:W-:Y:S01]  /*0a10*/  ISETP.GE.U32.AND P0, PT, R12.reuse, 0x4, PT ;  /* 0x000000040c00780c */ /* 0x040fe20003f06070 */
[----:B------:R-:W-:Y:S01]  /*0a20*/  IMAD.MOV.U32 R15, RZ, RZ, RZ ;  /* 0x000000ffff0f7224 */ /* 0x000fe200078e00ff */
[----:B------:R-:W-:-:S11]  /*0a30*/  LOP3.LUT R4, R12, 0x3, RZ, 0xc0, !PT ;  /* 0x000000030c047812 */ /* 0x000fd600078ec0ff */
[----:B------:R-:W-:Y:S05]  /*0a40*/  @!P0 BRA `(.L_x_262) ;  /* 0x0000000000f48947 */ /* 0x000fea0003800000 */
[----:B------:R-:W0:Y:S01]  /*0a50*/  LDCU.128 UR8, c[0x0][0x390] ;  /* 0x00007200ff0877ac */ /* 0x000e220008000c00 */
[----:B------:R-:W-:Y:S01]  /*0a60*/  LEA R6, P0, R2, 0x400, 0x2 ;  /* 0x0000040002067811 */ /* 0x000fe200078010ff */
[----:B------:R-:W-:Y:S01]  /*0a70*/  IMAD.MOV.U32 R17, RZ, RZ, R0 ;  /* 0x000000ffff117224 */ /* 0x000fe200078e0000 */
[----:B------:R-:W-:Y:S01]  /*0a80*/  LOP3.LUT R15, R12, 0x7ffffffc, RZ, 0xc0, !PT ;  /* 0x7ffffffc0c0f7812 */ /* 0x000fe200078ec0ff */
[----:B------:R-:W1:Y:S01]  /*0a90*/  LDCU UR6, c[0x0][0x38c] ;  /* 0x00007180ff0677ac */ /* 0x000e620008000800 */
[----:B------:R-:W-:-:S03]  /*0aa0*/  LEA.HI.X R7, R2, RZ, R5, 0x2, P0 ;  /* 0x000000ff02077211 */ /* 0x000fc600000f1405 */
[----:B------:R-:W-:Y:S01]  /*0ab0*/  IMAD.MOV R14, RZ, RZ, -R15 ;  /* 0x000000ffff0e7224 */ /* 0x000fe200078e0a0f */
[C---:B0-----:R-:W-:Y:S02]  /*0ac0*/  IADD3 R8, P1, PT, R6.reuse, UR10, RZ ;  /* 0x0000000a06087c10 */ /* 0x041fe4000ff3e0ff */
[----:B------:R-:W-:Y:S02]  /*0ad0*/  IADD3 R6, P0, PT, R6, UR8, RZ ;  /* 0x0000000806067c10 */ /* 0x000fe4000ff1e0ff */
[C---:B------:R-:W-:Y:S02]  /*0ae0*/  IADD3.X R9, PT, PT, R7.reuse, UR11, RZ, P1, !PT ;  /* 0x0000000b07097c10 */ /* 0x040fe40008ffe4ff */
[----:B-1----:R-:W-:-:S09]  /*0af0*/  IADD3.X R7, PT, PT, R7, UR9, RZ, P0, !PT ;  /* 0x0000000907077c10 */ /* 0x002fd200087fe4ff */
.L_x_271:
[----:B------:R-:W-:-:S05]  /*0b00*/  IMAD.WIDE R12, R17, 0x4, R8 ;  /* 0x00000004110c7825 */ /* 0x000fca00078e0208 */
[----:B------:R-:W2:Y:S01]  /*0b10*/  LDG.E R16, desc[UR4][R12.64+-0x400] ;  /* 0xfffc00040c107981 */ /* 0x000ea2000c1e1900 */
[----:B------:R-:W-:Y:S01]  /*0b20*/  BSSY.RECONVERGENT B0, `(.L_x_263) ;  /* 0x0000009000007945 */ /* 0x000fe20003800200 */
[----:B0-----:R-:W-:-:S04]  /*0b30*/  IMAD.WIDE R10, R17, 0x4, R6 ;  /* 0x00000004110a7825 */ /* 0x001fc800078e0206 */
[----:B------:R-:W-:Y:S01]  /*0b40*/  IMAD.MOV.U32 R19, RZ, RZ, RZ ;  /* 0x000000ffff137224 */ /* 0x000fe200078e00ff */
[C---:B--2---:R-:W-:Y:S02]  /*0b50*/  FSETP.GEU.AND P0, PT, R16.reuse, UR6, PT ;  /* 0x0000000610007c0b */ /* 0x044fe4000bf0e000 */
[----:B------:R-:W-:-:S13]  /*0b60*/  FSETP.GT.AND P1, PT, R16, -UR6, PT ;  /* 0x8000000610007c0b */ /* 0x000fda000bf24000 */
[----:B------:R-:W-:Y:S05]  /*0b70*/  @!P0 BRA P1, `(.L_x_264) ;  /* 0x00000000000c8947 */ /* 0x000fea0000800000 */
[----:B------:R-:W-:-:S13]  /*0b80*/  FSETP.GT.AND P0, PT, R16, UR6, PT ;  /* 0x0000000610007c0b */ /* 0x000fda000bf04000 */
[C---:B------:R-:W-:Y:S01]  /*0b90*/  @P0 FADD R19, R16.reuse, -UR6 ;  /* 0x8000000610130e21 */ /* 0x040fe20008000000 */
[----:B------:R-:W-:-:S07]  /*0ba0*/  @!P0 FADD R19, R16, UR6 ;  /* 0x0000000610138e21 */ /* 0x000fce0008000000 */
.L_x_264:
[----:B------:R-:W-:Y:S05]  /*0bb0*/  BSYNC.RECONVERGENT B0 ;  /* 0x0000000000007941 */ /* 0x000fea0003800200 */
.L_x_263:
[----:B------:R0:W-:Y:S04]  /*0bc0*/  STG.E desc[UR4][R10.64+-0x400], R19 ;  /* 0xfffc00130a007986 */ /* 0x0001e8000c101904 */
[----:B------:R-:W2:Y:S01]  /*0bd0*/  LDG.E R16, desc[UR4][R12.64+-0x200] ;  /* 0xfffe00040c107981 */ /* 0x000ea2000c1e1900 */
[----:B------:R-:W-:Y:S01]  /*0be0*/  BSSY.RECONVERGENT B0, `(.L_x_265) ;  /* 0x0000008000007945 */ /* 0x000fe20003800200 */
[----:B------:R-:W-:Y:S01]  /*0bf0*/  IMAD.MOV.U32 R21, RZ, RZ, RZ ;  /* 0x000000ffff157224 */ /* 0x000fe200078e00ff */
[C---:B--2---:R-:W-:Y:S02]  /*0c00*/  FSETP.GEU.AND P0, PT, R16.reuse, UR6, PT ;  /* 0x0000000610007c0b */ /* 0x044fe4000bf0e000 */
[----:B------:R-:W-:-:S13]  /*0c10*/  FSETP.GT.AND P1, PT, R16, -UR6, PT ;  /* 0x8000000610007c0b */ /* 0x000fda000bf24000 */
[----:B0-----:R-:W-:Y:S05]  /*0c20*/  @!P0 BRA P1, `(.L_x_266) ;  /* 0x00000000000c8947 */ /* 0x001fea0000800000 */
[----:B------:R-:W-:-:S13]  /*0c30*/  FSETP.GT.AND P0, PT, R16, UR6, PT ;  /* 0x0000000610007c0b */ /* 0x000fda000bf04000 */
[C---:B------:R-:W-:Y:S01]  /*0c40*/  @!P0 FADD R21, R16.reuse, UR6 ;  /* 0x0000000610158e21 */ /* 0x040fe20008000000 */
[----:B------:R-:W-:-:S07]  /*0c50*/  @P0 FADD R21, R16, -UR6 ;  /* 0x8000000610150e21 */ /* 0x000fce0008000000 */
.L_x_266:
[----:B------:R-:W-:Y:S05]  /*0c60*/  BSYNC.RECONVERGENT B0 ;  /* 0x0000000000007941 */ /* 0x000fea0003800200 */
.L_x_265:
        /* <DEDUP_REMOVED lines=10> */
.L_x_268:
[----:B------:R-:W-:Y:S05]  /*0d10*/  BSYNC.RECONVERGENT B0 ;  /* 0x0000000000007941 */ /* 0x000fea0003800200 */
.L_x_267:
[----:B------:R0:W-:Y:S04]  /*0d20*/  STG.E desc[UR4][R10.64], R19 ;  /* 0x000000130a007986 */ /* 0x0001e8000c101904 */
[----:B------:R-:W2:Y:S01]  /*0d30*/  LDG.E R12, desc[UR4][R12.64+0x200] ;  /* 0x000200040c0c7981 */ /* 0x000ea2000c1e1900 */
[----:B------:R-:W-:Y:S01]  /*0d40*/  VIADD R14, R14, 0x4 ;  /* 0x000000040e0e7836 */ /* 0x000fe20000000000 */
[----:B------:R-:W-:Y:S01]  /*0d50*/  BSSY.RECONVERGENT B0, `(.L_x_269) ;  /* 0x0000009000007945 */ /* 0x000fe20003800200 */
[----:B------:R-:W-:-:S03]  /*0d60*/  IMAD.MOV.U32 R21, RZ, RZ, RZ ;  /* 0x000000ffff157224 */ /* 0x000fc600078e00ff */
[----:B------:R-:W-:Y:S02]  /*0d70*/  ISETP.NE.AND P0, PT, R14, RZ, PT ;  /* 0x000000ff0e00720c */ /* 0x000fe40003f05270 */
[C---:B--2---:R-:W-:Y:S02]  /*0d80*/  FSETP.GEU.AND P1, PT, R12.reuse, UR6, PT ;  /* 0x000000060c007c0b */ /* 0x044fe4000bf2e000 */
[----:B------:R-:W-:-:S13]  /*0d90*/  FSETP.GT.AND P2, PT, R12, -UR6, PT ;  /* 0x800000060c007c0b */ /* 0x000fda000bf44000 */
[----:B0-----:R-:W-:Y:S05]  /*0da0*/  @!P1 BRA P2, `(.L_x_270) ;  /* 0x00000000000c9947 */ /* 0x001fea0001000000 */
[----:B------:R-:W-:-:S13]  /*0db0*/  FSETP.GT.AND P1, PT, R12, UR6, PT ;  /* 0x000000060c007c0b */ /* 0x000fda000bf24000 */
[C---:B------:R-:W-:Y:S01]  /*0dc0*/  @!P1 FADD R21, R12.reuse, UR6 ;  /* 0x000000060c159e21 */ /* 0x040fe20008000000 */
[----:B------:R-:W-:-:S07]  /*0dd0*/  @P1 FADD R21, R12, -UR6 ;  /* 0x800000060c151e21 */ /* 0x000fce0008000000 */
.L_x_270:
[----:B------:R-:W-:Y:S05]  /*0de0*/  BSYNC.RECONVERGENT B0 ;  /* 0x0000000000007941 */ /* 0x000fea0003800200 */
.L_x_269:
[----:B------:R0:W-:Y:S01]  /*0df0*/  STG.E desc[UR4][R10.64+0x200], R21 ;  /* 0x000200150a007986 */ /* 0x0001e2000c101904 */
[----:B------:R-:W-:Y:S01]  /*0e00*/  VIADD R17, R17, 0x200 ;  /* 0x0000020011117836 */ /* 0x000fe20000000000 */
[----:B------:R-:W-:Y:S06]  /*0e10*/  @P0 BRA `(.L_x_271) ;  /* 0xfffffffc00380947 */ /* 0x000fec000383ffff */
.L_x_262:
[----:B------:R-:W-:-:S13]  /*0e20*/  ISETP.NE.AND P0, PT, R4, RZ, PT ;  /* 0x000000ff0400720c */ /* 0x000fda0003f05270 */
[----:B------:R-:W-:Y:S05]  /*0e30*/  @!P0 EXIT ;  /* 0x000000000000894d */ /* 0x000fea0003800000 */
[----:B------:R-:W1:Y:S01]  /*0e40*/  LDCU.128 UR8, c[0x0][0x390] ;  /* 0x00007200ff0877ac */ /* 0x000e620008000c00 */
[C---:B------:R-:W-:Y:S01]  /*0e50*/  IMAD.SHL.U32 R6, R2.reuse, 0x4, RZ ;  /* 0x0000000402067824 */ /* 0x040fe200078e00ff */
[----:B------:R-:W-:Y:S01]  /*0e60*/  SHF.L.U64.HI R2, R2, 0x2, R5 ;  /* 0x0000000202027819 */ /* 0x000fe20000010205 */
[----:B------:R-:W-:Y:S01]  /*0e70*/  IMAD R15, R15, 0x80, R0 ;  /* 0x000000800f0f7824 */ /* 0x000fe200078e0200 */
[----:B------:R-:W2:Y:S01]  /*0e80*/  LDCU UR6, c[0x0][0x38c] ;  /* 0x00007180ff0677ac */ /* 0x000ea20008000800 */
[----:B------:R-:W-:Y:S01]  /*0e90*/  IMAD.MOV R0, RZ, RZ, -R4 ;  /* 0x000000ffff007224 */ /* 0x000fe200078e0a04 */
[C---:B-1----:R-:W-:Y:S02]  /*0ea0*/  IADD3 R8, P0, PT, R6.reuse, UR8, RZ ;  /* 0x0000000806087c10 */ /* 0x042fe4000ff1e0ff */
[----:B------:R-:W-:Y:S02]  /*0eb0*/  IADD3 R6, P1, PT, R6, UR10, RZ ;  /* 0x0000000a06067c10 */ /* 0x000fe4000ff3e0ff */
[----:B------:R-:W-:-:S02]  /*0ec0*/  IADD3.X R9, PT, PT, R2, UR9, RZ, P0, !PT ;  /* 0x0000000902097c10 */ /* 0x000fc400087fe4ff */
[----:B--2---:R-:W-:-:S09]  /*0ed0*/  IADD3.X R7, PT, PT, R2, UR11, RZ, P1, !PT ;  /* 0x0000000b02077c10 */ /* 0x004fd20008ffe4ff */
.L_x_274:
[----:B------:R-:W-:-:S06]  /*0ee0*/  IMAD.WIDE R2, R15, 0x4, R6 ;  /* 0x000000040f027825 */ /* 0x000fcc00078e0206 */
[----:B------:R-:W2:Y:S01]  /*0ef0*/  LDG.E R2, desc[UR4][R2.64] ;  /* 0x0000000402027981 */ /* 0x000ea2000c1e1900 */
[----:B------:R-:W-:Y:S01]  /*0f00*/  BSSY.RECONVERGENT B0, `(.L_x_272) ;  /* 0x0000009000007945 */ /* 0x000fe20003800200 */
[----:B------:R-:W-:-:S04]  /*0f10*/  IMAD.WIDE R4, R15, 0x4, R8 ;  /* 0x000000040f047825 */ /* 0x000fc800078e0208 */
[----:B0-----:R-:W-:Y:S01]  /*0f20*/  IMAD.MOV.U32 R11, RZ, RZ, RZ ;  /* 0x000000ffff0b7224 */ /* 0x001fe200078e00ff */
[C---:B--2---:R-:W-:Y:S02]  /*0f30*/  FSETP.GEU.AND P0, PT, R2.reuse, UR6, PT ;  /* 0x0000000602007c0b */ /* 0x044fe4000bf0e000 */
[----:B------:R-:W-:-:S13]  /*0f40*/  FSETP.GT.AND P1, PT, R2, -UR6, PT ;  /* 0x8000000602007c0b */ /* 0x000fda000bf24000 */
[----:B------:R-:W-:Y:S05]  /*0f50*/  @!P0 BRA P1, `(.L_x_273) ;  /* 0x00000000000c8947 */ /* 0x000fea0000800000 */
[----:B------:R-:W-:-:S13]  /*0f60*/  FSETP.GT.AND P0, PT, R2, UR6, PT ;  /* 0x0000000602007c0b */ /* 0x000fda000bf04000 */
[C---:B------:R-:W-:Y:S01]  /*0f70*/  @!P0 FADD R11, R2.reuse, UR6 ;  /* 0x00000006020b8e21 */ /* 0x040fe20008000000 */
[----:B------:R-:W-:-:S07]  /*0f80*/  @P0 FADD R11, R2, -UR6 ;  /* 0x80000006020b0e21 */ /* 0x000fce0008000000 */
.L_x_273:
[----:B------:R-:W-:Y:S05]  /*0f90*/  BSYNC.RECONVERGENT B0 ;  /* 0x0000000000007941 */ /* 0x000fea0003800200 */
.L_x_272:
[----:B------:R-:W-:Y:S01]  /*0fa0*/  VIADD R0, R0, 0x1 ;  /* 0x0000000100007836 */ /* 0x000fe20000000000 */
[----:B------:R0:W-:Y:S04]  /*0fb0*/  STG.E desc[UR4][R4.64], R11 ;  /* 0x0000000b04007986 */ /* 0x0001e8000c101904 */
[----:B------:R-:W-:-:S13]  /*0fc0*/  ISETP.NE.AND P0, PT, R0, RZ, PT ;  /* 0x000000ff0000720c */ /* 0x000fda0003f05270 */
[----:B0-----:R-:W-:Y:S05]  /*0fd0*/  @!P0 EXIT ;  /* 0x000000000000894d */ /* 0x001fea0003800000 */
[----:B------:R-:W-:Y:S01]  /*0fe0*/  VIADD R15, R15, 0x80 ;  /* 0x000000800f0f7836 */ /* 0x000fe20000000000 */
[----:B------:R-:W-:Y:S06]  /*0ff0*/  BRA `(.L_x_274) ;  /* 0xfffffffc00b87947 */ /* 0x000fec000383ffff */
.L_x_275:
        /* <DEDUP_REMOVED lines=16> */
.L_x_414:


//--------------------- .text._ZN3cub18CUB_300001_SM_10006detail9transform16transform_kernelINS2_10policy_hubILb1EN4cuda3std3__45tupleIJN6thrust24THRUST_300001_SM_1000_NS6detail15normal_iteratorINSA_10device_ptrIfEEEEEEEE10policy1000Ei14soft_thresholdSF_JPfEEEvT0_iT1_T2_DpNS2_10kernel_argIT3_EE --------------------------
	.section	.text._ZN3cub18CUB_300001_SM_10006detail9transform16transform_kernelINS2_10policy_hubILb1EN4cuda3std3__45tupleIJN6thrust24THRUST_300001_SM_1000_NS6detail15normal_iteratorINSA_10device_ptrIfEEEEEEEE10policy1000Ei14soft_thresholdSF_JPfEEEvT0_iT1_T2_DpNS2_10kernel_argIT3_EE,"ax",@progbits
	.align	128
        .global         _ZN3cub18CUB_300001_SM_10006detail9transform16transform_kernelINS2_10policy_hubILb1EN4cuda3std3__45tupleIJN6thrust24THRUST_300001_SM_1000_NS6detail15normal_iteratorINSA_10device_ptrIfEEEEEEEE10policy1000Ei14soft_thresholdSF_JPfEEEvT0_iT1_T2_DpNS2_10kernel_argIT3_EE
        .type           _ZN3cub18CUB_300001_SM_10006detail9transform16transform_kernelINS2_10policy_hubILb1EN4cuda3std3__45tupleIJN6thrust24THRUST_300001_SM_1000_NS6detail15normal_iteratorINSA_10device_ptrIfEEEEEEEE10policy1000Ei14soft_thresholdSF_JPfEEEvT0_iT1_T2_DpNS2_10kernel_argIT3_EE,@function
        .size           _ZN3cub18CUB_300001_SM_10006detail9transform16transform_kernelINS2_10policy_hubILb1EN4cuda3std3__45tupleIJN6thrust24THRUST_300001_SM_1000_NS6detail15normal_iteratorINSA_10device_ptrIfEEEEEEEE10policy1000Ei14soft_thresholdSF_JPfEEEvT0_iT1_T2_DpNS2_10kernel_argIT3_EE,(.L_x_415 - _ZN3cub18CUB_300001_SM_10006detail9transform16transform_kernelINS2_10policy_hubILb1EN4cuda3std3__45tupleIJN6thrust24THRUST_300001_SM_1000_NS6detail15normal_iteratorINSA_10device_ptrIfEEEEEEEE10policy1000Ei14soft_thresholdSF_JPfEEEvT0_iT1_T2_DpNS2_10kernel_argIT3_EE)
        .other          _ZN3cub18CUB_300001_SM_10006detail9transform16transform_kernelINS2_10policy_hubILb1EN4cuda3std3__45tupleIJN6thrust24THRUST_300001_SM_1000_NS6detail15normal_iteratorINSA_10device_ptrIfEEEEEEEE10policy1000Ei14soft_thresholdSF_JPfEEEvT0_iT1_T2_DpNS2_10kernel_argIT3_EE,@"STO_CUDA_ENTRY STV_DEFAULT"
_ZN3cub18CUB_300001_SM_10006detail9transform16transform_kernelINS2_10policy_hubILb1EN4cuda3std3__45tupleIJN6thrust24THRUST_300001_SM_1000_NS6detail15normal_iteratorINSA_10device_ptrIfEEEEEEEE10policy1000Ei14soft_thresholdSF_JPfEEEvT0_iT1_T2_DpNS2_10kernel_argIT3_EE:
.text._ZN3cub18CUB_300001_SM_10006detail9transform16transform_kernelINS2_10policy_hubILb1EN4cuda3std3__45tupleIJN6thrust24THRUST_300001_SM_1000_NS6detail15normal_iteratorINSA_10device_ptrIfEEEEEEEE10policy1000Ei14soft_thresholdSF_JPfEEEvT0_iT1_T2_DpNS2_10kernel_argIT3_EE:
[----:B------:R-:W-:Y:S08]  /*0000*/  LDC R1, c[0x0][0x37c] ;  /* 0x0000df00ff017b82 */ /* 0x000ff00000000800 */
[----:B------:R-:W0:Y:S01]  /*0010*/  LDC.64 R4, c[0x0][0x380] ;  /* 0x0000e000ff047b82 */ /* 0x000e220000000a00 */
[----:B------:R-:W1:Y:S01]  /*0020*/  S2R R0, SR_TID.X ;  /* 0x0000000000007919 */ /* 0x000e620000002100 */
[----:B------:R-:W-:Y:S06]  /*0030*/  BSSY.RECONVERGENT B0, `(.L_x_276) ;  /* 0x0000015000007945 */ /* 0x000fec0003800200 */
[----:B------:R-:W2:Y:S01]  /*0040*/  S2UR UR4, SR_CTAID.X ;  /* 0x00000000000479c3 */ /* 0x000ea20000002500 */
[----:B0-----:R-:W-:-:S04]  /*0050*/  IMAD.SHL.U32 R6, R5, 0x80, RZ ;  /* 0x0000008005067824 */ /* 0x001fc800078e00ff */
[----:B--2---:R-:W-:Y:S01]  /*0060*/  IMAD R3, R6, UR4, RZ ;  /* 0x0000000406037c24 */ /* 0x004fe2000f8e02ff */
[----:B-1----:R-:W-:Y:S01]  /*0070*/  SHF.L.U32 R9, R0, 0x7, RZ ;  /* 0x0000000700097819 */ /* 0x002fe200000006ff */
[----:B------:R-:W0:Y:S02]  /*0080*/  LDCU.64 UR4, c[0x0][0x358] ;  /* 0x00006b00ff0477ac */ /* 0x000e240008000a00 */
[----:B------:R-:W-:-:S05]  /*0090*/  IMAD.IADD R7, R4, 0x1, -R3 ;  /* 0x0000000104077824 */ /* 0x000fca00078e0a03 */
[CC--:B------:R-:W-:Y:S02]  /*00a0*/  VIMNMX R2, PT, PT, R6.reuse, R7.reuse, PT ;  /* 0x0000000706027248 */ /* 0x0c0fe40003fe0100 */
[----:B------:R-:W-:-:S03]  /*00b0*/  ISETP.GT.AND P0, PT, R6, R7, PT ;  /* 0x000000070600720c */ /* 0x000fc60003f04270 */
[----:B------:R-:W-:-:S05]  /*00c0*/  IMAD.SHL.U32 R4, R2, 0x4, RZ ;  /* 0x0000000402047824 */ /* 0x000fca00078e00ff */
[----:B------:R-:W-:-:S13]  /*00d0*/  ISETP.GE.AND P1, PT, R9, R4, PT ;  /* 0x000000040900720c */ /* 0x000fda0003f26270 */
[----:B0-----:R-:W-:Y:S05]  /*00e0*/  @P1 BRA `(.L_x_277) ;  /* 0x0000000000241947 */ /* 0x001fea0003800000 */
[----:B------:R-:W0:Y:S02]  /*00f0*/  LDC.64 R6, c[0x0][0x398] ;  /* 0x0000e600ff067b82 */ /* 0x000e240000000a00 */
[----:B0-----:R-:W-:-:S04]  /*0100*/  IMAD.WIDE.U32 R6, R0, 0x80, R6 ;  /* 0x0000008000067825 */ /* 0x001fc800078e0006 */
[----:B------:R-:W-:-:S07]  /*0110*/  IMAD.WIDE R6, R3, 0x4, R6 ;  /* 0x0000000403067825 */ /* 0x000fce00078e0206 */
.L_x_278:
[----:B------:R-:W-:Y:S01]  /*0120*/  VIADD R9, R9, 0x4000 ;  /* 0x0000400009097836 */ /* 0x000fe20000000000 */
[----:B------:R0:W-:Y:S04]  /*0130*/  CCTL.E.PF2 [R6] ;  /* 0x000000000600798f */ /* 0x0001e80000800100 */
[----:B------:R-:W-:Y:S02]  /*0140*/  ISETP.GE.AND P1, PT, R9, R4, PT ;  /* 0x000000040900720c */ /* 0x000fe40003f26270 */
[----:B0-----:R-:W-:-:S04]  /*0150*/  IADD3 R6, P2, PT, R6, 0x4000, RZ ;  /* 0x0000400006067810 */ /* 0x001fc80007f5e0ff */
[----:B------:R-:W-:-:S07]  /*0160*/  IADD3.X R7, PT, PT, RZ, R7, RZ, P2, !PT ;  /* 0x00000007ff077210 */ /* 0x000fce00017fe4ff */
[----:B------:R-:W-:Y:S05]  /*0170*/  @!P1 BRA `(.L_x_278) ;  /* 0xfffffffc00e89947 */ /* 0x000fea000383ffff */
.L_x_277:
[----:B------:R-:W-:Y:S05]  /*0180*/  BSYNC.RECONVERGENT B0 ;  /* 0x0000000000007941 */ /* 0x000fea0003800200 */
.L_x_276:
[----:B------:R-:W-:Y:S05]  /*0190*/  @P0 BRA `(.L_x_279) ;  /* 0x00000004007c0947 */ /* 0x000fea0003800000 */
[----:B------:R-:W-:-:S13]  /*01a0*/  ISETP.GE.AND P0, PT, R5, 0x1, PT ;  /* 0x000000010500780c */ /* 0x000fda0003f06270 */
[----:B------:R-:W-:Y:S05]  /*01b0*/  @!P0 EXIT ;  /* 0x000000000000894d */ /* 0x000fea0003800000 */
[C---:B------:R-:W-:Y:S01]  /*01c0*/  ISETP.GE.U32.AND P0, PT, R5.reuse, 0x4, PT ;  /* 0x000000040500780c */ /* 0x040fe20003f06070 */
[----:B------:R-:W-:Y:S01]  /*01d0*/  IMAD.MOV.U32 R13, RZ, RZ, RZ ;  /* 0x000000ffff0d7224 */ /* 0x000fe200078e00ff */
[----:B------:R-:W-:-:S11]  /*01e0*/  LOP3.LUT R2, R5, 0x3, RZ, 0xc0, !PT ;  /* 0x0000000305027812 */ /* 0x000fd600078ec0ff */
[----:B------:R-:W-:Y:S05]  /*01f0*/  @!P0 BRA `(.L_x_280) ;  /* 0x0000000000f88947 */ /* 0x000fea0003800000 */
[----:B------:R-:W0:Y:S01]  /*0200*/  LDCU.128 UR8, c[0x0][0x390] ;  /* 0x00007200ff0877ac */ /* 0x000e220008000c00 */
[----:B------:R-:W-:Y:S02]  /*0210*/  HFMA2 R7, -RZ, RZ, 0, 0 ;  /* 0x00000000ff077431 */ /* 0x000fe400000001ff */
[----:B------:R-:W-:Y:S01]  /*0220*/  IMAD.MOV.U32 R6, RZ, RZ, 0x400 ;  /* 0x00000400ff067424 */ /* 0x000fe200078e00ff */
[----:B------:R-:W-:Y:S01]  /*0230*/  LOP3.LUT R13, R5, 0x7ffffffc, RZ, 0xc0, !PT ;  /* 0x7ffffffc050d7812 */ /* 0x000fe200078ec0ff */
[----:B------:R-:W-:Y:S01]  /*0240*/  IMAD.MOV.U32 R15, RZ, RZ, R0 ;  /* 0x000000ffff0f7224 */ /* 0x000fe200078e0000 */
[----:B------:R-:W1:Y:S03]  /*0250*/  LDCU UR6, c[0x0][0x388] ;  /* 0x00007100ff0677ac */ /* 0x000e660008000800 */
[----:B------:R-:W-:Y:S02]  /*0260*/  IMAD.MOV R12, RZ, RZ, -R13 ;  /* 0x000000ffff0c7224 */ /* 0x000fe400078e0a0d */
[----:B------:R-:W-:-:S03]  /*0270*/  IMAD.WIDE R6, R3, 0x4, R6 ;  /* 0x0000000403067825 */ /* 0x000fc600078e0206 */
[C---:B0-----:R-:W-:Y:S02]  /*0280*/  IADD3 R4, P0, PT, R6.reuse, UR10, RZ ;  /* 0x0000000a06047c10 */ /* 0x041fe4000ff1e0ff */
[----:B------:R-:W-:Y:S02]  /*0290*/  IADD3 R6, P1, PT, R6, UR8, RZ ;  /* 0x0000000806067c10 */ /* 0x000fe4000ff3e0ff */
[C---:B------:R-:W-:Y:S02]  /*02a0*/  IADD3.X R5, PT, PT, R7.reuse, UR11, RZ, P0, !PT ;  /* 0x0000000b07057c10 */ /* 0x040fe400087fe4ff */
[----:B-1----:R-:W-:-:S09]  /*02b0*/  IADD3.X R7, PT, PT, R7, UR9, RZ, P1, !PT ;  /* 0x0000000907077c10 */ /* 0x002fd20008ffe4ff */
.L_x_289:
[----:B------:R-:W-:-:S05]  /*02c0*/  IMAD.WIDE R10, R15, 0x4, R4 ;  /* 0x000000040f0a7825 */ /* 0x000fca00078e0204 */
[----:B------:R-:W2:Y:S01]  /*02d0*/  LDG.E R14, desc[UR4][R10.64+-0x400] ;  /* 0xfffc00040a0e7981 */ /* 0x000ea2000c1e1900 */
[----:B------:R-:W-:Y:S01]  /*02e0*/  BSSY.RECONVERGENT B0, `(.L_x_281) ;  /* 0x0000009000007945 */ /* 0x000fe20003800200 */
[----:B0-----:R-:W-:Y:S01]  /*02f0*/  IMAD.WIDE R8, R15, 0x4, R6 ;  /* 0x000000040f087825 */ /* 0x001fe200078e0206 */
[----:B------:R-:W-:Y:S02]  /*0300*/  MOV R17, RZ ;  /* 0x000000ff00117202 */ /* 0x000fe40000000f00 */
[C---:B--2---:R-:W-:Y:S02]  /*0310*/  FSETP.GEU.AND P0, PT, R14.reuse, UR6, PT ;  /* 0x000000060e007c0b */ /* 0x044fe4000bf0e000 */
[----:B------:R-:W-:-:S13]  /*0320*/  FSETP.GT.AND P1, PT, R14, -UR6, PT ;  /* 0x800000060e007c0b */ /* 0x000fda000bf24000 */
[----:B------:R-:W-:Y:S05]  /*0330*/  @!P0 BRA P1, `(.L_x_282) ;  /* 0x00000000000c8947 */ /* 0x000fea0000800000 */
[----:B------:R-:W-:-:S13]  /*0340*/  FSETP.GT.AND P0, PT, R14, UR6, PT ;  /* 0x000000060e007c0b */ /* 0x000fda000bf04000 */
[C---:B------:R-:W-:Y:S01]  /*0350*/  @P0 FADD R17, R14.reuse, -UR6 ;  /* 0x800000060e110e21 */ /* 0x040fe20008000000 */
[----:B------:R-:W-:-:S07]  /*0360*/  @!P0 FADD R17, R14, UR6 ;  /* 0x000000060e118e21 */ /* 0x000fce0008000000 */
.L_x_282:
[----:B------:R-:W-:Y:S05]  /*0370*/  BSYNC.RECONVERGENT B0 ;  /* 0x0000000000007941 */ /* 0x000fea0003800200 */
.L_x_281:
        /* <DEDUP_REMOVED lines=10> */
.L_x_284:
[----:B------:R-:W-:Y:S05]  /*0420*/  BSYNC.RECONVERGENT B0 ;  /* 0x0000000000007941 */ /* 0x000fea0003800200 */
.L_x_283:
        /* <DEDUP_REMOVED lines=10> */
.L_x_286:
[----:B------:R-:W-:Y:S05]  /*04d0*/  BSYNC.RECONVERGENT B0 ;  /* 0x0000000000007941 */ /* 0x000fea0003800200 */
.L_x_285:
[----:B------:R0:W-:Y:S04]  /*04e0*/  STG.E desc[UR4][R8.64], R17 ;  /* 0x0000001108007986 */ /* 0x0001e8000c101904 */
[----:B------:R-:W2:Y:S01]  /*04f0*/  LDG.E R10, desc[UR4][R10.64+0x200] ;  /* 0x000200040a0a7981 */ /* 0x000ea2000c1e1900 */
[----:B------:R-:W-:Y:S01]  /*0500*/  IADD3 R12, PT, PT, R12, 0x4, RZ ;  /* 0x000000040c0c7810 */ /* 0x000fe20007ffe0ff */
[----:B------:R-:W-:Y:S01]  /*0510*/  BSSY.RECONVERGENT B0, `(.L_x_287) ;  /* 0x0000009000007945 */ /* 0x000fe20003800200 */
[----:B------:R-:W-:Y:S02]  /*0520*/  IMAD.MOV.U32 R19, RZ, RZ, RZ ;  /* 0x000000ffff137224 */ /* 0x000fe400078e00ff */
[----:B------:R-:W-:Y:S02]  /*0530*/  ISETP.NE.AND P0, PT, R12, RZ, PT ;  /* 0x000000ff0c00720c */ /* 0x000fe40003f05270 */
[----:B--2---:R-:W-:-:S02]  /*0540*/  FSETP.GEU.AND P1, PT, R10, UR6, PT ;  /* 0x000000060a007c0b */ /* 0x004fc4000bf2e000 */
[----:B------:R-:W-:-:S13]  /*0550*/  FSETP.GT.AND P2, PT, R10, -UR6, PT ;  /* 0x800000060a007c0b */ /* 0x000fda000bf44000 */
[----:B0-----:R-:W-:Y:S05]  /*0560*/  @!P1 BRA P2, `(.L_x_288) ;  /* 0x00000000000c9947 */ /* 0x001fea0001000000 */
[----:B------:R-:W-:-:S13]  /*0570*/  FSETP.GT.AND P1, PT, R10, UR6, PT ;  /* 0x000000060a007c0b */ /* 0x000fda000bf24000 */
[C---:B------:R-:W-:Y:S01]  /*0580*/  @!P1 FADD R19, R10.reuse, UR6 ;  /* 0x000000060a139e21 */ /* 0x040fe20008000000 */
[----:B------:R-:W-:-:S07]  /*0590*/  @P1 FADD R19, R10, -UR6 ;  /* 0x800000060a131e21 */ /* 0x000fce0008000000 */
.L_x_288:
[----:B------:R-:W-:Y:S05]  /*05a0*/  BSYNC.RECONVERGENT B0 ;  /* 0x0000000000007941 */ /* 0x000fea0003800200 */
.L_x_287:
[----:B------:R0:W-:Y:S01]  /*05b0*/  STG.E desc[UR4][R8.64+0x200], R19 ;  /* 0x0002001308007986 */ /* 0x0001e2000c101904 */
[----:B------:R-:W-:Y:S01]  /*05c0*/  VIADD R15, R15, 0x200 ;  /* 0x000002000f0f7836 */ /* 0x000fe20000000000 */
[----:B------:R-:W-:Y:S06]  /*05d0*/  @P0 BRA `(.L_x_289) ;  /* 0xfffffffc00380947 */ /* 0x000fec000383ffff */
.L_x_280:
[----:B------:R-:W-:-:S13]  /*05e0*/  ISETP.NE.AND P0, PT, R2, RZ, PT ;  /* 0x000000ff0200720c */ /* 0x000fda0003f05270 */
[----:B------:R-:W-:Y:S05]  /*05f0*/  @!P0 EXIT ;  /* 0x000000000000894d */ /* 0x000fea0003800000 */
[----:B------:R-:W1:Y:S01]  /*0600*/  LDC.64 R4, c[0x0][0x390] ;  /* 0x0000e400ff047b82 */ /* 0x000e620000000a00 */
[----:B------:R-:W-:Y:S01]  /*0610*/  LEA R13, R13, R0, 0x7 ;  /* 0x000000000d0d7211 */ /* 0x000fe200078e38ff */
[----:B------:R-:W-:Y:S01]  /*0620*/  IMAD.MOV R0, RZ, RZ, -R2 ;  /* 0x000000ffff007224 */ /* 0x000fe200078e0a02 */
[----:B------:R-:W2:Y:S05]  /*0630*/  LDCU UR6, c[0x0][0x388] ;  /* 0x00007100ff0677ac */ /* 0x000eaa0008000800 */
[----:B------:R-:W3:Y:S01]  /*0640*/  LDC.64 R6, c[0x0][0x398] ;  /* 0x0000e600ff067b82 */ /* 0x000ee20000000a00 */
[----:B-1----:R-:W-:-:S04]  /*0650*/  IMAD.WIDE R4, R3, 0x4, R4 ;  /* 0x0000000403047825 */ /* 0x002fc800078e0204 */
[----:B--23--:R-:W-:-:S07]  /*0660*/  IMAD.WIDE R6, R3, 0x4, R6 ;  /* 0x0000000403067825 */ /* 0x00cfce00078e0206 */
.L_x_292:
[----:B------:R-:W-:-:S06]  /*0670*/  IMAD.WIDE R2, R13, 0x4, R6 ;  /* 0x000000040d027825 */ /* 0x000fcc00078e0206 */
        /* <DEDUP_REMOVED lines=8> */
[C---:B------:R-:W-:Y:S01]  /*0700*/  @!P0 FADD R11, R2.reuse, UR6 ;  /* 0x00000006020b8e21 */ /* 0x040fe20008000000 */
[----:B------:R-:W-:-:S07]  /*0710*/  @P0 FADD R11, R2, -UR6 ;  /* 0x80000006020b0e21 */ /* 0x000fce0008000000 */
.L_x_291:
[----:B------:R-:W-:Y:S05]  /*0720*/  BSYNC.RECONVERGENT B0 ;  /* 0x0000000000007941 */ /* 0x000fea0003800200 */
.L_x_290:
[----:B------:R1:W-:Y:S01]  /*0730*/  STG.E desc[UR4][R8.64], R11 ;  /* 0x0000000b08007986 */ /* 0x0003e2000c101904 */
[----:B------:R-:W-:Y:S01]  /*0740*/  IADD3 R0, PT, PT, R0, 0x1, RZ ;  /* 0x0000000100007810 */ /* 0x000fe20007ffe0ff */
[----:B------:R-:W-:-:S03]  /*0750*/  VIADD R13, R13, 0x80 ;  /* 0x000000800d0d7836 */ /* 0x000fc60000000000 */
[----:B------:R-:W-:-:S13]  /*0760*/  ISETP.NE.AND P0, PT, R0, RZ, PT ;  /* 0x000000ff0000720c */ /* 0x000fda0003f05270 */
[----:B-1----:R-:W-:Y:S05]  /*0770*/  @P0 BRA `(.L_x_292) ;  /* 0xfffffffc00bc0947 */ /* 0x002fea000383ffff */
[----:B------:R-:W-:Y:S05]  /*0780*/  EXIT ;  /* 0x000000000000794d */ /* 0x000fea0003800000 */
.L_x_279:
[----:B------:R-:W-:-:S13]  /*0790*/  ISETP.GE.AND P0, PT, R5, 0x1, PT ;  /* 0x000000010500780c */ /* 0x000fda0003f06270 */
[----:B------:R-:W-:Y:S05]  /*07a0*/  @!P0 EXIT ;  /* 0x000000000000894d */ /* 0x000fea0003800000 */
[C---:B------:R-:W-:Y:S01]  /*07b0*/  ISETP.GE.U32.AND P0, PT, R5.reuse, 0x4, PT ;  /* 0x000000040500780c */ /* 0x040fe20003f06070 */
[----:B------:R-:W-:Y:S01]  /*07c0*/  IMAD.MOV.U32 R8, RZ, RZ, RZ ;  /* 0x000000ffff087224 */ /* 0x000fe200078e00ff */
[----:B------:R-:W-:-:S11]  /*07d0*/  LOP3.LUT R11, R5, 0x3, RZ, 0xc0, !PT ;  /* 0x00000003050b7812 */ /* 0x000fd600078ec0ff */
[----:B------:R-:W-:Y:S05]  /*07e0*/  @!P0 BRA `(.L_x_293) ;  /* 0x0000000400488947 */ /* 0x000fea0003800000 */
[----:B------:R-:W0:Y:S01]  /*07f0*/  LDC.64 R6, c[0x0][0x398] ;  /* 0x0000e600ff067b82 */ /* 0x000e220000000a00 */
[----:B------:R-:W-:Y:S02]  /*0800*/  LOP3.LUT R8, R5, 0x7ffffffc, RZ, 0xc0, !PT ;  /* 0x7ffffffc05087812 */ /* 0x000fe400078ec0ff */
[----:B------:R-:W-:-:S05]  /*0810*/  MOV R9, RZ ;  /* 0x000000ff00097202 */ /* 0x000fca0000000f00 */
[----:B------:R-:W1:Y:S08]  /*0820*/  LDC.64 R12, c[0x0][0x390] ;  /* 0x0000e400ff0c7b82 */ /* 0x000e700000000a00 */
[----:B------:R-:W2:Y:S01]  /*0830*/  LDC R10, c[0x0][0x388] ;  /* 0x0000e200ff0a7b82 */ /* 0x000ea20000000800 */
[----:B0-----:R-:W-:-:S04]  /*0840*/  IMAD.WIDE R4, R3, 0x4, R6 ;  /* 0x0000000403047825 */ /* 0x001fc800078e0206 */
[----:B-1----:R-:W-:-:S07]  /*0850*/  IMAD.WIDE R6, R3, 0x4, R12 ;  /* 0x0000000403067825 */ /* 0x002fce00078e020c */
.L_x_310:
[C---:B------:R-:W-:Y:S01]  /*0860*/  IMAD R13, R9.reuse, 0x80, R0 ;  /* 0x00000080090d7824 */ /* 0x040fe200078e0200 */
[----:B------:R-:W-:Y:S01]  /*0870*/  BSSY.RECONVERGENT B0, `(.L_x_294) ;  /* 0x0000012000007945 */ /* 0x000fe20003800200 */
[----:B------:R-:W-:-:S03]  /*0880*/  VIADD R9, R9, 0x4 ;  /* 0x0000000409097836 */ /* 0x000fc60000000000 */
[----:B------:R-:W-:Y:S02]  /*0890*/  ISETP.GE.AND P1, PT, R13, R2, PT ;  /* 0x000000020d00720c */ /* 0x000fe40003f26270 */
[----:B------:R-:W-:-:S11]  /*08a0*/  ISETP.NE.AND P0, PT, R9, R8, PT ;  /* 0x000000080900720c */ /* 0x000fd60003f05270 */
[----:B01----:R-:W-:Y:S05]  /*08b0*/  @P1 BRA `(.L_x_295) ;  /* 0x0000000000341947 */ /* 0x003fea0003800000 */
[----:B------:R-:W-:-:S06]  /*08c0*/  IMAD.WIDE R14, R13, 0x4, R4 ;  /* 0x000000040d0e7825 */ /* 0x000fcc00078e0204 */
[----:B------:R-:W2:Y:S01]  /*08d0*/  LDG.E R15, desc[UR4][R14.64] ;  /* 0x000000040e0f7981 */ /* 0x000ea2000c1e1900 */
[----:B------:R-:W-:Y:S01]  /*08e0*/  BSSY.RECONVERGENT B1, `(.L_x_296) ;  /* 0x0000009000017945 */ /* 0x000fe20003800200 */
[----:B------:R-:W-:Y:S02]  /*08f0*/  HFMA2 R19, -RZ, RZ, 0, 0 ;  /* 0x00000000ff137431 */ /* 0x000fe400000001ff */
[----:B------:R-:W-:Y:S01]  /*0900*/  IMAD.WIDE R16, R13, 0x4, R6 ;  /* 0x000000040d107825 */ /* 0x000fe200078e0206 */
[CC--:B--2---:R-:W-:Y:S02]  /*0910*/  FSETP.GEU.AND P1, PT, R15.reuse, R10.reuse, PT ;  /* 0x0000000a0f00720b */ /* 0x0c4fe40003f2e000 */
[----:B------:R-:W-:-:S13]  /*0920*/  FSETP.GT.AND P2, PT, R15, -R10, PT ;  /* 0x8000000a0f00720b */ /* 0x000fda0003f44000 */
[----:B------:R-:W-:Y:S05]  /*0930*/  @!P1 BRA P2, `(.L_x_297) ;  /* 0x00000000000c9947 */ /* 0x000fea0001000000 */
[----:B------:R-:W-:-:S13]  /*0940*/  FSETP.GT.AND P1, PT, R15, R10, PT ;  /* 0x0000000a0f00720b */ /* 0x000fda0003f24000 */
[C-C-:B------:R-:W-:Y:S01]  /*0950*/  @P1 FADD R19, R15.reuse, -R10.reuse ;  /* 0x8000000a0f131221 */ /* 0x140fe20000000000 */
[----:B------:R-:W-:-:S07]  /*0960*/  @!P1 FADD R19, R15, R10 ;  /* 0x0000000a0f139221 */ /* 0x000fce0000000000 */
.L_x_297:
[----:B------:R-:W-:Y:S05]  /*0970*/  BSYNC.RECONVERGENT B1 ;  /* 0x0000000000017941 */ /* 0x000fea0003800200 */
.L_x_296:
[----:B------:R0:W-:Y:S02]  /*0980*/  STG.E desc[UR4][R16.64], R19 ;  /* 0x0000001310007986 */ /* 0x0001e4000c101904 */
.L_x_295:
[----:B------:R-:W-:Y:S05]  /*0990*/  BSYNC.RECONVERGENT B0 ;  /* 0x0000000000007941 */ /* 0x000fea0003800200 */
.L_x_294:
[----:B0-----:R-:W-:Y:S01]  /*09a0*/  VIADD R17, R13, 0x80 ;  /* 0x000000800d117836 */ /* 0x001fe20000000000 */
[----:B------:R-:W-:Y:S04]  /*09b0*/  BSSY.RECONVERGENT B0, `(.L_x_298) ;  /* 0x0000010000007945 */ /* 0x000fe80003800200 */
[----:B------:R-:W-:-:S13]  /*09c0*/  ISETP.GE.AND P1, PT, R17, R2, PT ;  /* 0x000000021100720c */ /* 0x000fda0003f26270 */
[----:B------:R-:W-:Y:S05]  /*09d0*/  @P1 BRA `(.L_x_299) ;  /* 0x0000000000341947 */ /* 0x000fea0003800000 */
[----:B------:R-:W-:-:S06]  /*09e0*/  IMAD.WIDE R14, R17, 0x4, R4 ;  /* 0x00000004110e7825 */ /* 0x000fcc00078e0204 */
[----:B------:R-:W2:Y:S01]  /*09f0*/  LDG.E R15, desc[UR4][R14.64] ;  /* 0x000000040e0f7981 */ /* 0x000ea2000c1e1900 */
[----:B------:R-:W-:Y:S01]  /*0a00*/  BSSY.RECONVERGENT B1, `(.L_x_300) ;  /* 0x0000009000017945 */ /* 0x000fe20003800200 */
[----:B------:R-:W-:-:S04]  /*0a10*/  IMAD.WIDE R16, R17, 0x4, R6 ;  /* 0x0000000411107825 */ /* 0x000fc800078e0206 */
[----:B------:R-:W-:Y:S01]  /*0a20*/  IMAD.MOV.U32 R19, RZ, RZ, RZ ;  /* 0x000000ffff137224 */ /* 0x000fe200078e00ff */
[CC--:B--2---:R-:W-:Y:S02]  /*0a30*/  FSETP.GEU.AND P1, PT, R15.reuse, R10.reuse, PT ;  /* 0x0000000a0f00720b */ /* 0x0c4fe40003f2e000 */
[----:B------:R-:W-:-:S13]  /*0a40*/  FSETP.GT.AND P2, PT, R15, -R10, PT ;  /* 0x8000000a0f00720b */ /* 0x000fda0003f44000 */
[----:B------:R-:W-:Y:S05]  /*0a50*/  @!P1 BRA P2, `(.L_x_301) ;  /* 0x00000000000c9947 */ /* 0x000fea0001000000 */
[----:B------:R-:W-:-:S13]  /*0a60*/  FSETP.GT.AND P1, PT, R15, R10, PT ;  /* 0x0000000a0f00720b */ /* 0x000fda0003f24000 */
[C-C-:B------:R-:W-:Y:S01]  /*0a70*/  @!P1 FADD R19, R15.reuse, R10.reuse ;  /* 0x0000000a0f139221 */ /* 0x140fe20000000000 */
[----:B------:R-:W-:-:S07]  /*0a80*/  @P1 FADD R19, R15, -R10 ;  /* 0x8000000a0f131221 */ /* 0x000fce0000000000 */
.L_x_301:
[----:B------:R-:W-:Y:S05]  /*0a90*/  BSYNC.RECONVERGENT B1 ;  /* 0x0000000000017941 */ /* 0x000fea0003800200 */
.L_x_300:
[----:B------:R0:W-:Y:S02]  /*0aa0*/  STG.E desc[UR4][R16.64], R19 ;  /* 0x0000001310007986 */ /* 0x0001e4000c101904 */
.L_x_299:
[----:B------:R-:W-:Y:S05]  /*0ab0*/  BSYNC.RECONVERGENT B0 ;  /* 0x0000000000007941 */ /* 0x000fea0003800200 */
.L_x_298:
[----:B0-----:R-:W-:Y:S01]  /*0ac0*/  IADD3 R17, PT, PT, R13, 0x100, RZ ;  /* 0x000001000d117810 */ /* 0x001fe20007ffe0ff */
[----:B------:R-:W-:Y:S03]  /*0ad0*/  BSSY.RECONVERGENT B0, `(.L_x_302) ;  /* 0x0000010000007945 */ /* 0x000fe60003800200 */
        /* <DEDUP_REMOVED lines=13> */
.L_x_305:
[----:B------:R-:W-:Y:S05]  /*0bb0*/  BSYNC.RECONVERGENT B1 ;  /* 0x0000000000017941 */ /* 0x000fea0003800200 */
.L_x_304:
[----:B------:R0:W-:Y:S02]  /*0bc0*/  STG.E desc[UR4][R16.64], R19 ;  /* 0x0000001310007986 */ /* 0x0001e4000c101904 */
.L_x_303:
[----:B------:R-:W-:Y:S05]  /*0bd0*/  BSYNC.RECONVERGENT B0 ;  /* 0x0000000000007941 */ /* 0x000fea0003800200 */
.L_x_302:
[----:B------:R-:W-:Y:S01]  /*0be0*/  VIADD R15, R13, 0x180 ;  /* 0x000001800d0f7836 */ /* 0x000fe20000000000 */
[----:B------:R-:W-:Y:S04]  /*0bf0*/  BSSY.RECONVERGENT B0, `(.L_x_306) ;  /* 0x0000010000007945 */ /* 0x000fe80003800200 */
[----:B------:R-:W-:-:S13]  /*0c00*/  ISETP.GE.AND P1, PT, R15, R2, PT ;  /* 0x000000020f00720c */ /* 0x000fda0003f26270 */
[----:B------:R-:W-:Y:S05]  /*0c10*/  @P1 BRA `(.L_x_307) ;  /* 0x0000000000341947 */ /* 0x000fea0003800000 */
[----:B------:R-:W-:-:S06]  /*0c20*/  IMAD.WIDE R12, R15, 0x4, R4 ;  /* 0x000000040f0c7825 */ /* 0x000fcc00078e0204 */
[----:B------:R-:W2:Y:S01]  /*0c30*/  LDG.E R13, desc[UR4][R12.64] ;  /* 0x000000040c0d7981 */ /* 0x000ea2000c1e1900 */
[----:B------:R-:W-:Y:S01]  /*0c40*/  BSSY.RECONVERGENT B1, `(.L_x_308) ;  /* 0x0000009000017945 */ /* 0x000fe20003800200 */
[----:B------:R-:W-:Y:S01]  /*0c50*/  IMAD.WIDE R14, R15, 0x4, R6 ;  /* 0x000000040f0e7825 */ /* 0x000fe200078e0206 */
[----:B0-----:R-:W-:Y:S02]  /*0c60*/  MOV R17, RZ ;  /* 0x000000ff00117202 */ /* 0x001fe40000000f00 */
[CC--:B--2---:R-:W-:Y:S02]  /*0c70*/  FSETP.GEU.AND P1, PT, R13.reuse, R10.reuse, PT ;  /* 0x0000000a0d00720b */ /* 0x0c4fe40003f2e000 */
[----:B------:R-:W-:-:S13]  /*0c80*/  FSETP.GT.AND P2, PT, R13, -R10, PT ;  /* 0x8000000a0d00720b */ /* 0x000fda0003f44000 */
[----:B------:R-:W-:Y:S05]  /*0c90*/  @!P1 BRA P2, `(.L_x_309) ;  /* 0x00000000000c9947 */ /* 0x000fea0001000000 */
[----:B------:R-:W-:-:S13]  /*0ca0*/  FSETP.GT.AND P1, PT, R13, R10, PT ;  /* 0x0000000a0d00720b */ /* 0x000fda0003f24000 */
[C-C-:B------:R-:W-:Y:S01]  /*0cb0*/  @!P1 FADD R17, R13.reuse, R10.reuse ;  /* 0x0000000a0d119221 */ /* 0x140fe20000000000 */
[----:B------:R-:W-:-:S07]  /*0cc0*/  @P1 FADD R17, R13, -R10 ;  /* 0x8000000a0d111221 */ /* 0x000fce0000000000 */
.L_x_309:
[----:B------:R-:W-:Y:S05]  /*0cd0*/  BSYNC.RECONVERGENT B1 ;  /* 0x0000000000017941 */ /* 0x000fea0003800200 */
.L_x_308:
[----:B------:R1:W-:Y:S02]  /*0ce0*/  STG.E desc[UR4][R14.64], R17 ;  /* 0x000000110e007986 */ /* 0x0003e4000c101904 */
.L_x_307:
[----:B------:R-:W-:Y:S05]  /*0cf0*/  BSYNC.RECONVERGENT B0 ;  /* 0x0000000000007941 */ /* 0x000fea0003800200 */
.L_x_306:
[----:B------:R-:W-:Y:S05]  /*0d00*/  @P0 BRA `(.L_x_310) ;  /* 0xfffffff800d40947 */ /* 0x000fea000383ffff */
.L_x_293:
[----:B------:R-:W-:-:S13]  /*0d10*/  ISETP.NE.AND P0, PT, R11, RZ, PT ;  /* 0x000000ff0b00720c */ /* 0x000fda0003f05270 */
[----:B------:R-:W-:Y:S05]  /*0d20*/  @!P0 EXIT ;  /* 0x000000000000894d */ /* 0x000fea0003800000 */
[----:B------:R-:W3:Y:S01]  /*0d30*/  LDC.64 R4, c[0x0][0x390] ;  /* 0x0000e400ff047b82 */ /* 0x000ee20000000a00 */
[----:B-1----:R-:W-:Y:S02]  /*0d40*/  IMAD R15, R8, 0x80, R0 ;  /* 0x00000080080f7824 */ /* 0x002fe400078e0200 */
[----:B------:R-:W-:-:S05]  /*0d50*/  IMAD.MOV R11, RZ, RZ, -R11 ;  /* 0x000000ffff0b7224 */ /* 0x000fca00078e0a0b */
[----:B------:R-:W1:Y:S08]  /*0d60*/  LDC.64 R6, c[0x0][0x398] ;  /* 0x0000e600ff067b82 */ /* 0x000e700000000a00 */
[----:B0-----:R-:W0:Y:S01]  /*0d70*/  LDC R17, c[0x0][0x388] ;  /* 0x0000e200ff117b82 */ /* 0x001e220000000800 */
[----:B---3--:R-:W-:-:S04]  /*0d80*/  IMAD.WIDE R8, R3, 0x4, R4 ;  /* 0x0000000403087825 */ /* 0x008fc800078e0204 */
[----:B-1----:R-:W-:-:S07]  /*0d90*/  IMAD.WIDE R12, R3, 0x4, R6 ;  /* 0x00000004030c7825 */ /* 0x002fce00078e0206 */
.L_x_315:
[----:B------:R-:W-:Y:S01]  /*0da0*/  ISETP.GE.AND P0, PT, R15, R2, PT ;  /* 0x000000020f00720c */ /* 0x000fe20003f06270 */
[----:B------:R-:W-:-:S12]  /*0db0*/  BSSY.RECONVERGENT B0, `(.L_x_311) ;  /* 0x000000f000007945 */ /* 0x000fd80003800200 */
[----:B-1----:R-:W-:Y:S05]  /*0dc0*/  @P0 BRA `(.L_x_312) ;  /* 0x0000000000340947 */ /* 0x002fea0003800000 */
[----:B------:R-:W-:-:S06]  /*0dd0*/  IMAD.WIDE R4, R15, 0x4, R12 ;  /* 0x000000040f047825 */ /* 0x000fcc00078e020c */
[----:B------:R-:W0:Y:S01]  /*0de0*/  LDG.E R4, desc[UR4][R4.64] ;  /* 0x0000000404047981 */ /* 0x000e22000c1e1900 */
[----:B------:R-:W-:Y:S01]  /*0df0*/  BSSY.RECONVERGENT B1, `(.L_x_313) ;  /* 0x0000009000017945 */ /* 0x000fe20003800200 */
[----:B------:R-:W-:Y:S02]  /*0e00*/  HFMA2 R3, -RZ, RZ, 0, 0 ;  /* 0x00000000ff037431 */ /* 0x000fe400000001ff */
[----:B------:R-:W-:Y:S01]  /*0e10*/  IMAD.WIDE R6, R15, 0x4, R8 ;  /* 0x000000040f067825 */ /* 0x000fe200078e0208 */
[CC--:B0-----:R-:W-:Y:S02]  /*0e20*/  FSETP.GEU.AND P0, PT, R4.reuse, R17.reuse, PT ;  /* 0x000000110400720b */ /* 0x0c1fe40003f0e000 */
[----:B------:R-:W-:-:S13]  /*0e30*/  FSETP.GT.AND P1, PT, R4, -R17, PT ;  /* 0x800000110400720b */ /* 0x000fda0003f24000 */
[----:B------:R-:W-:Y:S05]  /*0e40*/  @!P0 BRA P1, `(.L_x_314) ;  /* 0x00000000000c8947 */ /* 0x000fea0000800000 */
[----:B------:R-:W-:-:S13]  /*0e50*/  FSETP.GT.AND P0, PT, R4, R17, PT ;  /* 0x000000110400720b */ /* 0x000fda0003f04000 */
[C-C-:B------:R-:W-:Y:S01]  /*0e60*/  @!P0 FADD R3, R4.reuse, R17.reuse ;  /* 0x0000001104038221 */ /* 0x140fe20000000000 */
[----:B------:R-:W-:-:S07]  /*0e70*/  @P0 FADD R3, R4, -R17 ;  /* 0x8000001104030221 */ /* 0x000fce0000000000 */
.L_x_314:
[----:B------:R-:W-:Y:S05]  /*0e80*/  BSYNC.RECONVERGENT B1 ;  /* 0x0000000000017941 */ /* 0x000fea0003800200 */
.L_x_313:
[----:B------:R1:W-:Y:S02]  /*0e90*/  STG.E desc[UR4][R6.64], R3 ;  /* 0x0000000306007986 */ /* 0x0003e4000c101904 */
.L_x_312:
[----:B------:R-:W-:Y:S05]  /*0ea0*/  BSYNC.RECONVERGENT B0 ;  /* 0x0000000000007941 */ /* 0x000fea0003800200 */
.L_x_311:
[----:B------:R-:W-:-:S05]  /*0eb0*/  VIADD R11, R11, 0x1 ;  /* 0x000000010b0b7836 */ /* 0x000fca0000000000 */
[----:B------:R-:W-:-:S13]  /*0ec0*/  ISETP.NE.AND P0, PT, R11, RZ, PT ;  /* 0x000000ff0b00720c */ /* 0x000fda0003f05270 */
[----:B------:R-:W-:Y:S05]  /*0ed0*/  @!P0 EXIT ;  /* 0x000000000000894d */ /* 0x000fea0003800000 */
[----:B------:R-:W-:Y:S01]  /*0ee0*/  IADD3 R15, PT, PT, R15, 0x80, RZ ;  /* 0x000000800f0f7810 */ /* 0x000fe20007ffe0ff */
[----:B------:R-:W-:Y:S06]  /*0ef0*/  BRA `(.L_x_315) ;  /* 0xfffffffc00a87947 */ /* 0x000fec000383ffff */
.L_x_316:
        /* <DEDUP_REMOVED lines=16> */
.L_x_415:


//--------------------- .text._ZN3cub18CUB_300001_SM_10006detail9transform16transform_kernelINS2_10policy_hubILb1EN4cuda3std3__45tupleIJN6thrust24THRUST_300001_SM_1000_NS6detail15normal_iteratorINSA_10device_ptrIfEEEESF_EEEE10policy1000El5saxpySF_JPfSK_EEEvT0_iT1_T2_DpNS2_10kernel_argIT3_EE --------------------------
	.section	.text._ZN3cub18CUB_300001_SM_10006detail9transform16transform_kernelINS2_10policy_hubILb1EN4cuda3std3__45tupleIJN6thrust24THRUST_300001_SM_1000_NS6detail15normal_iteratorINSA_10device_ptrIfEEEESF_EEEE10policy1000El5saxpySF_JPfSK_EEEvT0_iT1_T2_DpNS2_10kernel_argIT3_EE,"ax",@progbits
	.align	128
        .global         _ZN3cub18CUB_300001_SM_10006detail9transform16transform_kernelINS2_10policy_hubILb1EN4cuda3std3__45tupleIJN6thrust24THRUST_300001_SM_1000_NS6detail15normal_iteratorINSA_10device_ptrIfEEEESF_EEEE10policy1000El5saxpySF_JPfSK_EEEvT0_iT1_T2_DpNS2_10kernel_argIT3_EE
        .type           _ZN3cub18CUB_300001_SM_10006detail9transform16transform_kernelINS2_10policy_hubILb1EN4cuda3std3__45tupleIJN6thrust24THRUST_300001_SM_1000_NS6detail15normal_iteratorINSA_10device_ptrIfEEEESF_EEEE10policy1000El5saxpySF_JPfSK_EEEvT0_iT1_T2_DpNS2_10kernel_argIT3_EE,@function
        .size           _ZN3cub18CUB_300001_SM_10006detail9transform16transform_kernelINS2_10policy_hubILb1EN4cuda3std3__45tupleIJN6thrust24THRUST_300001_SM_1000_NS6detail15normal_iteratorINSA_10device_ptrIfEEEESF_EEEE10policy1000El5saxpySF_JPfSK_EEEvT0_iT1_T2_DpNS2_10kernel_argIT3_EE,(.L_x_416 - _ZN3cub18CUB_300001_SM_10006detail9transform16transform_kernelINS2_10policy_hubILb1EN4cuda3std3__45tupleIJN6thrust24THRUST_300001_SM_1000_NS6detail15normal_iteratorINSA_10device_ptrIfEEEESF_EEEE10policy1000El5saxpySF_JPfSK_EEEvT0_iT1_T2_DpNS2_10kernel_argIT3_EE)
        .other          _ZN3cub18CUB_300001_SM_10006detail9transform16transform_kernelINS2_10policy_hubILb1EN4cuda3std3__45tupleIJN6thrust24THRUST_300001_SM_1000_NS6detail15normal_iteratorINSA_10device_ptrIfEEEESF_EEEE10policy1000El5saxpySF_JPfSK_EEEvT0_iT1_T2_DpNS2_10kernel_argIT3_EE,@"STO_CUDA_ENTRY STV_DEFAULT"
_ZN3cub18CUB_300001_SM_10006detail9transform16transform_kernelINS2_10policy_hubILb1EN4cuda3std3__45tupleIJN6thrust24THRUST_300001_SM_1000_NS6detail15normal_iteratorINSA_10device_ptrIfEEEESF_EEEE10policy1000El5saxpySF_JPfSK_EEEvT0_iT1_T2_DpNS2_10kernel_argIT3_EE:
.text._ZN3cub18CUB_300001_SM_10006detail9transform16transform_kernelINS2_10policy_hubILb1EN4cuda3std3__45tupleIJN6thrust24THRUST_300001_SM_1000_NS6detail15normal_iteratorINSA_10device_ptrIfEEEESF_EEEE10policy1000El5saxpySF_JPfSK_EEEvT0_iT1_T2_DpNS2_10kernel_argIT3_EE:
[----:B------:R-:W-:Y:S08]  /*0000*/  LDC R1, c[0x0][0x37c] ;  /* 0x0000df00ff017b82 */ /* 0x000ff00000000800 */
[----:B------:R-:W0:Y:S01]  /*0010*/  LDC R10, c[0x0][0x388] ;  /* 0x0000e200ff0a7b82 */ /* 0x000e220000000800 */
[----:B------:R-:W1:Y:S01]  /*0020*/  LDCU.64 UR4, c[0x0][0x380] ;  /* 0x00007000ff0477ac */ /* 0x000e620008000a00 */
[----:B------:R-:W2:Y:S01]  /*0030*/  S2R R7, SR_TID.X ;  /* 0x0000000000077919 */ /* 0x000ea20000002100 */
[----:B------:R-:W-:Y:S05]  /*0040*/  BSSY.RECONVERGENT B0, `(.L_x_317) ;  /* 0x0000029000007945 */ /* 0x000fea0003800200 */
[----:B------:R-:W3:Y:S01]  /*0050*/  S2UR UR12, SR_CTAID.X ;  /* 0x00000000000c79c3 */ /* 0x000ee20000002500 */
[----:B0-----:R-:W-:-:S04]  /*0060*/  SHF.L.U32 R5, R10, 0x7, RZ ;  /* 0x000000070a057819 */ /* 0x001fc800000006ff */
[----:B------:R-:W-:Y:S01]  /*0070*/  SHF.R.S32.HI R0, RZ, 0x1f, R5 ;  /* 0x0000001fff007819 */ /* 0x000fe20000011405 */
[----:B---3--:R-:W-:-:S04]  /*0080*/  IMAD.WIDE.U32 R2, R5, UR12, RZ ;  /* 0x0000000c05027c25 */ /* 0x008fc8000f8e00ff */
[----:B------:R-:W-:Y:S01]  /*0090*/  IMAD R9, R0, UR12, RZ ;  /* 0x0000000c00097c24 */ /* 0x000fe2000f8e02ff */
[----:B-1----:R-:W-:-:S03]  /*00a0*/  IADD3 R4, P1, PT, -R2, UR4, RZ ;  /* 0x0000000402047c10 */ /* 0x002fc6000ff3e1ff */
[----:B------:R-:W-:Y:S01]  /*00b0*/  IMAD.IADD R9, R3, 0x1, R9 ;  /* 0x0000000103097824 */ /* 0x000fe200078e0209 */
[----:B------:R-:W-:-:S04]  /*00c0*/  ISETP.LT.U32.AND P0, PT, R4, R5, PT ;  /* 0x000000050400720c */ /* 0x000fc80003f01070 */
[----:B------:R-:W-:-:S04]  /*00d0*/  IADD3.X R11, PT, PT, ~R9, UR5, RZ, P1, !PT ;  /* 0x00000005090b7c10 */ /* 0x000fc80008ffe5ff */
[----:B------:R-:W-:Y:S02]  /*00e0*/  ISETP.LT.AND.EX P0, PT, R11, R0, PT, P0 ;  /* 0x000000000b00720c */ /* 0x000fe40003f01300 */
[----:B--2---:R-:W-:Y:S02]  /*00f0*/  SHF.L.U32 R11, R7, 0x7, RZ ;  /* 0x00000007070b7819 */ /* 0x004fe400000006ff */
[----:B------:R-:W-:-:S05]  /*0100*/  SEL R0, R4, R5, P0 ;  /* 0x0000000504007207 */ /* 0x000fca0000000000 */
[----:B------:R-:W-:-:S05]  /*0110*/  IMAD.SHL.U32 R4, R0, 0x4, RZ ;  /* 0x0000000400047824 */ /* 0x000fca00078e00ff */
[----:B------:R-:W-:-:S13]  /*0120*/  ISETP.GE.AND P0, PT, R11, R4, PT ;  /* 0x000000040b00720c */ /* 0x000fda0003f06270 */
[----:B------:R-:W-:Y:S05]  /*0130*/  @P0 BRA `(.L_x_318) ;  /* 0x0000000000640947 */ /* 0x000fea0003800000 */
[----:B------:R-:W0:Y:S01]  /*0140*/  LDCU.64 UR4, c[0x0][0x398] ;  /* 0x00007300ff0477ac */ /* 0x000e220008000a00 */
[C---:B------:R-:W-:Y:S01]  /*0150*/  SHF.L.U32 R6, R2.reuse, 0x2, RZ ;  /* 0x0000000202067819 */ /* 0x040fe200000006ff */
[----:B------:R-:W-:Y:S01]  /*0160*/  BSSY.RECONVERGENT B1, `(.L_x_319) ;  /* 0x000000c000017945 */ /* 0x000fe20003800200 */
[----:B------:R-:W-:Y:S01]  /*0170*/  SHF.L.U64.HI R8, R2, 0x2, R9 ;  /* 0x0000000202087819 */ /* 0x000fe20000010209 */
[----:B------:R-:W-:Y:S01]  /*0180*/  IMAD.MOV.U32 R15, RZ, RZ, R11 ;  /* 0x000000ffff0f7224 */ /* 0x000fe200078e000b */
[----:B0-----:R-:W-:-:S04]  /*0190*/  IADD3 R12, P0, PT, R6, UR4, RZ ;  /* 0x00000004060c7c10 */ /* 0x001fc8000ff1e0ff */
[----:B------:R-:W-:-:S03]  /*01a0*/  IADD3.X R13, PT, PT, R8, UR5, RZ, P0, !PT ;  /* 0x00000005080d7c10 */ /* 0x000fc600087fe4ff */
[----:B------:R-:W-:-:S07]  /*01b0*/  IMAD.WIDE.U32 R12, R7, 0x80, R12 ;  /* 0x00000080070c7825 */ /* 0x000fce00078e000c */
.L_x_320:
[----:B------:R-:W-:Y:S01]  /*01c0*/  IADD3 R15, PT, PT, R15, 0x4000, RZ ;  /* 0x000040000f0f7810 */ /* 0x000fe20007ffe0ff */
[----:B------:R0:W-:Y:S03]  /*01d0*/  CCTL.E.PF2 [R12] ;  /* 0x000000000c00798f */ /* 0x0001e60000800100 */
[----:B------:R-:W-:Y:S02]  /*01e0*/  ISETP.GE.AND P0, PT, R15, R4, PT ;  /* 0x000000040f00720c */ /* 0x000fe40003f06270 */
[----:B0-----:R-:W-:-:S05]  /*01f0*/  IADD3 R12, P1, PT, R12, 0x4000, RZ ;  /* 0x000040000c0c7810 */ /* 0x001fca0007f3e0ff */
[----:B------:R-:W-:-:S06]  /*0200*/  IMAD.X R13, RZ, RZ, R13, P1 ;  /* 0x000000ffff0d7224 */ /* 0x000fcc00008e060d */
[----:B------:R-:W-:Y:S05]  /*0210*/  @!P0 BRA `(.L_x_320) ;  /* 0xfffffffc00e88947 */ /* 0x000fea000383ffff */
[----:B------:R-:W-:Y:S05]  /*0220*/  BSYNC.RECONVERGENT B1 ;  /* 0x0000000000017941 */ /* 0x000fea0003800200 */
.L_x_319:
[----:B------:R-:W0:Y:S02]  /*0230*/  LDCU.64 UR4, c[0x0][0x3a8] ;  /* 0x00007500ff0477ac */ /* 0x000e240008000a00 */
[----:B0-----:R-:W-:-:S04]  /*0240*/  IADD3 R12, P0, PT, R6, UR4, RZ ;  /* 0x00000004060c7c10 */ /* 0x001fc8000ff1e0ff */
[----:B------:R-:W-:-:S03]  /*0250*/  IADD3.X R13, PT, PT, R8, UR5, RZ, P0, !PT ;  /* 0x00000005080d7c10 */ /* 0x000fc600087fe4ff */
[----:B------:R-:W-:-:S07]  /*0260*/  IMAD.WIDE.U32 R12, R7, 0x80, R12 ;  /* 0x00000080070c7825 */ /* 0x000fce00078e000c */
.L_x_321:
[----:B------:R-:W-:Y:S01]  /*0270*/  IADD3 R11, PT, PT, R11, 0x4000, RZ ;  /* 0x000040000b0b7810 */ /* 0x000fe20007ffe0ff */
[----:B------:R0:W-:Y:S03]  /*0280*/  CCTL.E.PF2 [R12] ;  /* 0x000000000c00798f */ /* 0x0001e60000800100 */
[----:B------:R-:W-:Y:S02]  /*0290*/  ISETP.GE.AND P0, PT, R11, R4, PT ;  /* 0x000000040b00720c */ /* 0x000fe40003f06270 */
[----:B0-----:R-:W-:-:S05]  /*02a0*/  IADD3 R12, P1, PT, R12, 0x4000, RZ ;  /* 0x000040000c0c7810 */ /* 0x001fca0007f3e0ff */
[----:B------:R-:W-:-:S06]  /*02b0*/  IMAD.X R13, RZ, RZ, R13, P1 ;  /* 0x000000ffff0d7224 */ /* 0x000fcc00008e060d */
[----:B------:R-:W-:Y:S05]  /*02c0*/  @!P0 BRA `(.L_x_321) ;  /* 0xfffffffc00e88947 */ /* 0x000fea000383ffff */
.L_x_318:
[----:B------:R-:W-:Y:S05]  /*02d0*/  BSYNC.RECONVERGENT B0 ;  /* 0x0000000000007941 */ /* 0x000fea0003800200 */
.L_x_317:
[----:B------:R-:W0:Y:S01]  /*02e0*/  LDCU.128 UR8, c[0x0][0x390] ;  /* 0x00007200ff0877ac */ /* 0x000e220008000c00 */
[----:B------:R-:W-:Y:S02]  /*02f0*/  ISETP.NE.AND P0, PT, R5, R0, PT ;  /* 0x000000000500720c */ /* 0x000fe40003f05270 */
[C---:B------:R-:W-:Y:S01]  /*0300*/  SHF.L.U32 R8, R2.reuse, 0x2, RZ ;  /* 0x0000000202087819 */ /* 0x040fe200000006ff */
[----:B------:R-:W1:Y:S01]  /*0310*/  LDCU.64 UR6, c[0x0][0x3a8] ;  /* 0x00007500ff0677ac */ /* 0x000e620008000a00 */
[----:B------:R-:W-:Y:S02]  /*0320*/  SHF.L.U64.HI R9, R2, 0x2, R9 ;  /* 0x0000000202097819 */ /* 0x000fe40000010209 */
[C---:B------:R-:W-:Y:S01]  /*0330*/  R2UR UR13, R8.reuse ;  /* 0x00000000080d72ca */ /* 0x040fe200000e0000 */
[----:B------:R-:W2:Y:S01]  /*0340*/  LDCU.64 UR14, c[0x0][0x358] ;  /* 0x00006b00ff0e77ac */ /* 0x000ea20008000a00 */
[----:B------:R-:W-:Y:S02]  /*0350*/  R2UR UR16, R9 ;  /* 0x00000000091072ca */ /* 0x000fe400000e0000 */
[----:B0-----:R-:W-:-:S02]  /*0360*/  IADD3 R4, P2, PT, R8, UR10, RZ ;  /* 0x0000000a08047c10 */ /* 0x001fc4000ff5e0ff */
[C---:B-1----:R-:W-:Y:S02]  /*0370*/  IADD3 R2, P3, PT, R8.reuse, UR6, RZ ;  /* 0x0000000608027c10 */ /* 0x042fe4000ff7e0ff */
[----:B------:R-:W-:Y:S02]  /*0380*/  IADD3 R8, P1, PT, R8, UR8, RZ ;  /* 0x0000000808087c10 */ /* 0x000fe4000ff3e0ff */
[C---:B------:R-:W-:Y:S02]  /*0390*/  IADD3.X R5, PT, PT, R9.reuse, UR11, RZ, P2, !PT ;  /* 0x0000000b09057c10 */ /* 0x040fe400097fe4ff */
[C---:B------:R-:W-:Y:S02]  /*03a0*/  IADD3.X R3, PT, PT, R9.reuse, UR7, RZ, P3, !PT ;  /* 0x0000000709037c10 */ /* 0x040fe40009ffe4ff */
[----:B------:R-:W-:Y:S01]  /*03b0*/  IADD3.X R9, PT, PT, R9, UR9, RZ, P1, !PT ;  /* 0x0000000909097c10 */ /* 0x000fe20008ffe4ff */
[----:B--2---:R-:W-:Y:S06]  /*03c0*/  @!P0 BRA `(.L_x_322) ;  /* 0x0000000c00888947 */ /* 0x004fec0003800000 */
[----:B------:R-:W-:-:S13]  /*03d0*/  ISETP.GE.AND P0, PT, R10, 0x1, PT ;  /* 0x000000010a00780c */ /* 0x000fda0003f06270 */
[----:B------:R-:W-:Y:S05]  /*03e0*/  @!P0 EXIT ;  /* 0x000000000000894d */ /* 0x000fea0003800000 */
[C---:B------:R-:W-:Y:S01]  /*03f0*/  ISETP.GE.U32.AND P0, PT, R10.reuse, 0x8, PT ;  /* 0x000000080a00780c */ /* 0x040fe20003f06070 */
[----:B------:R-:W-:Y:S01]  /*0400*/  IMAD.MOV.U32 R6, RZ, RZ, RZ ;  /* 0x000000ffff067224 */ /* 0x000fe200078e00ff */
[----:B------:R-:W-:-:S11]  /*0410*/  LOP3.LUT R20, R10, 0x7, RZ, 0xc0, !PT ;  /* 0x000000070a147812 */ /* 0x000fd600078ec0ff */
[----:B------:R-:W-:Y:S05]  /*0420*/  @!P0 BRA `(.L_x_323) ;  /* 0x0000000800148947 */ /* 0x000fea0003800000 */
[----:B------:R-:W-:-:S13]  /*0430*/  ISETP.GE.AND P0, PT, R7, R0, PT ;  /* 0x000000000700720c */ /* 0x000fda0003f06270 */
[C---:B------:R-:W-:Y:S01]  /*0440*/  @!P0 IMAD.WIDE.U32 R16, R7.reuse, 0x4, R4 ;  /* 0x0000000407108825 */ /* 0x040fe200078e0004 */
[----:B------:R-:W0:Y:S03]  /*0450*/  @!P0 LDC R11, c[0x0][0x38c] ;  /* 0x0000e300ff0b8b82 */ /* 0x000e260000000800 */
[C---:B------:R-:W-:Y:S02]  /*0460*/  @!P0 IMAD.WIDE.U32 R22, R7.reuse, 0x4, R2 ;  /* 0x0000000407168825 */ /* 0x040fe400078e0002 */
[----:B------:R-:W0:Y:S04]  /*0470*/  @!P0 LDG.E R16, desc[UR14][R16.64] ;  /* 0x0000000e10108981 */ /* 0x000e28000c1e1900 */
[----:B------:R1:W0:Y:S01]  /*0480*/  @!P0 LDG.E R23, desc[UR14][R22.64] ;  /* 0x0000000e16178981 */ /* 0x000222000c1e1900 */
[C---:B------:R-:W-:Y:S01]  /*0490*/  IADD3 R21, PT, PT, R7.reuse, 0x80, RZ ;  /* 0x0000008007157810 */ /* 0x040fe20007ffe0ff */
[----:B------:R-:W-:-:S03]  /*04a0*/  @!P0 IMAD.WIDE.U32 R18, R7, 0x4, R8 ;  /* 0x0000000407128825 */ /* 0x000fc600078e0008 */
[C---:B------:R-:W-:Y:S01]  /*04b0*/  ISETP.GE.AND P1, PT, R21.reuse, R0, PT ;  /* 0x000000001500720c */ /* 0x040fe20003f26270 */
[----:B------:R-:W-:-:S04]  /*04c0*/  IMAD.WIDE R14, R21, 0x4, R4 ;  /* 0x00000004150e7825 */ /* 0x000fc800078e0204 */
[----:B------:R-:W-:-:S08]  /*04d0*/  IMAD.WIDE R12, R21, 0x4, R2 ;  /* 0x00000004150c7825 */ /* 0x000fd000078e0202 */
[----:B-1----:R-:W1:Y:S01]  /*04e0*/  @!P1 LDC R22, c[0x0][0x38c] ;  /* 0x0000e300ff169b82 */ /* 0x002e620000000800 */
[----:B0-----:R-:W-:-:S05]  /*04f0*/  @!P0 FFMA R11, R16, R11, R23 ;  /* 0x0000000b100b8223 */ /* 0x001fca0000000017 */
[----:B------:R0:W-:Y:S04]  /*0500*/  @!P0 STG.E desc[UR14][R18.64], R11 ;  /* 0x0000000b12008986 */ /* 0x0001e8000c10190e */
[----:B------:R-:W1:Y:S04]  /*0510*/  @!P1 LDG.E R6, desc[UR14][R14.64] ;  /* 0x0000000e0e069981 */ /* 0x000e68000c1e1900 */
[----:B------:R-:W1:Y:S01]  /*0520*/  @!P1 LDG.E R25, desc[UR14][R12.64] ;  /* 0x0000000e0c199981 */ /* 0x000e62000c1e1900 */
[----:B------:R-:W-:-:S05]  /*0530*/  VIADD R17, R7, 0x100 ;  /* 0x0000010007117836 */ /* 0x000fca0000000000 */
[----:B------:R-:W-:Y:S01]  /*0540*/  ISETP.GE.AND P0, PT, R17, R0, PT ;  /* 0x000000001100720c */ /* 0x000fe20003f06270 */
[----:B------:R-:W-:-:S12]  /*0550*/  IMAD.WIDE R16, R21, 0x4, R8 ;  /* 0x0000000415107825 */ /* 0x000fd800078e0208 */
[----:B0-----:R-:W0:Y:S01]  /*0560*/  @!P0 LDC R18, c[0x0][0x38c] ;  /* 0x0000e300ff128b82 */ /* 0x001e220000000800 */
[----:B-1----:R-:W-:-:S05]  /*0570*/  @!P1 FFMA R25, R6, R22, R25 ;  /* 0x0000001606199223 */ /* 0x002fca0000000019 */
[----:B------:R-:W-:Y:S04]  /*0580*/  @!P1 STG.E desc[UR14][R16.64], R25 ;  /* 0x0000001910009986 */ /* 0x000fe8000c10190e */
[----:B------:R-:W0:Y:S04]  /*0590*/  @!P0 LDG.E R6, desc[UR14][R14.64+0x200] ;  /* 0x0002000e0e068981 */ /* 0x000e28000c1e1900 */
[----:B------:R-:W0:Y:S01]  /*05a0*/  @!P0 LDG.E R21, desc[UR14][R12.64+0x200] ;  /* 0x0002000e0c158981 */ /* 0x000e22000c1e1900 */
[----:B------:R-:W-:-:S04]  /*05b0*/  IADD3 R11, PT, PT, R7, 0x180, RZ ;  /* 0x00000180070b7810 */ /* 0x000fc80007ffe0ff */
[----:B------:R-:W-:Y:S01]  /*05c0*/  ISETP.GE.AND P1, PT, R11, R0, PT ;  /* 0x000000000b00720c */ /* 0x000fe20003f26270 */
[----:B------:R-:W-:Y:S02]  /*05d0*/  VIADD R19, R7, 0x200 ;  /* 0x0000020007137836 */ /* 0x000fe40000000000 */
[----:B0-----:R-:W-:-:S10]  /*05e0*/  @!P0 FFMA R21, R6, R18, R21 ;  /* 0x0000001206158223 */ /* 0x001fd40000000015 */
[----:B------:R-:W0:Y:S01]  /*05f0*/  @!P1 LDC R18, c[0x0][0x38c] ;  /* 0x0000e300ff129b82 */ /* 0x000e220000000800 */
[----:B------:R1:W-:Y:S04]  /*0600*/  @!P0 STG.E desc[UR14][R16.64+0x200], R21 ;  /* 0x0002001510008986 */ /* 0x0003e8000c10190e */
[----:B------:R-:W0:Y:S04]  /*0610*/  @!P1 LDG.E R6, desc[UR14][R14.64+0x400] ;  /* 0x0004000e0e069981 */ /* 0x000e28000c1e1900 */
[----:B------:R-:W0:Y:S01]  /*0620*/  @!P1 LDG.E R11, desc[UR14][R12.64+0x400] ;  /* 0x0004000e0c0b9981 */ /* 0x000e22000c1e1900 */
[----:B------:R-:W-:-:S02]  /*0630*/  ISETP.GE.AND P0, PT, R19, R0, PT ;  /* 0x000000001300720c */ /* 0x000fc40003f06270 */
[----:B-1----:R-:W-:Y:S01]  /*0640*/  IADD3 R21, PT, PT, R7, 0x280, RZ ;  /* 0x0000028007157810 */ /* 0x002fe20007ffe0ff */
[----:B0-----:R-:W-:-:S10]  /*0650*/  @!P1 FFMA R11, R6, R18, R11 ;  /* 0x00000012060b9223 */ /* 0x001fd4000000000b */
[----:B------:R-:W0:Y:S01]  /*0660*/  @!P0 LDC R18, c[0x0][0x38c] ;  /* 0x0000e300ff128b82 */ /* 0x000e220000000800 */
[----:B------:R1:W-:Y:S04]  /*0670*/  @!P1 STG.E desc[UR14][R16.64+0x400], R11 ;  /* 0x0004000b10009986 */ /* 0x0003e8000c10190e */
[----:B------:R-:W0:Y:S04]  /*0680*/  @!P0 LDG.E R6, desc[UR14][R14.64+0x600] ;  /* 0x0006000e0e068981 */ /* 0x000e28000c1e1900 */
[----:B------:R-:W0:Y:S01]  /*0690*/  @!P0 LDG.E R19, desc[UR14][R12.64+0x600] ;  /* 0x0006000e0c138981 */ /* 0x000e22000c1e1900 */
[----:B------:R-:W-:Y:S01]  /*06a0*/  ISETP.GE.AND P1, PT, R21, R0, PT ;  /* 0x000000001500720c */ /* 0x000fe20003f26270 */
[----:B-1----:R-:W-:-:S02]  /*06b0*/  VIADD R11, R7, 0x300 ;  /* 0x00000300070b7836 */ /* 0x002fc40000000000 */
        /* <DEDUP_REMOVED lines=13> */
[----:B0-----:R-:W-:-:S12]  /*0790*/  @!P0 FFMA R11, R6, R18, R11 ;  /* 0x00000012060b8223 */ /* 0x001fd8000000000b */
[----:B------:R-:W0:Y:S01]  /*07a0*/  @!P1 LDC R18, c[0x0][0x38c] ;  /* 0x0000e300ff129b82 */ /* 0x000e220000000800 */
[----:B------:R1:W-:Y:S04]  /*07b0*/  @!P0 STG.E desc[UR14][R16.64+0xa00], R11 ;  /* 0x000a000b10008986 */ /* 0x0003e8000c10190e */
[----:B------:R-:W0:Y:S04]  /*07c0*/  @!P1 LDG.E R6, desc[UR14][R14.64+0xc00] ;  /* 0x000c000e0e069981 */ /* 0x000e28000c1e1900 */
[----:B------:R-:W0:Y:S02]  /*07d0*/  @!P1 LDG.E R19, desc[UR14][R12.64+0xc00] ;  /* 0x000c000e0c139981 */ /* 0x000e24000c1e1900 */
[----:B0-----:R-:W-:Y:S01]  /*07e0*/  @!P1 FFMA R19, R6, R18, R19 ;  /* 0x0000001206139223 */ /* 0x001fe20000000013 */
[----:B------:R-:W-:-:S04]  /*07f0*/  LOP3.LUT R6, R10, 0x7ffffff8, RZ, 0xc0, !PT ;  /* 0x7ffffff80a067812 */ /* 0x000fc800078ec0ff */
[----:B------:R1:W-:Y:S01]  /*0800*/  @!P1 STG.E desc[UR14][R16.64+0xc00], R19 ;  /* 0x000c001310009986 */ /* 0x0003e2000c10190e */
[----:B------:R-:W-:-:S13]  /*0810*/  ISETP.NE.AND P0, PT, R6, 0x8, PT ;  /* 0x000000080600780c */ /* 0x000fda0003f05270 */
[----:B-1----:R-:W-:Y:S05]  /*0820*/  @!P0 BRA `(.L_x_323) ;  /* 0x0000000400148947 */ /* 0x002fea0003800000 */
[----:B------:R-:W-:Y:S01]  /*0830*/  IMAD.MOV.U32 R16, RZ, RZ, 0x8 ;  /* 0x00000008ff107424 */ /* 0x000fe200078e00ff */
[----:B------:R-:W0:Y:S06]  /*0840*/  LDCU UR4, c[0x0][0x38c] ;  /* 0x00007180ff0477ac */ /* 0x000e2c0008000800 */
.L_x_326:
[----:B-1----:R-:W-:-:S04]  /*0850*/  LEA R17, R16, R7, 0x7 ;  /* 0x0000000710117211 */ /* 0x002fc800078e38ff */
[----:B------:R-:W-:-:S13]  /*0860*/  ISETP.GE.AND P0, PT, R17, R0, PT ;  /* 0x000000001100720c */ /* 0x000fda0003f06270 */
[C---:B------:R-:W-:Y:S01]  /*0870*/  @!P0 IMAD.WIDE.U32 R10, R17.reuse, 0x4, R4 ;  /* 0x00000004110a8825 */ /* 0x040fe200078e0004 */
[----:B------:R-:W1:Y:S03]  /*0880*/  @!P0 LDC R27, c[0x0][0x38c] ;  /* 0x0000e300ff1b8b82 */ /* 0x000e660000000800 */
[C---:B------:R-:W-:Y:S02]  /*0890*/  @!P0 IMAD.WIDE.U32 R22, R17.reuse, 0x4, R2 ;  /* 0x0000000411168825 */ /* 0x040fe400078e0002 */
[----:B------:R-:W1:Y:S04]  /*08a0*/  @!P0 LDG.E R10, desc[UR14][R10.64] ;  /* 0x0000000e0a0a8981 */ /* 0x000e68000c1e1900 */
[----:B------:R2:W1:Y:S01]  /*08b0*/  @!P0 LDG.E R23, desc[UR14][R22.64] ;  /* 0x0000000e16178981 */ /* 0x000462000c1e1900 */
[----:B------:R-:W-:-:S02]  /*08c0*/  VIADD R25, R17, 0x80 ;  /* 0x0000008011197836 */ /* 0x000fc40000000000 */
[----:B------:R-:W-:-:S03]  /*08d0*/  @!P0 IMAD.WIDE.U32 R18, R17, 0x4, R8 ;  /* 0x0000000411128825 */ /* 0x000fc600078e0008 */
[C---:B------:R-:W-:Y:S01]  /*08e0*/  ISETP.GE.AND P1, PT, R25.reuse, R0, PT ;  /* 0x000000001900720c */ /* 0x040fe20003f26270 */
[----:B------:R-:W-:-:S04]  /*08f0*/  IMAD.WIDE R14, R25, 0x4, R4 ;  /* 0x00000004190e7825 */ /* 0x000fc800078e0204 */
[----:B------:R-:W-:-:S08]  /*0900*/  IMAD.WIDE R12, R25, 0x4, R2 ;  /* 0x00000004190c7825 */ /* 0x000fd000078e0202 */
[----:B--2---:R-:W2:Y:S01]  /*0910*/  @!P1 LDC R22, c[0x0][0x38c] ;  /* 0x0000e300ff169b82 */ /* 0x004ea20000000800 */
[----:B-1----:R-:W-:-:S05]  /*0920*/  @!P0 FFMA R27, R10, R27, R23 ;  /* 0x0000001b0a1b8223 */ /* 0x002fca0000000017 */
[----:B------:R1:W-:Y:S04]  /*0930*/  @!P0 STG.E desc[UR14][R18.64], R27 ;  /* 0x0000001b12008986 */ /* 0x0003e8000c10190e */
[----:B------:R-:W2:Y:S04]  /*0940*/  @!P1 LDG.E R21, desc[UR14][R14.64] ;  /* 0x0000000e0e159981 */ /* 0x000ea8000c1e1900 */
[----:B------:R-:W2:Y:S01]  /*0950*/  @!P1 LDG.E R24, desc[UR14][R12.64] ;  /* 0x0000000e0c189981 */ /* 0x000ea2000c1e1900 */
[----:B------:R-:W-:-:S04]  /*0960*/  IADD3 R11, PT, PT, R17, 0x100, RZ ;  /* 0x00000100110b7810 */ /* 0x000fc80007ffe0ff */
[----:B------:R-:W-:Y:S01]  /*0970*/  ISETP.GE.AND P0, PT, R11, R0, PT ;  /* 0x000000000b00720c */ /* 0x000fe20003f06270 */
[----:B------:R-:W-:-:S12]  /*0980*/  IMAD.WIDE R10, R25, 0x4, R8 ;  /* 0x00000004190a7825 */ /* 0x000fd800078e0208 */
[----:B------:R-:W3:Y:S01]  /*0990*/  @!P0 LDC R23, c[0x0][0x38c] ;  /* 0x0000e300ff178b82 */ /* 0x000ee20000000800 */
[----:B--2---:R-:W-:-:S05]  /*09a0*/  @!P1 FFMA R25, R21, R22, R24 ;  /* 0x0000001615199223 */ /* 0x004fca0000000018 */
[----:B------:R2:W-:Y:S04]  /*09b0*/  @!P1 STG.E desc[UR14][R10.64], R25 ;  /* 0x000000190a009986 */ /* 0x0005e8000c10190e */
[----:B------:R-:W3:Y:S04]  /*09c0*/  @!P0 LDG.E R21, desc[UR14][R14.64+0x200] ;  /* 0x0002000e0e158981 */ /* 0x000ee8000c1e1900 */
[----:B------:R-:W3:Y:S01]  /*09d0*/  @!P0 LDG.E R22, desc[UR14][R12.64+0x200] ;  /* 0x0002000e0c168981 */ /* 0x000ee2000c1e1900 */
[----:B-1----:R-:W-:-:S05]  /*09e0*/  VIADD R19, R17, 0x180 ;  /* 0x0000018011137836 */ /* 0x002fca0000000000 */
[----:B------:R-:W-:Y:S01]  /*09f0*/  ISETP.GE.AND P1, PT, R19, R0, PT ;  /* 0x000000001300720c */ /* 0x000fe20003f26270 */
[----:B---3--:R-:W-:-:S12]  /*0a00*/  @!P0 FFMA R23, R21, R23, R22 ;  /* 0x0000001715178223 */ /* 0x008fd80000000016 */
[----:B------:R-:W2:Y:S01]  /*0a10*/  @!P1 LDC R22, c[0x0][0x38c] ;  /* 0x0000e300ff169b82 */ /* 0x000ea20000000800 */
[----:B------:R1:W-:Y:S04]  /*0a20*/  @!P0 STG.E desc[UR14][R10.64+0x200], R23 ;  /* 0x000200170a008986 */ /* 0x0003e8000c10190e */
[----:B------:R-:W2:Y:S04]  /*0a30*/  @!P1 LDG.E R18, desc[UR14][R14.64+0x400] ;  /* 0x0004000e0e129981 */ /* 0x000ea8000c1e1900 */
[----:B------:R-:W2:Y:S01]  /*0a40*/  @!P1 LDG.E R21, desc[UR14][R12.64+0x400] ;  /* 0x0004000e0c159981 */ /* 0x000ea2000c1e1900 */
[----:B------:R-:W-:-:S04]  /*0a50*/  IADD3 R19, PT, PT, R17, 0x200, RZ ;  /* 0x0000020011137810 */ /* 0x000fc80007ffe0ff */
[----:B------:R-:W-:Y:S01]  /*0a60*/  ISETP.GE.AND P0, PT, R19, R0, PT ;  /* 0x000000001300720c */ /* 0x000fe20003f06270 */
[----:B------:R-:W-:Y:S02]  /*0a70*/  VIADD R19, R17, 0x280 ;  /* 0x0000028011137836 */ /* 0x000fe40000000000 */
[----:B--2---:R-:W-:-:S10]  /*0a80*/  @!P1 FFMA R25, R18, R22, R21 ;  /* 0x0000001612199223 */ /* 0x004fd40000000015 */
[----:B------:R-:W1:Y:S01]  /*0a90*/  @!P0 LDC R22, c[0x0][0x38c] ;  /* 0x0000e300ff168b82 */ /* 0x000e620000000800 */
[----:B------:R2:W-:Y:S04]  /*0aa0*/  @!P1 STG.E desc[UR14][R10.64+0x400], R25 ;  /* 0x000400190a009986 */ /* 0x0005e8000c10190e */
[----:B------:R-:W1:Y:S04]  /*0ab0*/  @!P0 LDG.E R18, desc[UR14][R14.64+0x600] ;  /* 0x0006000e0e128981 */ /* 0x000e68000c1e1900 */
[----:B------:R-:W1:Y:S01]  /*0ac0*/  @!P0 LDG.E R21, desc[UR14][R12.64+0x600] ;  /* 0x0006000e0c158981 */ /* 0x000e62000c1e1900 */
[----:B------:R-:W-:-:S02]  /*0ad0*/  ISETP.GE.AND P1, PT, R19, R0, PT ;  /* 0x000000001300720c */ /* 0x000fc40003f26270 */
[----:B------:R-:W-:Y:S01]  /*0ae0*/  IADD3 R19, PT, PT, R17, 0x300, RZ ;  /* 0x0000030011137810 */ /* 0x000fe20007ffe0ff */
[----:B-1----:R-:W-:-:S10]  /*0af0*/  @!P0 FFMA R23, R18, R22, R21 ;  /* 0x0000001612178223 */ /* 0x002fd40000000015 */
[----:B------:R-:W1:Y:S01]  /*0b00*/  @!P1 LDC R22, c[0x0][0x38c] ;  /* 0x0000e300ff169b82 */ /* 0x000e620000000800 */
[----:B------:R2:W-:Y:S04]  /*0b10*/  @!P0 STG.E desc[UR14][R10.64+0x600], R23 ;  /* 0x000600170a008986 */ /* 0x0005e8000c10190e */
[----:B------:R-:W1:Y:S04]  /*0b20*/  @!P1 LDG.E R18, desc[UR14][R14.64+0x800] ;  /* 0x0008000e0e129981 */ /* 0x000e68000c1e1900 */
[----:B------:R-:W1:Y:S01]  /*0b30*/  @!P1 LDG.E R21, desc[UR14][R12.64+0x800] ;  /* 0x0008000e0c159981 */ /* 0x000e62000c1e1900 */
[----:B------:R-:W-:Y:S01]  /*0b40*/  ISETP.GE.AND P0, PT, R19, R0, PT ;  /* 0x000000001300720c */ /* 0x000fe20003f06270 */
[----:B-1----:R-:W-:-:S12]  /*0b50*/  @!P1 FFMA R21, R18, R22, R21 ;  /* 0x0000001612159223 */ /* 0x002fd80000000015 */
[----:B------:R-:W1:Y:S01]  /*0b60*/  @!P0 LDC R22, c[0x0][0x38c] ;  /* 0x0000e300ff168b82 */ /* 0x000e620000000800 */
[----:B------:R2:W-:Y:S04]  /*0b70*/  @!P1 STG.E desc[UR14][R10.64+0x800], R21 ;  /* 0x000800150a009986 */ /* 0x0005e8000c10190e */
[----:B------:R-:W1:Y:S04]  /*0b80*/  @!P0 LDG.E R18, desc[UR14][R14.64+0xa00] ;  /* 0x000a000e0e128981 */ /* 0x000e68000c1e1900 */
[----:B------:R-:W1:Y:S01]  /*0b90*/  @!P0 LDG.E R19, desc[UR14][R12.64+0xa00] ;  /* 0x000a000e0c138981 */ /* 0x000e62000c1e1900 */
[----:B------:R-:W-:Y:S01]  /*0ba0*/  VIADD R17, R17, 0x380 ;  /* 0x0000038011117836 */ /* 0x000fe20000000000 */
[----:B------:R-:W-:Y:S01]  /*0bb0*/  IADD3 R16, PT, PT, R16, 0x8, RZ ;  /* 0x0000000810107810 */ /* 0x000fe20007ffe0ff */
[----:B------:R-:W-:Y:S03]  /*0bc0*/  BSSY.RECONVERGENT B0, `(.L_x_324) ;  /* 0x000000a000007945 */ /* 0x000fe60003800200 */
[----:B------:R-:W-:Y:S01]  /*0bd0*/  ISETP.NE.AND P1, PT, R16, R6, PT ;  /* 0x000000061000720c */ /* 0x000fe20003f25270 */
[----:B-1----:R-:W-:-:S05]  /*0be0*/  @!P0 FFMA R19, R18, R22, R19 ;  /* 0x0000001612138223 */ /* 0x002fca0000000013 */
[----:B------:R2:W-:Y:S01]  /*0bf0*/  @!P0 STG.E desc[UR14][R10.64+0xa00], R19 ;  /* 0x000a00130a008986 */ /* 0x0005e2000c10190e */
[----:B------:R-:W-:-:S13]  /*0c00*/  ISETP.GE.AND P0, PT, R17, R0, PT ;  /* 0x000000001100720c */ /* 0x000fda0003f06270 */
[----:B--2---:R-:W-:Y:S05]  /*0c10*/  @P0 BRA `(.L_x_325) ;  /* 0x0000000000100947 */ /* 0x004fea0003800000 */
[----:B------:R-:W0:Y:S04]  /*0c20*/  LDG.E R14, desc[UR14][R14.64+0xc00] ;  /* 0x000c000e0e0e7981 */ /* 0x000e28000c1e1900 */
[----:B------:R-:W0:Y:S02]  /*0c30*/  LDG.E R13, desc[UR14][R12.64+0xc00] ;  /* 0x000c000e0c0d7981 */ /* 0x000e24000c1e1900 */
[----:B0-----:R-:W-:-:S05]  /*0c40*/  FFMA R17, R14, UR4, R13 ;  /* 0x000000040e117c23 */ /* 0x001fca000800000d */
[----:B------:R1:W-:Y:S02]  /*0c50*/  STG.E desc[UR14][R10.64+0xc00], R17 ;  /* 0x000c00110a007986 */ /* 0x0003e4000c10190e */
.L_x_325:
[----:B0-----:R-:W-:Y:S05]  /*0c60*/  BSYNC.RECONVERGENT B0 ;  /* 0x0000000000007941 */ /* 0x001fea0003800200 */
.L_x_324:
[----:B------:R-:W-:Y:S05]  /*0c70*/  @P1 BRA `(.L_x_326) ;  /* 0xfffffff800f41947 */ /* 0x000fea000383ffff */
.L_x_323:
[----:B------:R-:W-:-:S13]  /*0c80*/  ISETP.NE.AND P0, PT, R20, RZ, PT ;  /* 0x000000ff1400720c */ /* 0x000fda0003f05270 */
[----:B------:R-:W-:Y:S05]  /*0c90*/  @!P0 EXIT ;  /* 0x000000000000894d */ /* 0x000fea0003800000 */
[----:B-1----:R-:W0:Y:S01]  /*0ca0*/  LDC R10, c[0x0][0x388] ;  /* 0x0000e200ff0a7b82 */ /* 0x002e220000000800 */
[----:B------:R-:W-:Y:S02]  /*0cb0*/  ISETP.GE.U32.AND P1, PT, R20, 0x4, PT ;  /* 0x000000041400780c */ /* 0x000fe40003f26070 */
[----:B0-----:R-:W-:-:S04]  /*0cc0*/  LOP3.LUT R22, R10, 0x3, RZ, 0xc0, !PT ;  /* 0x000000030a167812 */ /* 0x001fc800078ec0ff */
[----:B------:R-:W-:-:S07]  /*0cd0*/  ISETP.NE.AND P0, PT, R22, RZ, PT ;  /* 0x000000ff1600720c */ /* 0x000fce0003f05270 */
[----:B------:R-:W-:Y:S06]  /*0ce0*/  @!P1 BRA `(.L_x_327) ;  /* 0x0000000000a49947 */ /* 0x000fec0003800000 */
[----:B------:R-:W-:-:S05]  /*0cf0*/  IMAD R11, R6, 0x80, R7 ;  /* 0x00000080060b7824 */ /* 0x000fca00078e0207 */
[----:B------:R-:W-:-:S13]  /*0d00*/  ISETP.GE.AND P1, PT, R11, R0, PT ;  /* 0x000000000b00720c */ /* 0x000fda0003f26270 */
[C---:B------:R-:W-:Y:S01]  /*0d10*/  @!P1 IMAD.WIDE R14, R11.reuse, 0x4, R4 ;  /* 0x000000040b0e9825 */ /* 0x040fe200078e0204 */
[----:B------:R-:W0:Y:S03]  /*0d20*/  @!P1 LDC R23, c[0x0][0x38c] ;  /* 0x0000e300ff179b82 */ /* 0x000e260000000800 */
[C---:B------:R-:W-:Y:S02]  /*0d30*/  @!P1 IMAD.WIDE R18, R11.reuse, 0x4, R2 ;  /* 0x000000040b129825 */ /* 0x040fe400078e0202 */
[----:B------:R-:W0:Y:S04]  /*0d40*/  @!P1 LDG.E R14, desc[UR14][R14.64] ;  /* 0x0000000e0e0e9981 */ /* 0x000e28000c1e1900 */
[----:B------:R-:W0:Y:S01]  /*0d50*/  @!P1 LDG.E R19, desc[UR14][R18.64] ;  /* 0x0000000e12139981 */ /* 0x000e22000c1e1900 */
[C---:B------:R-:W-:Y:S01]  /*0d60*/  IADD3 R25, PT, PT, R11.reuse, 0x80, RZ ;  /* 0x000000800b197810 */ /* 0x040fe20007ffe0ff */
[----:B------:R-:W-:-:S03]  /*0d70*/  @!P1 IMAD.WIDE R12, R11, 0x4, R8 ;  /* 0x000000040b0c9825 */ /* 0x000fc600078e0208 */
[----:B------:R-:W-:-:S13]  /*0d80*/  ISETP.GE.AND P2, PT, R25, R0, PT ;  /* 0x000000001900720c */ /* 0x000fda0003f46270 */
[C---:B------:R-:W-:Y:S01]  /*0d90*/  @!P2 IMAD.WIDE R20, R25.reuse, 0x4, R4 ;  /* 0x000000041914a825 */ /* 0x040fe200078e0204 */
[----:B------:R-:W1:Y:S03]  /*0da0*/  @!P2 LDC R27, c[0x0][0x38c] ;  /* 0x0000e300ff1bab82 */ /* 0x000e660000000800 */
[----:B------:R-:W-:-:S04]  /*0db0*/  @!P2 IMAD.WIDE R16, R25, 0x4, R2 ;  /* 0x000000041910a825 */ /* 0x000fc800078e0202 */
[----:B0-----:R-:W-:-:S05]  /*0dc0*/  @!P1 FFMA R23, R14, R23, R19 ;  /* 0x000000170e179223 */ /* 0x001fca0000000013 */
[----:B------:R0:W-:Y:S04]  /*0dd0*/  @!P1 STG.E desc[UR14][R12.64], R23 ;  /* 0x000000170c009986 */ /* 0x0001e8000c10190e */
[----:B------:R-:W1:Y:S04]  /*0de0*/  @!P2 LDG.E R20, desc[UR14][R20.64] ;  /* 0x0000000e1414a981 */ /* 0x000e68000c1e1900 */
[----:B------:R2:W1:Y:S01]  /*0df0*/  @!P2 LDG.E R17, desc[UR14][R16.64] ;  /* 0x0000000e1011a981 */ /* 0x000462000c1e1900 */
[----:B------:R-:W-:Y:S02]  /*0e00*/  VIADD R29, R11, 0x100 ;  /* 0x000001000b1d7836 */ /* 0x000fe40000000000 */
[----:B------:R-:W-:-:S03]  /*0e10*/  @!P2 IMAD.WIDE R14, R25, 0x4, R8 ;  /* 0x00000004190ea825 */ /* 0x000fc600078e0208 */
[----:B------:R-:W-:-:S13]  /*0e20*/  ISETP.GE.AND P1, PT, R29, R0, PT ;  /* 0x000000001d00720c */ /* 0x000fda0003f26270 */
[C---:B------:R-:W-:Y:S01]  /*0e30*/  @!P1 IMAD.WIDE R24, R29.reuse, 0x4, R4 ;  /* 0x000000041d189825 */ /* 0x040fe200078e0204 */
[----:B--2---:R-:W2:Y:S03]  /*0e40*/  @!P1 LDC R16, c[0x0][0x38c] ;  /* 0x0000e300ff109b82 */ /* 0x004ea60000000800 */
[----:B------:R-:W-:-:S04]  /*0e50*/  @!P1 IMAD.WIDE R18, R29, 0x4, R2 ;  /* 0x000000041d129825 */ /* 0x000fc800078e0202 */
[----:B-1----:R-:W-:-:S05]  /*0e60*/  @!P2 FFMA R27, R20, R27, R17 ;  /* 0x0000001b141ba223 */ /* 0x002fca0000000011 */
[----:B------:R1:W-:Y:S04]  /*0e70*/  @!P2 STG.E desc[UR14][R14.64], R27 ;  /* 0x0000001b0e00a986 */ /* 0x0003e8000c10190e */
[----:B------:R-:W2:Y:S04]  /*0e80*/  @!P1 LDG.E R24, desc[UR14][R24.64] ;  /* 0x0000000e18189981 */ /* 0x000ea8000c1e1900 */
[----:B------:R-:W2:Y:S01]  /*0e90*/  @!P1 LDG.E R19, desc[UR14][R18.64] ;  /* 0x0000000e12139981 */ /* 0x000ea2000c1e1900 */
[----:B0-----:R-:W-:Y:S01]  /*0ea0*/  IADD3 R23, PT, PT, R11, 0x180, RZ ;  /* 0x000001800b177810 */ /* 0x001fe20007ffe0ff */
[----:B------:R-:W-:-:S03]  /*0eb0*/  @!P1 IMAD.WIDE R12, R29, 0x4, R8 ;  /* 0x000000041d0c9825 */ /* 0x000fc600078e0208 */
[----:B------:R-:W-:-:S13]  /*0ec0*/  ISETP.GE.AND P2, PT, R23, R0, PT ;  /* 0x000000001700720c */ /* 0x000fda0003f46270 */
[----:B------:R-:W-:-:S04]  /*0ed0*/  @!P2 IMAD.WIDE R20, R23, 0x4, R2 ;  /* 0x000000041714a825 */ /* 0x000fc800078e0202 */
[----:B--2---:R-:W-:Y:S01]  /*0ee0*/  @!P1 FFMA R11, R24, R16, R19 ;  /* 0x00000010180b9223 */ /* 0x004fe20000000013 */
[C---:B------:R-:W-:Y:S01]  /*0ef0*/  @!P2 IMAD.WIDE R16, R23.reuse, 0x4, R4 ;  /* 0x000000041710a825 */ /* 0x040fe200078e0204 */
[----:B------:R-:W0:Y:S03]  /*0f00*/  @!P2 LDC R19, c[0x0][0x38c] ;  /* 0x0000e300ff13ab82 */ /* 0x000e260000000800 */
[----:B------:R2:W-:Y:S04]  /*0f10*/  @!P1 STG.E desc[UR14][R12.64], R11 ;  /* 0x0000000b0c009986 */ /* 0x0005e8000c10190e */
[----:B------:R-:W0:Y:S04]  /*0f20*/  @!P2 LDG.E R16, desc[UR14][R16.64] ;  /* 0x0000000e1010a981 */ /* 0x000e28000c1e1900 */
[----:B------:R-:W0:Y:S01]  /*0f30*/  @!P2 LDG.E R21, desc[UR14][R20.64] ;  /* 0x0000000e1415a981 */ /* 0x000e22000c1e1900 */
[----:B-1----:R-:W-:-:S04]  /*0f40*/  @!P2 IMAD.WIDE R14, R23, 0x4, R8 ;  /* 0x00000004170ea825 */ /* 0x002fc800078e0208 */
[----:B------:R-:W-:Y:S02]  /*0f50*/  VIADD R6, R6, 0x4 ;  /* 0x0000000406067836 */ /* 0x000fe40000000000 */
[----:B0-----:R-:W-:-:S05]  /*0f60*/  @!P2 FFMA R19, R16, R19, R21 ;  /* 0x000000131013a223 */ /* 0x001fca0000000015 */
[----:B------:R2:W-:Y:S02]  /*0f70*/  @!P2 STG.E desc[UR14][R14.64], R19 ;  /* 0x000000130e00a986 */ /* 0x0005e4000c10190e */
.L_x_327:
[----:B------:R-:W-:Y:S05]  /*0f80*/  @!P0 EXIT ;  /* 0x000000000000894d */ /* 0x000fea0003800000 */
[----:B------:R-:W-:Y:S02]  /*0f90*/  ISETP.NE.AND P0, PT, R22, 0x1, PT ;  /* 0x000000011600780c */ /* 0x000fe40003f05270 */
[----:B------:R-:W-:-:S04]  /*0fa0*/  LOP3.LUT R10, R10, 0x1, RZ, 0xc0, !PT ;  /* 0x000000010a0a7812 */ /* 0x000fc800078ec0ff */
[----:B------:R-:W-:-:S07]  /*0fb0*/  ISETP.NE.U32.AND P2, PT, R10, 0x1, PT ;  /* 0x000000010a00780c */ /* 0x000fce0003f45070 */
[----:B------:R-:W-:Y:S06]  /*0fc0*/  @!P0 BRA `(.L_x_328) ;  /* 0x0000000000548947 */ /* 0x000fec0003800000 */
[----:B--2---:R-:W-:-:S04]  /*0fd0*/  LEA R15, R6, R7, 0x7 ;  /* 0x00000007060f7211 */ /* 0x004fc800078e38ff */
        /* <DEDUP_REMOVED lines=9> */
[----:B------:R-:W-:-:S04]  /*1070*/  @!P1 IMAD.WIDE R16, R23, 0x4, R4 ;  /* 0x0000000417109825 */ /* 0x000fc800078e0204 */
[----:B------:R-:W-:-:S04]  /*1080*/  @!P1 IMAD.WIDE R18, R23, 0x4, R2 ;  /* 0x0000000417129825 */ /* 0x000fc800078e0202 */
[----:B0-----:R-:W-:Y:S02]  /*1090*/  @!P0 FFMA R21, R10, R21, R13 ;  /* 0x000000150a158223 */ /* 0x001fe4000000000d */
[----:B------:R-:W0:Y:S03]  /*10a0*/  @!P1 LDC R13, c[0x0][0x38c] ;  /* 0x0000e300ff0d9b82 */ /* 0x000e260000000800 */
[----:B------:R1:W-:Y:S04]  /*10b0*/  @!P0 STG.E desc[UR14][R14.64], R21 ;  /* 0x000000150e008986 */ /* 0x0003e8000c10190e */
[----:B------:R-:W0:Y:S04]  /*10c0*/  @!P1 LDG.E R16, desc[UR14][R16.64] ;  /* 0x0000000e10109981 */ /* 0x000e28000c1e1900 */
[----:B------:R-:W0:Y:S01]  /*10d0*/  @!P1 LDG.E R19, desc[UR14][R18.64] ;  /* 0x0000000e12139981 */ /* 0x000e22000c1e1900 */
[----:B------:R-:W-:-:S04]  /*10e0*/  @!P1 IMAD.WIDE R10, R23, 0x4, R8 ;  /* 0x00000004170a9825 */ /* 0x000fc800078e0208 */
[----:B------:R-:W-:Y:S02]  /*10f0*/  VIADD R6, R6, 0x2 ;  /* 0x0000000206067836 */ /* 0x000fe40000000000 */
[----:B0-----:R-:W-:-:S05]  /*1100*/  @!P1 FFMA R13, R16, R13, R19 ;  /* 0x0000000d100d9223 */ /* 0x001fca0000000013 */
[----:B------:R1:W-:Y:S02]  /*1110*/  @!P1 STG.E desc[UR14][R10.64], R13 ;  /* 0x0000000d0a009986 */ /* 0x0003e4000c10190e */
.L_x_328:
[----:B------:R-:W-:Y:S05]  /*1120*/  @P2 EXIT ;  /* 0x000000000000294d */ /* 0x000fea0003800000 */
[----:B------:R-:W-:-:S04]  /*1130*/  LEA R7, R6, R7, 0x7 ;  /* 0x0000000706077211 */ /* 0x000fc800078e38ff */
[----:B------:R-:W-:-:S13]  /*1140*/  ISETP.GE.AND P0, PT, R7, R0, PT ;  /* 0x000000000700720c */ /* 0x000fda0003f06270 */
[----:B------:R-:W-:Y:S05]  /*1150*/  @P0 EXIT ;  /* 0x000000000000094d */ /* 0x000fea0003800000 */
[C---:B------:R-:W-:Y:S01]  /*1160*/  IMAD.WIDE R4, R7.reuse, 0x4, R4 ;  /* 0x0000000407047825 */ /* 0x040fe200078e0204 */
[----:B------:R-:W0:Y:S03]  /*1170*/  LDCU UR4, c[0x0][0x38c] ;  /* 0x00007180ff0477ac */ /* 0x000e260008000800 */
[C---:B------:R-:W-:Y:S02]  /*1180*/  IMAD.WIDE R2, R7.reuse, 0x4, R2 ;  /* 0x0000000407027825 */ /* 0x040fe400078e0202 */
[----:B------:R-:W0:Y:S04]  /*1190*/  LDG.E R4, desc[UR14][R4.64] ;  /* 0x0000000e04047981 */ /* 0x000e28000c1e1900 */
[----:B------:R-:W0:Y:S01]  /*11a0*/  LDG.E R3, desc[UR14][R2.64] ;  /* 0x0000000e02037981 */ /* 0x000e22000c1e1900 */
[----:B------:R-:W-:-:S04]  /*11b0*/  IMAD.WIDE R8, R7, 0x4, R8 ;  /* 0x0000000407087825 */ /* 0x000fc800078e0208 */
[----:B0-----:R-:W-:-:S05]  /*11c0*/  FFMA R7, R4, UR4, R3 ;  /* 0x0000000404077c23 */ /* 0x001fca0008000003 */
[----:B------:R-:W-:Y:S01]  /*11d0*/  STG.E desc[UR14][R8.64], R7 ;  /* 0x0000000708007986 */ /* 0x000fe2000c10190e */
[----:B------:R-:W-:Y:S05]  /*11e0*/  EXIT ;  /* 0x000000000000794d */ /* 0x000fea0003800000 */
.L_x_322:
[----:B------:R-:W-:-:S13]  /*11f0*/  ISETP.GE.AND P0, PT, R10, 0x1, PT ;  /* 0x000000010a00780c */ /* 0x000fda0003f06270 */
[----:B------:R-:W-:Y:S05]  /*1200*/  @!P0 EXIT ;  /* 0x000000000000894d */ /* 0x000fea0003800000 */
[----:B------:R-:W-:Y:S01]  /*1210*/  ISETP.GE.U32.AND P0, PT, R10, 0x8, PT ;  /* 0x000000080a00780c */ /* 0x000fe20003f06070 */
[----:B------:R-:W-:-:S12]  /*1220*/  HFMA2 R0, -RZ, RZ, 0, 0 ;  /* 0x00000000ff007431 */ /* 0x000fd800000001ff */
[----:B------:R-:W-:Y:S05]  /*1230*/  @!P0 BRA `(.L_x_329) ;  /* 0x00000004001c8947 */ /* 0x000fea0003800000 */
[----:B------:R-:W0:Y:S01]  /*1240*/  LDC.64 R12, c[0x0][0x398] ;  /* 0x0000e600ff0c7b82 */ /* 0x000e220000000a00 */
[----:B------:R-:W-:Y:S01]  /*1250*/  UIADD3 UR4, UP2, UPT, UR13, 0x600, URZ ;  /* 0x000006000d047890 */ /* 0x000fe2000ff5e0ff */
[----:B------:R-:W-:Y:S01]  /*1260*/  LOP3.LUT R0, R10, 0x7ffffff8, RZ, 0xc0, !PT ;  /* 0x7ffffff80a007812 */ /* 0x000fe200078ec0ff */
[----:B------:R-:W1:Y:S03]  /*1270*/  LDCU UR17, c[0x0][0x38c] ;  /* 0x00007180ff1177ac */ /* 0x000e660008000800 */
[----:B------:R-:W-:Y:S01]  /*1280*/  IADD3 R6, PT, PT, -R0, RZ, RZ ;  /* 0x000000ff00067210 */ /* 0x000fe20007ffe1ff */
[----:B------:R-:W-:Y:S01]  /*1290*/  UIADD3 UR10, UP1, UPT, UR4, UR10, URZ ;  /* 0x0000000a040a7290 */ /* 0x000fe2000ff3e0ff */
[----:B------:R-:W2:Y:S01]  /*12a0*/  LDC.64 R8, c[0x0][0x390] ;  /* 0x0000e400ff087b82 */ /* 0x000ea20000000a00 */
[----:B------:R-:W-:Y:S02]  /*12b0*/  UIADD3 UR8, UP0, UPT, UR4, UR8, URZ ;  /* 0x0000000804087290 */ /* 0x000fe4000ff1e0ff */
[----:B------:R-:W-:-:S02]  /*12c0*/  UIADD3.X UR5, UPT, UPT, URZ, UR16, URZ, UP2, !UPT ;  /* 0x00000010ff057290 */ /* 0x000fc400097fe4ff */
[----:B------:R-:W-:Y:S02]  /*12d0*/  UIADD3 UR4, UP2, UPT, UR4, UR6, URZ ;  /* 0x0000000604047290 */ /* 0x000fe4000ff5e0ff */
[----:B------:R-:W-:Y:S01]  /*12e0*/  UIADD3.X UR11, UPT, UPT, UR5, UR11, URZ, UP1, !UPT ;  /* 0x0000000b050b7290 */ /* 0x000fe20008ffe4ff */
[----:B------:R-:W3:Y:S01]  /*12f0*/  LDC.64 R14, c[0x0][0x3a8] ;  /* 0x0000ea00ff0e7b82 */ /* 0x000ee20000000a00 */
[----:B------:R-:W-:Y:S02]  /*1300*/  UIADD3.X UR9, UPT, UPT, UR5, UR9, URZ, UP0, !UPT ;  /* 0x0000000905097290 */ /* 0x000fe400087fe4ff */
[----:B------:R-:W-:Y:S01]  /*1310*/  UIADD3.X UR5, UPT, UPT, UR5, UR7, URZ, UP2, !UPT ;  /* 0x0000000705057290 */ /* 0x000fe200097fe4ff */
[----:B0-----:R-:W-:-:S04]  /*1320*/  IMAD.WIDE.U32 R10, R7, 0x4, R12 ;  /* 0x00000004070a7825 */ /* 0x001fc800078e000c */
[----:B--2---:R-:W-:-:S04]  /*1330*/  IMAD.WIDE.U32 R8, R7, 0x4, R8 ;  /* 0x0000000407087825 */ /* 0x004fc800078e0008 */
[----:B---3--:R-:W-:-:S04]  /*1340*/  IMAD.WIDE.U32 R12, R7, 0x4, R14 ;  /* 0x00000004070c7825 */ /* 0x008fc800078e000e */
[----:B-1----:R-:W-:-:S07]  /*1350*/  VIADD R7, R7, 0x80 ;  /* 0x0000008007077836 */ /* 0x002fce0000000000 */
.L_x_330:
[----:B------:R-:W-:Y:S02]  /*1360*/  IADD3 R22, P1, PT, R12, UR13, RZ ;  /* 0x0000000d0c167c10 */ /* 0x000fe4000ff3e0ff */
[----:B---3--:R-:W-:Y:S02]  /*1370*/  IADD3 R20, P0, PT, R10, UR13, RZ ;  /* 0x0000000d0a147c10 */ /* 0x008fe4000ff1e0ff */
[----:B------:R-:W-:Y:S02]  /*1380*/  IADD3.X R23, PT, PT, R13, UR16, RZ, P1, !PT ;  /* 0x000000100d177c10 */ /* 0x000fe40008ffe4ff */
[----:B------:R-:W-:-:S04]  /*1390*/  IADD3.X R21, PT, PT, R11, UR16, RZ, P0, !PT ;  /* 0x000000100b157c10 */ /* 0x000fc800087fe4ff */
[----:B------:R-:W2:Y:S04]  /*13a0*/  LDG.E R23, desc[UR14][R22.64] ;  /* 0x0000000e16177981 */ /* 0x000ea8000c1e1900 */
[----:B------:R-:W2:Y:S01]  /*13b0*/  LDG.E R20, desc[UR14][R20.64] ;  /* 0x0000000e14147981 */ /* 0x000ea2000c1e1900 */
[----:B------:R-:W-:Y:S01]  /*13c0*/  IADD3 R14, P0, PT, R8, UR13, RZ ;  /* 0x0000000d080e7c10 */ /* 0x000fe2000ff1e0ff */
[----:B------:R-:W-:Y:S01]  /*13d0*/  IMAD.U32 R19, RZ, RZ, UR11 ;  /* 0x0000000bff137e24 */ /* 0x000fe2000f8e00ff */
[----:B------:R-:W-:Y:S02]  /*13e0*/  MOV R18, UR10 ;  /* 0x0000000a00127c02 */ /* 0x000fe40008000f00 */
[----:B------:R-:W-:Y:S02]  /*13f0*/  MOV R16, UR4 ;  /* 0x0000000400107c02 */ /* 0x000fe40008000f00 */
[----:B------:R-:W-:Y:S01]  /*1400*/  MOV R17, UR5 ;  /* 0x0000000500117c02 */ /* 0x000fe20008000f00 */
[----:B------:R-:W-:Y:S01]  /*1410*/  IMAD.WIDE R18, R7, 0x4, R18 ;  /* 0x0000000407127825 */ /* 0x000fe200078e0212 */
[----:B------:R-:W-:-:S03]  /*1420*/  IADD3.X R15, PT, PT, R9, UR16, RZ, P0, !PT ;  /* 0x00000010090f7c10 */ /* 0x000fc600087fe4ff */
[----:B------:R-:W-:-:S04]  /*1430*/  IMAD.WIDE R16, R7, 0x4, R16 ;  /* 0x0000000407107825 */ /* 0x000fc800078e0210 */
[----:B--2---:R-:W-:-:S05]  /*1440*/  FFMA R25, R20, UR17, R23 ;  /* 0x0000001114197c23 */ /* 0x004fca0008000017 */
[----:B------:R0:W-:Y:S04]  /*1450*/  STG.E desc[UR14][R14.64], R25 ;  /* 0x000000190e007986 */ /* 0x0001e8000c10190e */
[----:B------:R-:W2:Y:S04]  /*1460*/  LDG.E R22, desc[UR14][R18.64+-0x600] ;  /* 0xfffa000e12167981 */ /* 0x000ea8000c1e1900 */
[----:B------:R-:W2:Y:S01]  /*1470*/  LDG.E R23, desc[UR14][R16.64+-0x600] ;  /* 0xfffa000e10177981 */ /* 0x000ea2000c1e1900 */
[----:B------:R-:W-:Y:S01]  /*1480*/  MOV R21, UR9 ;  /* 0x0000000900157c02 */ /* 0x000fe20008000f00 */
[----:B------:R-:W-:-:S04]  /*1490*/  IMAD.U32 R20, RZ, RZ, UR8 ;  /* 0x00000008ff147e24 */ /* 0x000fc8000f8e00ff */
[----:B------:R-:W-:-:S04]  /*14a0*/  IMAD.WIDE R20, R7, 0x4, R20 ;  /* 0x0000000407147825 */ /* 0x000fc800078e0214 */
[----:B--2---:R-:W-:-:S05]  /*14b0*/  FFMA R23, R22, UR17, R23 ;  /* 0x0000001116177c23 */ /* 0x004fca0008000017 */
[----:B------:R1:W-:Y:S04]  /*14c0*/  STG.E desc[UR14][R20.64+-0x600], R23 ;  /* 0xfffa001714007986 */ /* 0x0003e8000c10190e */
[----:B------:R-:W2:Y:S04]  /*14d0*/  LDG.E R22, desc[UR14][R18.64+-0x400] ;  /* 0xfffc000e12167981 */ /* 0x000ea8000c1e1900 */
[----:B------:R-:W2:Y:S02]  /*14e0*/  LDG.E R27, desc[UR14][R16.64+-0x400] ;  /* 0xfffc000e101b7981 */ /* 0x000ea4000c1e1900 */
[----:B--2---:R-:W-:-:S05]  /*14f0*/  FFMA R27, R22, UR17, R27 ;  /* 0x00000011161b7c23 */ /* 0x004fca000800001b */
[----:B------:R2:W-:Y:S04]  /*1500*/  STG.E desc[UR14][R20.64+-0x400], R27 ;  /* 0xfffc001b14007986 */ /* 0x0005e8000c10190e */
[----:B0-----:R-:W3:Y:S04]  /*1510*/  LDG.E R14, desc[UR14][R18.64+-0x200] ;  /* 0xfffe000e120e7981 */ /* 0x001ee8000c1e1900 */
[----:B------:R-:W3:Y:S02]  /*1520*/  LDG.E R15, desc[UR14][R16.64+-0x200] ;  /* 0xfffe000e100f7981 */ /* 0x000ee4000c1e1900 */
[----:B---3--:R-:W-:-:S05]  /*1530*/  FFMA R15, R14, UR17, R15 ;  /* 0x000000110e0f7c23 */ /* 0x008fca000800000f */
[----:B------:R0:W-:Y:S04]  /*1540*/  STG.E desc[UR14][R20.64+-0x200], R15 ;  /* 0xfffe000f14007986 */ /* 0x0001e8000c10190e */
[----:B------:R-:W3:Y:S04]  /*1550*/  LDG.E R14, desc[UR14][R18.64] ;  /* 0x0000000e120e7981 */ /* 0x000ee8000c1e1900 */
[----:B------:R-:W3:Y:S02]  /*1560*/  LDG.E R25, desc[UR14][R16.64] ;  /* 0x0000000e10197981 */ /* 0x000ee4000c1e1900 */
[----:B---3--:R-:W-:-:S05]  /*1570*/  FFMA R25, R14, UR17, R25 ;  /* 0x000000110e197c23 */ /* 0x008fca0008000019 */
[----:B------:R3:W-:Y:S04]  /*1580*/  STG.E desc[UR14][R20.64], R25 ;  /* 0x0000001914007986 */ /* 0x0007e8000c10190e */
[----:B------:R-:W4:Y:S04]  /*1590*/  LDG.E R14, desc[UR14][R18.64+0x200] ;  /* 0x0002000e120e7981 */ /* 0x000f28000c1e1900 */
[----:B-1----:R-:W4:Y:S02]  /*15a0*/  LDG.E R23, desc[UR14][R16.64+0x200] ;  /* 0x0002000e10177981 */ /* 0x002f24000c1e1900 */
[----:B----4-:R-:W-:-:S05]  /*15b0*/  FFMA R23, R14, UR17, R23 ;  /* 0x000000110e177c23 */ /* 0x010fca0008000017 */
[----:B------:R3:W-:Y:S04]  /*15c0*/  STG.E desc[UR14][R20.64+0x200], R23 ;  /* 0x0002001714007986 */ /* 0x0007e8000c10190e */
[----:B------:R-:W4:Y:S04]  /*15d0*/  LDG.E R14, desc[UR14][R18.64+0x400] ;  /* 0x0004000e120e7981 */ /* 0x000f28000c1e1900 */
[----:B--2---:R-:W4:Y:S02]  /*15e0*/  LDG.E R27, desc[UR14][R16.64+0x400] ;  /* 0x0004000e101b7981 */ /* 0x004f24000c1e1900 */
[----:B----4-:R-:W-:-:S05]  /*15f0*/  FFMA R27, R14, UR17, R27 ;  /* 0x000000110e1b7c23 */ /* 0x010fca000800001b */
[----:B------:R3:W-:Y:S04]  /*1600*/  STG.E desc[UR14][R20.64+0x400], R27 ;  /* 0x0004001b14007986 */ /* 0x0007e8000c10190e */
[----:B------:R-:W2:Y:S04]  /*1610*/  LDG.E R14, desc[UR14][R18.64+0x600] ;  /* 0x0006000e120e7981 */ /* 0x000ea8000c1e1900 */
[----:B0-----:R-:W2:Y:S01]  /*1620*/  LDG.E R15, desc[UR14][R16.64+0x600] ;  /* 0x0006000e100f7981 */ /* 0x001ea2000c1e1900 */
[----:B------:R-:W-:-:S04]  /*1630*/  IADD3 R6, PT, PT, R6, 0x8, RZ ;  /* 0x0000000806067810 */ /* 0x000fc80007ffe0ff */
[----:B------:R-:W-:Y:S01]  /*1640*/  ISETP.NE.AND P0, PT, R6, RZ, PT ;  /* 0x000000ff0600720c */ /* 0x000fe20003f05270 */
[----:B------:R-:W-:Y:S01]  /*1650*/  UIADD3 UR13, UP0, UPT, UR13, 0x1000, URZ ;  /* 0x000010000d0d7890 */ /* 0x000fe2000ff1e0ff */
[----:B------:R-:W-:-:S03]  /*1660*/  VIADD R7, R7, 0x400 ;  /* 0x0000040007077836 */ /* 0x000fc60000000000 */
[----:B------:R-:W-:Y:S01]  /*1670*/  UIADD3.X UR16, UPT, UPT, URZ, UR16, URZ, UP0, !UPT ;  /* 0x00000010ff107290 */ /* 0x000fe200087fe4ff */
[----:B--2---:R-:W-:-:S05]  /*1680*/  FFMA R15, R14, UR17, R15 ;  /* 0x000000110e0f7c23 */ /* 0x004fca000800000f */
[----:B------:R3:W-:Y:S02]  /*1690*/  STG.E desc[UR14][R20.64+0x600], R15 ;  /* 0x0006000f14007986 */ /* 0x0007e4000c10190e */
[----:B------:R-:W-:Y:S05]  /*16a0*/  @P0 BRA `(.L_x_330) ;  /* 0xfffffffc002c0947 */ /* 0x000fea000383ffff */
.L_x_329:
[----:B------:R-:W0:Y:S02]  /*16b0*/  LDC R14, c[0x0][0x388] ;  /* 0x0000e200ff0e7b82 */ /* 0x000e240000000800 */
[----:B0-----:R-:W-:-:S13]  /*16c0*/  LOP3.LUT P0, R10, R14, 0x7, RZ, 0xc0, !PT ;  /* 0x000000070e0a7812 */ /* 0x001fda000780c0ff */
[----:B------:R-:W-:Y:S05]  /*16d0*/  @!P0 EXIT ;  /* 0x000000000000894d */ /* 0x000fea0003800000 */
[----:B------:R-:W0:Y:S01]  /*16e0*/  LDCU.64 UR4, c[0x0][0x390] ;  /* 0x00007200ff0477ac */ /* 0x000e220008000a00 */
[----:B------:R-:W-:Y:S01]  /*16f0*/  SHF.L.U32 R8, R14, 0x7, RZ ;  /* 0x000000070e087819 */ /* 0x000fe200000006ff */
[----:B---3--:R-:W1:Y:S01]  /*1700*/  S2R R15, SR_TID.X ;  /* 0x00000000000f7919 */ /* 0x008e620000002100 */
[----:B------:R-:W-:Y:S02]  /*1710*/  ISETP.GE.U32.AND P0, PT, R10, 0x4, PT ;  /* 0x000000040a00780c */ /* 0x000fe40003f06070 */
[----:B------:R-:W-:Y:S01]  /*1720*/  SHF.R.S32.HI R6, RZ, 0x1f, R8 ;  /* 0x0000001fff067819 */ /* 0x000fe20000011408 */
[----:B------:R-:W-:Y:S01]  /*1730*/  IMAD.WIDE.U32 R8, R8, UR12, RZ ;  /* 0x0000000c08087c25 */ /* 0x000fe2000f8e00ff */
[----:B------:R-:W-:-:S03]  /*1740*/  LOP3.LUT R18, R14, 0x3, RZ, 0xc0, !PT ;  /* 0x000000030e127812 */ /* 0x000fc600078ec0ff */
[----:B------:R-:W-:Y:S01]  /*1750*/  IMAD R7, R6, UR12, RZ ;  /* 0x0000000c06077c24 */ /* 0x000fe2000f8e02ff */
[----:B------:R-:W-:Y:S02]  /*1760*/  SHF.L.U32 R6, R8, 0x2, RZ ;  /* 0x0000000208067819 */ /* 0x000fe400000006ff */
[----:B------:R-:W-:Y:S01]  /*1770*/  ISETP.NE.AND P1, PT, R18, RZ, PT ;  /* 0x000000ff1200720c */ /* 0x000fe20003f25270 */
[----:B------:R-:W-:Y:S01]  /*1780*/  IMAD.IADD R7, R9, 0x1, R7 ;  /* 0x0000000109077824 */ /* 0x000fe200078e0207 */
[----:B0-----:R-:W-:-:S04]  /*1790*/  IADD3 R6, P2, PT, R6, UR4, RZ ;  /* 0x0000000406067c10 */ /* 0x001fc8000ff5e0ff */
[----:B------:R-:W-:-:S04]  /*17a0*/  SHF.L.U64.HI R7, R8, 0x2, R7 ;  /* 0x0000000208077819 */ /* 0x000fc80000010207 */
[----:B------:R-:W-:Y:S01]  /*17b0*/  IADD3.X R7, PT, PT, R7, UR5, RZ, P2, !PT ;  /* 0x0000000507077c10 */ /* 0x000fe200097fe4ff */
[----:B------:R-:W-:Y:S06]  /*17c0*/  @!P0 BRA `(.L_x_331) ;  /* 0x0000000000588947 */ /* 0x000fec0003800000 */
[----:B-1----:R-:W-:Y:S01]  /*17d0*/  LEA R13, R0, R15, 0x7 ;  /* 0x0000000f000d7211 */ /* 0x002fe200078e38ff */
[----:B------:R-:W0:Y:S04]  /*17e0*/  LDCU UR4, c[0x0][0x38c] ;  /* 0x00007180ff0477ac */ /* 0x000e280008000800 */
[----:B------:R-:W-:-:S04]  /*17f0*/  IMAD.WIDE R10, R13, 0x4, R4 ;  /* 0x000000040d0a7825 */ /* 0x000fc800078e0204 */
[C---:B------:R-:W-:Y:S01]  /*1800*/  IMAD.WIDE R8, R13.reuse, 0x4, R2 ;  /* 0x000000040d087825 */ /* 0x040fe200078e0202 */
[----:B------:R-:W0:Y:S04]  /*1810*/  LDG.E R16, desc[UR14][R10.64] ;  /* 0x0000000e0a107981 */ /* 0x000e28000c1e1900 */
[----:B------:R-:W0:Y:S01]  /*1820*/  LDG.E R17, desc[UR14][R8.64] ;  /* 0x0000000e08117981 */ /* 0x000e22000c1e1900 */
[----:B------:R-:W-:-:S04]  /*1830*/  IMAD.WIDE R12, R13, 0x4, R6 ;  /* 0x000000040d0c7825 */ /* 0x000fc800078e0206 */
[----:B0-----:R-:W-:-:S05]  /*1840*/  FFMA R17, R16, UR4, R17 ;  /* 0x0000000410117c23 */ /* 0x001fca0008000011 */
[----:B------:R0:W-:Y:S04]  /*1850*/  STG.E desc[UR14][R12.64], R17 ;  /* 0x000000110c007986 */ /* 0x0001e8000c10190e */
[----:B------:R-:W2:Y:S04]  /*1860*/  LDG.E R16, desc[UR14][R10.64+0x200] ;  /* 0x0002000e0a107981 */ /* 0x000ea8000c1e1900 */
[----:B------:R-:W2:Y:S02]  /*1870*/  LDG.E R19, desc[UR14][R8.64+0x200] ;  /* 0x0002000e08137981 */ /* 0x000ea4000c1e1900 */
[----:B--2---:R-:W-:-:S05]  /*1880*/  FFMA R19, R16, UR4, R19 ;  /* 0x0000000410137c23 */ /* 0x004fca0008000013 */
[----:B------:R0:W-:Y:S04]  /*1890*/  STG.E desc[UR14][R12.64+0x200], R19 ;  /* 0x000200130c007986 */ /* 0x0001e8000c10190e */
[----:B------:R-:W2:Y:S04]  /*18a0*/  LDG.E R16, desc[UR14][R10.64+0x400] ;  /* 0x0004000e0a107981 */ /* 0x000ea8000c1e1900 */
[----:B------:R-:W2:Y:S02]  /*18b0*/  LDG.E R21, desc[UR14][R8.64+0x400] ;  /* 0x0004000e08157981 */ /* 0x000ea4000c1e1900 */
[----:B--2---:R-:W-:-:S05]  /*18c0*/  FFMA R21, R16, UR4, R21 ;  /* 0x0000000410157c23 */ /* 0x004fca0008000015 */
[----:B------:R0:W-:Y:S04]  /*18d0*/  STG.E desc[UR14][R12.64+0x400], R21 ;  /* 0x000400150c007986 */ /* 0x0001e8000c10190e */
[----:B------:R-:W2:Y:S04]  /*18e0*/  LDG.E R16, desc[UR14][R10.64+0x600] ;  /* 0x0006000e0a107981 */ /* 0x000ea8000c1e1900 */
[----:B------:R-:W2:Y:S01]  /*18f0*/  LDG.E R23, desc[UR14][R8.64+0x600] ;  /* 0x0006000e08177981 */ /* 0x000ea2000c1e1900 */
[----:B------:R-:W-:Y:S01]  /*1900*/  IADD3 R0, PT, PT, R0, 0x4, RZ ;  /* 0x0000000400007810 */ /* 0x000fe20007ffe0ff */
[----:B--2---:R-:W-:-:S05]  /*1910*/  FFMA R23, R16, UR4, R23 ;  /* 0x0000000410177c23 */ /* 0x004fca0008000017 */
[----:B------:R0:W-:Y:S02]  /*1920*/  STG.E desc[UR14][R12.64+0x600], R23 ;  /* 0x000600170c007986 */ /* 0x0001e4000c10190e */
.L_x_331:
[----:B------:R-:W-:Y:S05]  /*1930*/  @!P1 EXIT ;  /* 0x000000000000994d */ /* 0x000fea0003800000 */
[----:B------:R-:W-:Y:S02]  /*1940*/  ISETP.NE.AND P0, PT, R18, 0x1, PT ;  /* 0x000000011200780c */ /* 0x000fe40003f05270 */
[----:B------:R-:W-:-:S04]  /*1950*/  LOP3.LUT R14, R14, 0x1, RZ, 0xc0, !PT ;  /* 0x000000010e0e7812 */ /* 0x000fc800078ec0ff */
[----:B------:R-:W-:-:S07]  /*1960*/  ISETP.NE.U32.AND P1, PT, R14, 0x1, PT ;  /* 0x000000010e00780c */ /* 0x000fce0003f25070 */
[----:B------:R-:W-:Y:S06]  /*1970*/  @!P0 BRA `(.L_x_332) ;  /* 0x0000000000388947 */ /* 0x000fec0003800000 */
[----:B01----:R-:W-:Y:S01]  /*1980*/  IMAD R13, R0, 0x80, R15 ;  /* 0x00000080000d7824 */ /* 0x003fe200078e020f */
[----:B------:R-:W0:Y:S03]  /*1990*/  LDCU UR4, c[0x0][0x38c] ;  /* 0x00007180ff0477ac */ /* 0x000e260008000800 */
[----:B------:R-:W-:-:S04]  /*19a0*/  IMAD.WIDE R8, R13, 0x4, R4 ;  /* 0x000000040d087825 */ /* 0x000fc800078e0204 */
[C---:B------:R-:W-:Y:S01]  /*19b0*/  IMAD.WIDE R10, R13.reuse, 0x4, R2 ;  /* 0x000000040d0a7825 */ /* 0x040fe200078e0202 */
[----:B------:R-:W0:Y:S04]  /*19c0*/  LDG.E R14, desc[UR14][R8.64] ;  /* 0x0000000e080e7981 */ /* 0x000e28000c1e1900 */
[----:B------:R-:W0:Y:S01]  /*19d0*/  LDG.E R17, desc[UR14][R10.64] ;  /* 0x0000000e0a117981 */ /* 0x000e22000c1e1900 */
[----:B------:R-:W-:-:S04]  /*19e0*/  IMAD.WIDE R12, R13, 0x4, R6 ;  /* 0x000000040d0c7825 */ /* 0x000fc800078e0206 */
[----:B0-----:R-:W-:-:S05]  /*19f0*/  FFMA R17, R14, UR4, R17 ;  /* 0x000000040e117c23 */ /* 0x001fca0008000011 */
[----:B------:R2:W-:Y:S04]  /*1a00*/  STG.E desc[UR14][R12.64], R17 ;  /* 0x000000110c007986 */ /* 0x0005e8000c10190e */
[----:B------:R-:W3:Y:S04]  /*1a10*/  LDG.E R14, desc[UR14][R8.64+0x200] ;  /* 0x0002000e080e7981 */ /* 0x000ee8000c1e1900 */
[----:B------:R-:W3:Y:S01]  /*1a20*/  LDG.E R19, desc[UR14][R10.64+0x200] ;  /* 0x0002000e0a137981 */ /* 0x000ee2000c1e1900 */
[----:B------:R-:W-:Y:S01]  /*1a30*/  IADD3 R0, PT, PT, R0, 0x2, RZ ;  /* 0x0000000200007810 */ /* 0x000fe20007ffe0ff */
[----:B---3--:R-:W-:-:S05]  /*1a40*/  FFMA R19, R14, UR4, R19 ;  /* 0x000000040e137c23 */ /* 0x008fca0008000013 */
[----:B------:R2:W-:Y:S02]  /*1a50*/  STG.E desc[UR14][R12.64+0x200], R19 ;  /* 0x000200130c007986 */ /* 0x0005e4000c10190e */
.L_x_332:
[----:B------:R-:W-:Y:S05]  /*1a60*/  @P1 EXIT ;  /* 0x000000000000194d */ /* 0x000fea0003800000 */
[----:B-1----:R-:W-:Y:S01]  /*1a70*/  LEA R15, R0, R15, 0x7 ;  /* 0x0000000f000f7211 */ /* 0x002fe200078e38ff */
[----:B------:R-:W1:Y:S04]  /*1a80*/  LDCU UR4, c[0x0][0x38c] ;  /* 0x00007180ff0477ac */ /* 0x000e680008000800 */
[----:B------:R-:W-:-:S04]  /*1a90*/  IMAD.WIDE R4, R15, 0x4, R4 ;  /* 0x000000040f047825 */ /* 0x000fc800078e0204 */
[C---:B------:R-:W-:Y:S02]  /*1aa0*/  IMAD.WIDE R2, R15.reuse, 0x4, R2 ;  /* 0x000000040f027825 */ /* 0x040fe400078e0202 */
[----:B------:R-:W1:Y:S04]  /*1ab0*/  LDG.E R4, desc[UR14][R4.64] ;  /* 0x0000000e04047981 */ /* 0x000e68000c1e1900 */
[----:B------:R-:W1:Y:S01]  /*1ac0*/  LDG.E R3, desc[UR14][R2.64] ;  /* 0x0000000e02037981 */ /* 0x000e62000c1e1900 */
[----:B------:R-:W-:-:S04]  /*1ad0*/  IMAD.WIDE R6, R15, 0x4, R6 ;  /* 0x000000040f067825 */ /* 0x000fc800078e0206 */
[----:B-1----:R-:W-:-:S05]  /*1ae0*/  FFMA R9, R4, UR4, R3 ;  /* 0x0000000404097c23 */ /* 0x002fca0008000003 */
[----:B------:R-:W-:Y:S01]  /*1af0*/  STG.E desc[UR14][R6.64], R9 ;  /* 0x0000000906007986 */ /* 0x000fe2000c10190e */
[----:B------:R-:W-:Y:S05]  /*1b00*/  EXIT ;  /* 0x000000000000794d */ /* 0x000fea0003800000 */
.L_x_333:
        /* <DEDUP_REMOVED lines=15> */
.L_x_416:


//--------------------- .text._ZN3cub18CUB_300001_SM_10006detail9transform16transform_kernelINS2_10policy_hubILb1EN4cuda3std3__45tupleIJN6thrust24THRUST_300001_SM_1000_NS6detail15normal_iteratorINSA_10device_ptrIfEEEESF_EEEE10policy1000Ei5saxpySF_JPfSK_EEEvT0_iT1_T2_DpNS2_10kernel_argIT3_EE --------------------------
	.section	.text._ZN3cub18CUB_300001_SM_10006detail9transform16transform_kernelINS2_10policy_hubILb1EN4cuda3std3__45tupleIJN6thrust24THRUST_300001_SM_1000_NS6detail15normal_iteratorINSA_10device_ptrIfEEEESF_EEEE10policy1000Ei5saxpySF_JPfSK_EEEvT0_iT1_T2_DpNS2_10kernel_argIT3_EE,"ax",@progbits
	.align	128
        .global         _ZN3cub18CUB_300001_SM_10006detail9transform16transform_kernelINS2_10policy_hubILb1EN4cuda3std3__45tupleIJN6thrust24THRUST_300001_SM_1000_NS6detail15normal_iteratorINSA_10device_ptrIfEEEESF_EEEE10policy1000Ei5saxpySF_JPfSK_EEEvT0_iT1_T2_DpNS2_10kernel_argIT3_EE
        .type           _ZN3cub18CUB_300001_SM_10006detail9transform16transform_kernelINS2_10policy_hubILb1EN4cuda3std3__45tupleIJN6thrust24THRUST_300001_SM_1000_NS6detail15normal_iteratorINSA_10device_ptrIfEEEESF_EEEE10policy1000Ei5saxpySF_JPfSK_EEEvT0_iT1_T2_DpNS2_10kernel_argIT3_EE,@function
        .size           _ZN3cub18CUB_300001_SM_10006detail9transform16transform_kernelINS2_10policy_hubILb1EN4cuda3std3__45tupleIJN6thrust24THRUST_300001_SM_1000_NS6detail15normal_iteratorINSA_10device_ptrIfEEEESF_EEEE10policy1000Ei5saxpySF_JPfSK_EEEvT0_iT1_T2_DpNS2_10kernel_argIT3_EE,(.L_x_417 - _ZN3cub18CUB_300001_SM_10006detail9transform16transform_kernelINS2_10policy_hubILb1EN4cuda3std3__45tupleIJN6thrust24THRUST_300001_SM_1000_NS6detail15normal_iteratorINSA_10device_ptrIfEEEESF_EEEE10policy1000Ei5saxpySF_JPfSK_EEEvT0_iT1_T2_DpNS2_10kernel_argIT3_EE)
        .other          _ZN3cub18CUB_300001_SM_10006detail9transform16transform_kernelINS2_10policy_hubILb1EN4cuda3std3__45tupleIJN6thrust24THRUST_300001_SM_1000_NS6detail15normal_iteratorINSA_10device_ptrIfEEEESF_EEEE10policy1000Ei5saxpySF_JPfSK_EEEvT0_iT1_T2_DpNS2_10kernel_argIT3_EE,@"STO_CUDA_ENTRY STV_DEFAULT"
_ZN3cub18CUB_300001_SM_10006detail9transform16transform_kernelINS2_10policy_hubILb1EN4cuda3std3__45tupleIJN6thrust24THRUST_300001_SM_1000_NS6detail15normal_iteratorINSA_10device_ptrIfEEEESF_EEEE10policy1000Ei5saxpySF_JPfSK_EEEvT0_iT1_T2_DpNS2_10kernel_argIT3_EE:
.text._ZN3cub18CUB_300001_SM_10006detail9transform16transform_kernelINS2_10policy_hubILb1EN4cuda3std3__45tupleIJN6thrust24THRUST_300001_SM_1000_NS6detail15normal_iteratorINSA_10device_ptrIfEEEESF_EEEE10policy1000Ei5saxpySF_JPfSK_EEEvT0_iT1_T2_DpNS2_10kernel_argIT3_EE:
[----:B------:R-:W-:Y:S08]  /*0000*/  LDC R1, c[0x0][0x37c] ;  /* 0x0000df00ff017b82 */ /* 0x000ff00000000800 */
[----:B------:R-:W0:Y:S01]  /*0010*/  S2UR UR18, SR_CTAID.X ;  /* 0x00000000001279c3 */ /* 0x000e220000002500 */
[----:B------:R-:W1:Y:S01]  /*0020*/  LDCU.64 UR12, c[0x0][0x380] ;  /* 0x00007000ff0c77ac */ /* 0x000e620008000a00 */
[----:B------:R-:W2:Y:S01]  /*0030*/  S2R R0, SR_TID.X ;  /* 0x0000000000007919 */ /* 0x000ea20000002100 */
[----:B------:R-:W-:Y:S01]  /*0040*/  BSSY.RECONVERGENT B0, `(.L_x_334) ;  /* 0x0000020000007945 */ /* 0x000fe20003800200 */
[----:B-1----:R-:W-:-:S04]  /*0050*/  USHF.L.U32 UR11, UR13, 0x7, URZ ;  /* 0x000000070d0b7899 */ /* 0x002fc800080006ff */
[----:B0-----:R-:W-:-:S04]  /*0060*/  UIMAD UR8, UR11, UR18, URZ ;  /* 0x000000120b0872a4 */ /* 0x001fc8000f8e02ff */
[----:B------:R-:W-:-:S04]  /*0070*/  UIADD3 UR10, UPT, UPT, -UR8, UR12, URZ ;  /* 0x0000000c080a7290 */ /* 0x000fc8000fffe1ff */
[----:B------:R-:W-:Y:S01]  /*0080*/  UISETP.LT.AND UP0, UPT, UR11, UR10, UPT ;  /* 0x0000000a0b00728c */ /* 0x000fe2000bf01270 */
[----:B--2---:R-:W-:-:S03]  /*0090*/  SHF.L.U32 R4, R0, 0x7, RZ ;  /* 0x0000000700047819 */ /* 0x004fc600000006ff */
[----:B------:R-:W-:-:S04]  /*00a0*/  USEL UR12, UR11, UR10, UP0 ;  /* 0x0000000a0b0c7287 */ /* 0x000fc80008000000 */
[----:B------:R-:W-:-:S06]  /*00b0*/  USHF.L.U32 UR4, UR12, 0x2, URZ ;  /* 0x000000020c047899 */ /* 0x000fcc00080006ff */
[----:B------:R-:W-:-:S13]  /*00c0*/  ISETP.GE.AND P0, PT, R4, UR4, PT ;  /* 0x0000000404007c0c */ /* 0x000fda000bf06270 */
[----:B------:R-:W-:Y:S05]  /*00d0*/  @P0 BRA `(.L_x_335) ;  /* 0x0000000000580947 */ /* 0x000fea0003800000 */
[----:B------:R-:W0:Y:S01]  /*00e0*/  LDC.64 R2, c[0x0][0x398] ;  /* 0x0000e600ff027b82 */ /* 0x000e220000000a00 */
[----:B------:R-:W-:Y:S01]  /*00f0*/  MOV R7, UR8 ;  /* 0x0000000800077c02 */ /* 0x000fe20008000f00 */
[----:B------:R-:W-:Y:S01]  /*0100*/  BSSY.RECONVERGENT B1, `(.L_x_336) ;  /* 0x000000a000017945 */ /* 0x000fe20003800200 */
[----:B------:R-:W-:Y:S02]  /*0110*/  IMAD.MOV.U32 R5, RZ, RZ, R4 ;  /* 0x000000ffff057224 */ /* 0x000fe400078e0004 */
[----:B0-----:R-:W-:-:S04]  /*0120*/  IMAD.WIDE.U32 R2, R0, 0x80, R2 ;  /* 0x0000008000027825 */ /* 0x001fc800078e0002 */
[----:B------:R-:W-:-:S07]  /*0130*/  IMAD.WIDE R2, R7, 0x4, R2 ;  /* 0x0000000407027825 */ /* 0x000fce00078e0202 */
.L_x_337:
[----:B------:R-:W-:Y:S01]  /*0140*/  IADD3 R5, PT, PT, R5, 0x4000, RZ ;  /* 0x0000400005057810 */ /* 0x000fe20007ffe0ff */
[----:B------:R0:W-:Y:S03]  /*0150*/  CCTL.E.PF2 [R2] ;  /* 0x000000000200798f */ /* 0x0001e60000800100 */
[----:B------:R-:W-:Y:S02]  /*0160*/  ISETP.GE.AND P0, PT, R5, UR4, PT ;  /* 0x0000000405007c0c */ /* 0x000fe4000bf06270 */
[----:B0-----:R-:W-:-:S04]  /*0170*/  IADD3 R2, P1, PT, R2, 0x4000, RZ ;  /* 0x0000400002027810 */ /* 0x001fc80007f3e0ff */
[----:B------:R-:W-:-:S07]  /*0180*/  IADD3.X R3, PT, PT, RZ, R3, RZ, P1, !PT ;  /* 0x00000003ff037210 */ /* 0x000fce0000ffe4ff */
[----:B------:R-:W-:Y:S05]  /*0190*/  @!P0 BRA `(.L_x_337) ;  /* 0xfffffffc00e88947 */ /* 0x000fea000383ffff */
[----:B------:R-:W-:Y:S05]  /*01a0*/  BSYNC.RECONVERGENT B1 ;  /* 0x0000000000017941 */ /* 0x000fea0003800200 */
.L_x_336:
[----:B------:R-:W0:Y:S02]  /*01b0*/  LDC.64 R2, c[0x0][0x3a8] ;  /* 0x0000ea00ff027b82 */ /* 0x000e240000000a00 */
[----:B0-----:R-:W-:-:S04]  /*01c0*/  IMAD.WIDE.U32 R2, R0, 0x80, R2 ;  /* 0x0000008000027825 */ /* 0x001fc800078e0002 */
[----:B------:R-:W-:-:S07]  /*01d0*/  IMAD.WIDE R2, R7, 0x4, R2 ;  /* 0x0000000407027825 */ /* 0x000fce00078e0202 */
.L_x_338:
[----:B------:R-:W-:Y:S01]  /*01e0*/  VIADD R4, R4, 0x4000 ;  /* 0x0000400004047836 */ /* 0x000fe20000000000 */
[----:B------:R0:W-:Y:S04]  /*01f0*/  CCTL.E.PF2 [R2] ;  /* 0x000000000200798f */ /* 0x0001e80000800100 */
[----:B------:R-:W-:Y:S02]  /*0200*/  ISETP.GE.AND P0, PT, R4, UR4, PT ;  /* 0x0000000404007c0c */ /* 0x000fe4000bf06270 */
[----:B0-----:R-:W-:-:S04]  /*0210*/  IADD3 R2, P1, PT, R2, 0x4000, RZ ;  /* 0x0000400002027810 */ /* 0x001fc80007f3e0ff */
[----:B------:R-:W-:-:S07]  /*0220*/  IADD3.X R3, PT, PT, RZ, R3, RZ, P1, !PT ;  /* 0x00000003ff037210 */ /* 0x000fce0000ffe4ff */
[----:B------:R-:W-:Y:S05]  /*0230*/  @!P0 BRA `(.L_x_338) ;  /* 0xfffffffc00e88947 */ /* 0x000fea000383ffff */
.L_x_335:
[----:B------:R-:W-:Y:S05]  /*0240*/  BSYNC.RECONVERGENT B0 ;  /* 0x0000000000007941 */ /* 0x000fea0003800200 */
.L_x_334:
[----:B------:R-:W0:Y:S01]  /*0250*/  LDCU.128 UR4, c[0x0][0x390] ;  /* 0x00007200ff0477ac */ /* 0x000e220008000c00 */
[----:B------:R-:W-:Y:S01]  /*0260*/  UIMAD.WIDE UR8, UR8, 0x4, URZ ;  /* 0x00000004080878a5 */ /* 0x000fe2000f8e02ff */
[----:B------:R-:W1:Y:S01]  /*0270*/  LDCU.64 UR20, c[0x0][0x358] ;  /* 0x00006b00ff1477ac */ /* 0x000e620008000a00 */
[----:B------:R-:W2:Y:S02]  /*0280*/  LDCU.64 UR14, c[0x0][0x3a8] ;  /* 0x00007500ff0e77ac */ /* 0x000ea40008000a00 */
[----:B0-----:R-:W-:-:S04]  /*0290*/  UIADD3 UR16, UP0, UPT, UR8, UR4, URZ ;  /* 0x0000000408107290 */ /* 0x001fc8000ff1e0ff */
[----:B------:R-:W-:Y:S02]  /*02a0*/  UIADD3.X UR17, UPT, UPT, UR9, UR5, URZ, UP0, !UPT ;  /* 0x0000000509117290 */ /* 0x000fe400087fe4ff */
[----:B------:R-:W-:-:S09]  /*02b0*/  UISETP.GT.AND UP0, UPT, UR11, UR10, UPT ;  /* 0x0000000a0b00728c */ /* 0x000fd2000bf04270 */
[----:B-12---:R-:W-:Y:S05]  /*02c0*/  BRA.U UP0, `(.L_x_339) ;  /* 0x0000000900647547 */ /* 0x006fea000b800000 */
[----:B------:R-:W-:-:S06]  /*02d0*/  UISETP.GE.AND UP0, UPT, UR13, 0x1, UPT ;  /* 0x000000010d00788c */ /* 0x000fcc000bf06270 */
[----:B------:R-:W-:-:S13]  /*02e0*/  PLOP3.LUT P0, PT, PT, PT, UP0, 0x80, 0x8 ;  /* 0x000000000008781c */ /* 0x000fda0003f0f008 */
[----:B------:R-:W-:Y:S05]  /*02f0*/  @!P0 EXIT ;  /* 0x000000000000894d */ /* 0x000fea0003800000 */
[----:B------:R-:W-:Y:S01]  /*0300*/  UISETP.GE.U32.AND UP0, UPT, UR13, 0x8, UPT ;  /* 0x000000080d00788c */ /* 0x000fe2000bf06070 */
[----:B------:R-:W-:-:S08]  /*0310*/  HFMA2 R10, -RZ, RZ, 0, 0 ;  /* 0x00000000ff0a7431 */ /* 0x000fd000000001ff */
[----:B------:R-:W-:Y:S05]  /*0320*/  BRA.U !UP0, `(.L_x_340) ;  /* 0x00000005082c7547 */ /* 0x000fea000b800000 */
[----:B------:R-:W0:Y:S01]  /*0330*/  LDC.64 R2, c[0x0][0x390] ;  /* 0x0000e400ff027b82 */ /* 0x000e220000000a00 */
[----:B------:R-:W-:Y:S01]  /*0340*/  UMOV UR10, UR8 ;  /* 0x00000008000a7c82 */ /* 0x000fe20008000000 */
[----:B------:R-:W-:Y:S01]  /*0350*/  UMOV UR11, UR9 ;  /* 0x00000009000b7c82 */ /* 0x000fe20008000000 */
[----:B------:R-:W-:Y:S02]  /*0360*/  UIADD3 UR9, UP2, UPT, UR10, 0x600, URZ ;  /* 0x000006000a097890 */ /* 0x000fe4000ff5e0ff */
[----:B------:R-:W-:Y:S02]  /*0370*/  ULOP3.LUT UR8, UR13, 0x7ffffff8, URZ, 0xc0, !UPT ;  /* 0x7ffffff80d087892 */ /* 0x000fe4000f8ec0ff */
[----:B------:R-:W-:Y:S01]  /*0380*/  UIADD3 UR12, UP0, UPT, UR9, UR4, URZ ;  /* 0x00000004090c7290 */ /* 0x000fe2000ff1e0ff */
[----:B------:R-:W1:Y:S01]  /*0390*/  LDC.64 R4, c[0x0][0x398] ;  /* 0x0000e600ff047b82 */ /* 0x000e620000000a00 */
[----:B------:R-:W-:Y:S02]  /*03a0*/  UIADD3.X UR4, UPT, UPT, URZ, UR11, URZ, UP2, !UPT ;  /* 0x0000000bff047290 */ /* 0x000fe400097fe4ff */
[----:B------:R-:W-:-:S02]  /*03b0*/  UIADD3 UR6, UP1, UPT, UR9, UR6, URZ ;  /* 0x0000000609067290 */ /* 0x000fc4000ff3e0ff */
[----:B------:R-:W-:Y:S01]  /*03c0*/  UIADD3 UR14, UP2, UPT, UR9, UR14, URZ ;  /* 0x0000000e090e7290 */ /* 0x000fe2000ff5e0ff */
[----:B------:R-:W2:Y:S02]  /*03d0*/  LDCU UR19, c[0x0][0x388] ;  /* 0x00007100ff1377ac */ /* 0x000ea40008000800 */
[----:B------:R-:W3:Y:S01]  /*03e0*/  LDC.64 R6, c[0x0][0x3a8] ;  /* 0x0000ea00ff067b82 */ /* 0x000ee20000000a00 */
[----:B------:R-:W-:Y:S02]  /*03f0*/  UIADD3.X UR7, UPT, UPT, UR4, UR7, URZ, UP1, !UPT ;  /* 0x0000000704077290 */ /* 0x000fe40008ffe4ff */
[----:B------:R-:W-:Y:S02]  /*0400*/  UIADD3.X UR5, UPT, UPT, UR4, UR5, URZ, UP0, !UPT ;  /* 0x0000000504057290 */ /* 0x000fe400087fe4ff */
[----:B------:R-:W-:Y:S01]  /*0410*/  UIADD3.X UR15, UPT, UPT, UR4, UR15, URZ, UP2, !UPT ;  /* 0x0000000f040f7290 */ /* 0x000fe200097fe4ff */
[----:B0-----:R-:W-:Y:S01]  /*0420*/  IMAD.WIDE.U32 R2, R0, 0x4, R2 ;  /* 0x0000000400027825 */ /* 0x001fe200078e0002 */
[----:B------:R-:W-:-:S03]  /*0430*/  UIADD3 UR8, UPT, UPT, -UR8, URZ, URZ ;  /* 0x000000ff08087290 */ /* 0x000fc6000fffe1ff */
[----:B-1----:R-:W-:-:S04]  /*0440*/  IMAD.WIDE.U32 R4, R0, 0x4, R4 ;  /* 0x0000000400047825 */ /* 0x002fc800078e0004 */
[----:B---3--:R-:W-:-:S04]  /*0450*/  IMAD.WIDE.U32 R6, R0, 0x4, R6 ;  /* 0x0000000400067825 */ /* 0x008fc800078e0006 */
[----:B--2---:R-:W-:-:S07]  /*0460*/  VIADD R0, R0, 0x80 ;  /* 0x0000008000007836 */ /* 0x004fce0000000000 */
.L_x_341:
        /* <DEDUP_REMOVED lines=10> */
[----:B------:R-:W-:-:S02]  /*0510*/  MOV R11, UR15 ;  /* 0x0000000f000b7c02 */ /* 0x000fc40008000f00 */
[----:B------:R-:W-:Y:S01]  /*0520*/  IADD3.X R17, PT, PT, R3, UR11, RZ, P0, !PT ;  /* 0x0000000b03117c10 */ /* 0x000fe200087fe4ff */
[----:B------:R-:W-:-:S04]  /*0530*/  IMAD.WIDE R8, R0, 0x4, R8 ;  /* 0x0000000400087825 */ /* 0x000fc800078e0208 */
        /* <DEDUP_REMOVED lines=14> */
[----:B------:R-:W3:Y:S04]  /*0620*/  LDG.E R14, desc[UR20][R8.64+-0x200] ;  /* 0xfffe0014080e7981 */ /* 0x000ee8000c1e1900 */
[----:B0-----:R-:W3:Y:S02]  /*0630*/  LDG.E R17, desc[UR20][R10.64+-0x200] ;  /* 0xfffe00140a117981 */ /* 0x001ee4000c1e1900 */
        /* <DEDUP_REMOVED lines=16> */
[----:B------:R-:W-:Y:S02]  /*0740*/  UIADD3 UR10, UP0, UPT, UR10, 0x1000, URZ ;  /* 0x000010000a0a7890 */ /* 0x000fe4000ff1e0ff */
[----:B------:R-:W-:-:S02]  /*0750*/  UIADD3 UR8, UPT, UPT, UR8, 0x8, URZ ;  /* 0x0000000808087890 */ /* 0x000fc4000fffe0ff */
[----:B------:R-:W-:Y:S02]  /*0760*/  UIADD3.X UR11, UPT, UPT, URZ, UR11, URZ, UP0, !UPT ;  /* 0x0000000bff0b7290 */ /* 0x000fe400087fe4ff */
[----:B------:R-:W-:Y:S01]  /*0770*/  UISETP.NE.AND UP0, UPT, UR8, URZ, UPT ;  /* 0x000000ff0800728c */ /* 0x000fe2000bf05270 */
[----:B------:R-:W-:Y:S01]  /*0780*/  IADD3 R0, PT, PT, R0, 0x400, RZ ;  /* 0x0000040000007810 */ /* 0x000fe20007ffe0ff */
[----:B--2---:R-:W-:-:S05]  /*0790*/  FFMA R17, R14, UR19, R17 ;  /* 0x000000130e117c23 */ /* 0x004fca0008000011 */
[----:B------:R3:W-:Y:S02]  /*07a0*/  STG.E desc[UR20][R12.64+0x600], R17 ;  /* 0x000600110c007986 */ /* 0x0007e4000c101914 */
[----:B------:R-:W-:Y:S05]  /*07b0*/  BRA.U UP0, `(.L_x_341) ;  /* 0xfffffffd002c7547 */ /* 0x000fea000b83ffff */
[----:B------:R-:W0:Y:S02]  /*07c0*/  LDC R10, c[0x0][0x384] ;  /* 0x0000e100ff0a7b82 */ /* 0x000e240000000800 */
[----:B0-----:R-:W-:-:S07]  /*07d0*/  LOP3.LUT R10, R10, 0x7ffffff8, RZ, 0xc0, !PT ;  /* 0x7ffffff80a0a7812 */ /* 0x001fce00078ec0ff */
.L_x_340:
[----:B------:R-:W0:Y:S02]  /*07e0*/  LDC R0, c[0x0][0x384] ;  /* 0x0000e100ff007b82 */ /* 0x000e240000000800 */
[----:B0-----:R-:W-:-:S13]  /*07f0*/  LOP3.LUT P0, R3, R0, 0x7, RZ, 0xc0, !PT ;  /* 0x0000000700037812 */ /* 0x001fda000780c0ff */
[----:B------:R-:W-:Y:S05]  /*0800*/  @!P0 EXIT ;  /* 0x000000000000894d */ /* 0x000fea0003800000 */
[----:B------:R-:W0:Y:S01]  /*0810*/  LDCU.64 UR4, c[0x0][0x3a8] ;  /* 0x00007500ff0477ac */ /* 0x000e220008000a00 */
[C---:B------:R-:W-:Y:S01]  /*0820*/  SHF.L.U32 R2, R0.reuse, 0x7, RZ ;  /* 0x0000000700027819 */ /* 0x040fe200000006ff */
[----:B------:R-:W1:Y:S01]  /*0830*/  S2R R11, SR_TID.X ;  /* 0x00000000000b7919 */ /* 0x000e620000002100 */
[----:B------:R-:W-:Y:S01]  /*0840*/  ISETP.GE.U32.AND P0, PT, R3, 0x4, PT ;  /* 0x000000040300780c */ /* 0x000fe20003f06070 */
[----:B------:R-:W2:Y:S01]  /*0850*/  LDCU.64 UR6, c[0x0][0x398] ;  /* 0x00007300ff0677ac */ /* 0x000ea20008000a00 */
[----:B------:R-:W-:Y:S01]  /*0860*/  LOP3.LUT R16, R0, 0x3, RZ, 0xc0, !PT ;  /* 0x0000000300107812 */ /* 0x000fe200078ec0ff */
[----:B------:R-:W-:-:S03]  /*0870*/  IMAD R2, R2, UR18, RZ ;  /* 0x0000001202027c24 */ /* 0x000fc6000f8e02ff */
[----:B------:R-:W-:Y:S01]  /*0880*/  ISETP.NE.AND P1, PT, R16, RZ, PT ;  /* 0x000000ff1000720c */ /* 0x000fe20003f25270 */
[----:B------:R-:W-:-:S03]  /*0890*/  IMAD.WIDE R4, R2, 0x4, RZ ;  /* 0x0000000402047825 */ /* 0x000fc600078e02ff */
[C---:B0-----:R-:W-:Y:S02]  /*08a0*/  IADD3 R2, P2, PT, R4.reuse, UR4, RZ ;  /* 0x0000000404027c10 */ /* 0x041fe4000ff5e0ff */
[----:B--2---:R-:W-:Y:S02]  /*08b0*/  IADD3 R4, P3, PT, R4, UR6, RZ ;  /* 0x0000000604047c10 */ /* 0x004fe4000ff7e0ff */
[C---:B------:R-:W-:Y:S02]  /*08c0*/  IADD3.X R3, PT, PT, R5.reuse, UR5, RZ, P2, !PT ;  /* 0x0000000505037c10 */ /* 0x040fe400097fe4ff */
[----:B------:R-:W-:Y:S01]  /*08d0*/  IADD3.X R5, PT, PT, R5, UR7, RZ, P3, !PT ;  /* 0x0000000705057c10 */ /* 0x000fe20009ffe4ff */
[----:B------:R-:W-:Y:S08]  /*08e0*/  @!P0 BRA `(.L_x_342) ;  /* 0x00000000005c8947 */ /* 0x000ff00003800000 */
[----:B-1-3--:R-:W-:Y:S01]  /*08f0*/  IMAD R13, R10, 0x80, R11 ;  /* 0x000000800a0d7824 */ /* 0x00afe200078e020b */
[----:B------:R-:W0:Y:S03]  /*0900*/  LDCU UR4, c[0x0][0x388] ;  /* 0x00007100ff0477ac */ /* 0x000e260008000800 */
[----:B------:R-:W-:-:S04]  /*0910*/  IMAD.WIDE R8, R13, 0x4, R4 ;  /* 0x000000040d087825 */ /* 0x000fc800078e0204 */
[----:B------:R-:W-:Y:S01]  /*0920*/  IMAD.WIDE R6, R13, 0x4, R2 ;  /* 0x000000040d067825 */ /* 0x000fe200078e0202 */
[----:B------:R-:W0:Y:S04]  /*0930*/  LDG.E R14, desc[UR20][R8.64] ;  /* 0x00000014080e7981 */ /* 0x000e28000c1e1900 */
[----:B------:R-:W0:Y:S01]  /*0940*/  LDG.E R15, desc[UR20][R6.64] ;  /* 0x00000014060f7981 */ /* 0x000e22000c1e1900 */
[----:B------:R-:W-:-:S05]  /*0950*/  MOV R12, 0x4 ;  /* 0x00000004000c7802 */ /* 0x000fca0000000f00 */
[----:B------:R-:W-:-:S04]  /*0960*/  IMAD.WIDE R12, R13, R12, UR16 ;  /* 0x000000100d0c7e25 */ /* 0x000fc8000f8e020c */
        /* <DEDUP_REMOVED lines=15> */
.L_x_342:
[----:B------:R-:W-:Y:S05]  /*0a60*/  @!P1 EXIT ;  /* 0x000000000000994d */ /* 0x000fea0003800000 */
[----:B------:R-:W-:Y:S02]  /*0a70*/  ISETP.NE.AND P0, PT, R16, 0x1, PT ;  /* 0x000000011000780c */ /* 0x000fe40003f05270 */
[----:B------:R-:W-:-:S04]  /*0a80*/  LOP3.LUT R0, R0, 0x1, RZ, 0xc0, !PT ;  /* 0x0000000100007812 */ /* 0x000fc800078ec0ff */
[----:B------:R-:W-:-:S07]  /*0a90*/  ISETP.NE.U32.AND P1, PT, R0, 0x1, PT ;  /* 0x000000010000780c */ /* 0x000fce0003f25070 */
[----:B------:R-:W-:Y:S06]  /*0aa0*/  @!P0 BRA `(.L_x_343) ;  /* 0x00000000003c8947 */ /* 0x000fec0003800000 */
[----:B01-3--:R-:W-:Y:S01]  /*0ab0*/  IMAD R13, R10, 0x80, R11 ;  /* 0x000000800a0d7824 */ /* 0x00bfe200078e020b */
[----:B------:R-:W0:Y:S03]  /*0ac0*/  LDCU UR4, c[0x0][0x388] ;  /* 0x00007100ff0477ac */ /* 0x000e260008000800 */
[----:B------:R-:W-:-:S04]  /*0ad0*/  IMAD.WIDE R6, R13, 0x4, R4 ;  /* 0x000000040d067825 */ /* 0x000fc800078e0204 */
[----:B------:R-:W-:Y:S01]  /*0ae0*/  IMAD.WIDE R8, R13, 0x4, R2 ;  /* 0x000000040d087825 */ /* 0x000fe200078e0202 */
[----:B------:R-:W0:Y:S04]  /*0af0*/  LDG.E R0, desc[UR20][R6.64] ;  /* 0x0000001406007981 */ /* 0x000e28000c1e1900 */
[----:B------:R-:W0:Y:S01]  /*0b00*/  LDG.E R15, desc[UR20][R8.64] ;  /* 0x00000014080f7981 */ /* 0x000e22000c1e1900 */
[----:B------:R-:W-:-:S05]  /*0b10*/  HFMA2 R12, -RZ, RZ, 0, 2.384185791015625e-07 ;  /* 0x00000004ff0c7431 */ /* 0x000fca00000001ff */
[----:B------:R-:W-:-:S04]  /*0b20*/  IMAD.WIDE R12, R13, R12, UR16 ;  /* 0x000000100d0c7e25 */ /* 0x000fc8000f8e020c */
[----:B0-----:R-:W-:-:S05]  /*0b30*/  FFMA R15, R0, UR4, R15 ;  /* 0x00000004000f7c23 */ /* 0x001fca000800000f */
[----:B------:R2:W-:Y:S04]  /*0b40*/  STG.E desc[UR20][R12.64], R15 ;  /* 0x0000000f0c007986 */ /* 0x0005e8000c101914 */
[----:B------:R-:W3:Y:S04]  /*0b50*/  LDG.E R0, desc[UR20][R6.64+0x200] ;  /* 0x0002001406007981 */ /* 0x000ee8000c1e1900 */
[----:B------:R-:W3:Y:S01]  /*0b60*/  LDG.E R17, desc[UR20][R8.64+0x200] ;  /* 0x0002001408117981 */ /* 0x000ee2000c1e1900 */
[----:B------:R-:W-:Y:S01]  /*0b70*/  IADD3 R10, PT, PT, R10, 0x2, RZ ;  /* 0x000000020a0a7810 */ /* 0x000fe20007ffe0ff */
[----:B---3--:R-:W-:-:S05]  /*0b80*/  FFMA R17, R0, UR4, R17 ;  /* 0x0000000400117c23 */ /* 0x008fca0008000011 */
[----:B------:R2:W-:Y:S02]  /*0b90*/  STG.E desc[UR20][R12.64+0x200], R17 ;  /* 0x000200110c007986 */ /* 0x0005e4000c101914 */
.L_x_343:
[----:B------:R-:W-:Y:S05]  /*0ba0*/  @P1 EXIT ;  /* 0x000000000000194d */ /* 0x000fea0003800000 */
[----:B-1----:R-:W-:Y:S01]  /*0bb0*/  IMAD R7, R10, 0x80, R11 ;  /* 0x000000800a077824 */ /* 0x002fe200078e020b */
[----:B------:R-:W1:Y:S03]  /*0bc0*/  LDCU UR4, c[0x0][0x388] ;  /* 0x00007100ff0477ac */ /* 0x000e660008000800 */
[----:B------:R-:W-:-:S04]  /*0bd0*/  IMAD.WIDE R4, R7, 0x4, R4 ;  /* 0x0000000407047825 */ /* 0x000fc800078e0204 */
[----:B------:R-:W-:Y:S02]  /*0be0*/  IMAD.WIDE R2, R7, 0x4, R2 ;  /* 0x0000000407027825 */ /* 0x000fe400078e0202 */
[----:B------:R-:W1:Y:S04]  /*0bf0*/  LDG.E R4, desc[UR20][R4.64] ;  /* 0x0000001404047981 */ /* 0x000e68000c1e1900 */
[----:B------:R-:W1:Y:S01]  /*0c00*/  LDG.E R3, desc[UR20][R2.64] ;  /* 0x0000001402037981 */ /* 0x000e62000c1e1900 */
[----:B------:R-:W-:-:S05]  /*0c10*/  MOV R6, 0x4 ;  /* 0x0000000400067802 */ /* 0x000fca0000000f00 */
[----:B------:R-:W-:-:S04]  /*0c20*/  IMAD.WIDE R6, R7, R6, UR16 ;  /* 0x0000001007067e25 */ /* 0x000fc8000f8e0206 */
[----:B-1----:R-:W-:-:S05]  /*0c30*/  FFMA R9, R4, UR4, R3 ;  /* 0x0000000404097c23 */ /* 0x002fca0008000003 */
[----:B------:R-:W-:Y:S01]  /*0c40*/  STG.E desc[UR20][R6.64], R9 ;  /* 0x0000000906007986 */ /* 0x000fe2000c101914 */
[----:B------:R-:W-:Y:S05]  /*0c50*/  EXIT ;  /* 0x000000000000794d */ /* 0x000fea0003800000 */
.L_x_339:
[----:B------:R-:W0:Y:S02]  /*0c60*/  LDC R6, c[0x0][0x384] ;  /* 0x0000e100ff067b82 */ /* 0x000e240000000800 */
[----:B0-----:R-:W-:-:S13]  /*0c70*/  ISETP.GE.AND P0, PT, R6, 0x1, PT ;  /* 0x000000010600780c */ /* 0x001fda0003f06270 */
[----:B------:R-:W-:Y:S05]  /*0c80*/  @!P0 EXIT ;  /* 0x000000000000894d */ /* 0x000fea0003800000 */
[----:B------:R-:W0:Y:S01]  /*0c90*/  LDCU.64 UR4, c[0x0][0x398] ;  /* 0x00007300ff0477ac */ /* 0x000e220008000a00 */
[C---:B------:R-:W-:Y:S01]  /*0ca0*/  SHF.L.U32 R2, R6.reuse, 0x7, RZ ;  /* 0x0000000706027819 */ /* 0x040fe200000006ff */
[----:B------:R-:W1:Y:S01]  /*0cb0*/  S2R R0, SR_TID.X ;  /* 0x0000000000007919 */ /* 0x000e620000002100 */
[----:B------:R-:W-:Y:S01]  /*0cc0*/  HFMA2 R7, -RZ, RZ, 0, 0 ;  /* 0x00000000ff077431 */ /* 0x000fe200000001ff */
[----:B------:R-:W2:Y:S01]  /*0cd0*/  LDCU.64 UR6, c[0x0][0x3a8] ;  /* 0x00007500ff0677ac */ /* 0x000ea20008000a00 */
[----:B------:R-:W-:Y:S01]  /*0ce0*/  LOP3.LUT R20, R6, 0x7, RZ, 0xc0, !PT ;  /* 0x0000000706147812 */ /* 0x000fe200078ec0ff */
[----:B------:R-:W-:-:S04]  /*0cf0*/  IMAD R2, R2, UR18, RZ ;  /* 0x0000001202027c24 */ /* 0x000fc8000f8e02ff */
[----:B------:R-:W-:-:S03]  /*0d00*/  IMAD.WIDE R4, R2, 0x4, RZ ;  /* 0x0000000402047825 */ /* 0x000fc600078e02ff */
[----:B0-----:R-:W-:-:S04]  /*0d10*/  IADD3 R2, P0, PT, R4, UR4, RZ ;  /* 0x0000000404027c10 */ /* 0x001fc8000ff1e0ff */
[----:B------:R-:W-:Y:S02]  /*0d20*/  IADD3.X R3, PT, PT, R5, UR5, RZ, P0, !PT ;  /* 0x0000000505037c10 */ /* 0x000fe400087fe4ff */
[----:B------:R-:W-:Y:S02]  /*0d30*/  ISETP.GE.U32.AND P0, PT, R6, 0x8, PT ;  /* 0x000000080600780c */ /* 0x000fe40003f06070 */
[----:B--2---:R-:W-:-:S04]  /*0d40*/  IADD3 R4, P1, PT, R4, UR6, RZ ;  /* 0x0000000604047c10 */ /* 0x004fc8000ff3e0ff */
[----:B------:R-:W-:-:S07]  /*0d50*/  IADD3.X R5, PT, PT, R5, UR7, RZ, P1, !PT ;  /* 0x0000000705057c10 */ /* 0x000fce0008ffe4ff */
[----:B-1----:R-:W-:Y:S05]  /*0d60*/  @!P0 BRA `(.L_x_344) ;  /* 0x0000000400208947 */ /* 0x002fea0003800000 */
[----:B------:R-:W-:Y:S01]  /*0d70*/  LOP3.LUT R7, R6, 0x7ffffff8, RZ, 0xc0, !PT ;  /* 0x7ffffff806077812 */ /* 0x000fe200078ec0ff */
[----:B------:R-:W-:Y:S01]  /*0d80*/  IMAD.MOV.U32 R6, RZ, RZ, RZ ;  /* 0x000000ffff067224 */ /* 0x000fe200078e00ff */
[----:B------:R-:W0:Y:S06]  /*0d90*/  LDCU UR4, c[0x0][0x388] ;  /* 0x00007100ff0477ac */ /* 0x000e2c0008000800 */
.L_x_347:
[----:B-1----:R-:W-:-:S04]  /*0da0*/  LEA R13, R6, R0, 0x7 ;  /* 0x00000000060d7211 */ /* 0x002fc800078e38ff */
[----:B------:R-:W-:-:S13]  /*0db0*/  ISETP.GE.AND P0, PT, R13, UR12, PT ;  /* 0x0000000c0d007c0c */ /* 0x000fda000bf06270 */
[C---:B------:R-:W-:Y:S01]  /*0dc0*/  @!P0 IMAD.WIDE.U32 R14, R13.reuse, 0x4, R2 ;  /* 0x000000040d0e8825 */ /* 0x040fe200078e0002 */
[----:B------:R-:W1:Y:S03]  /*0dd0*/  @!P0 LDC R21, c[0x0][0x388] ;  /* 0x0000e200ff158b82 */ /* 0x000e660000000800 */
[C---:B------:R-:W-:Y:S02]  /*0de0*/  @!P0 IMAD.WIDE.U32 R18, R13.reuse, 0x4, R4 ;  /* 0x000000040d128825 */ /* 0x040fe400078e0004 */
[----:B------:R-:W1:Y:S04]  /*0df0*/  @!P0 LDG.E R14, desc[UR20][R14.64] ;  /* 0x000000140e0e8981 */ /* 0x000e68000c1e1900 */
[----:B------:R2:W1:Y:S01]  /*0e00*/  @!P0 LDG.E R19, desc[UR20][R18.64] ;  /* 0x0000001412138981 */ /* 0x000462000c1e1900 */
[----:B------:R-:W-:-:S02]  /*0e10*/  IADD3 R23, PT, PT, R13, 0x80, RZ ;  /* 0x000000800d177810 */ /* 0x000fc40007ffe0ff */
[----:B------:R-:W-:Y:S02]  /*0e20*/  MOV R16, 0x4 ;  /* 0x0000000400107802 */ /* 0x000fe40000000f00 */
[C---:B------:R-:W-:Y:S01]  /*0e30*/  ISETP.GE.AND P1, PT, R23.reuse, UR12, PT ;  /* 0x0000000c17007c0c */ /* 0x040fe2000bf26270 */
[----:B------:R-:W-:-:S04]  /*0e40*/  IMAD.WIDE R8, R23, 0x4, R2 ;  /* 0x0000000417087825 */ /* 0x000fc800078e0202 */
[----:B------:R-:W-:-:S04]  /*0e50*/  @!P0 IMAD.WIDE.U32 R16, R13, R16, UR16 ;  /* 0x000000100d108e25 */ /* 0x000fc8000f8e0010 */
[----:B------:R-:W-:-:S04]  /*0e60*/  IMAD.WIDE R10, R23, 0x4, R4 ;  /* 0x00000004170a7825 */ /* 0x000fc800078e0204 */
[----:B--2---:R-:W2:Y:S01]  /*0e70*/  @!P1 LDC R18, c[0x0][0x388] ;  /* 0x0000e200ff129b82 */ /* 0x004ea20000000800 */
[----:B-1----:R-:W-:-:S05]  /*0e80*/  @!P0 FFMA R21, R14, R21, R19 ;  /* 0x000000150e158223 */ /* 0x002fca0000000013 */
[----:B------:R1:W-:Y:S04]  /*0e90*/  @!P0 STG.E desc[UR20][R16.64], R21 ;  /* 0x0000001510008986 */ /* 0x0003e8000c101914 */
[----:B------:R-:W2:Y:S04]  /*0ea0*/  @!P1 LDG.E R12, desc[UR20][R8.64] ;  /* 0x00000014080c9981 */ /* 0x000ea8000c1e1900 */
[----:B------:R-:W2:Y:S01]  /*0eb0*/  @!P1 LDG.E R19, desc[UR20][R10.64] ;  /* 0x000000140a139981 */ /* 0x000ea2000c1e1900 */
[----:B------:R-:W-:-:S05]  /*0ec0*/  VIADD R14, R13, 0x100 ;  /* 0x000001000d0e7836 */ /* 0x000fca0000000000 */
[----:B------:R-:W-:Y:S01]  /*0ed0*/  ISETP.GE.AND P0, PT, R14, UR12, PT ;  /* 0x0000000c0e007c0c */ /* 0x000fe2000bf06270 */
[----:B------:R-:W-:-:S05]  /*0ee0*/  HFMA2 R14, -RZ, RZ, 0, 2.384185791015625e-07 ;  /* 0x00000004ff0e7431 */ /* 0x000fca00000001ff */
[----:B------:R-:W-:-:S04]  /*0ef0*/  IMAD.WIDE R14, R23, R14, UR16 ;  /* 0x00000010170e7e25 */ /* 0x000fc8000f8e020e */
[----:B--2---:R-:W-:-:S03]  /*0f00*/  @!P1 FFMA R19, R12, R18, R19 ;  /* 0x000000120c139223 */ /* 0x004fc60000000013 */
[----:B------:R-:W2:Y:S02]  /*0f10*/  @!P0 LDC R18, c[0x0][0x388] ;  /* 0x0000e200ff128b82 */ /* 0x000ea40000000800 */
[----:B------:R3:W-:Y:S04]  /*0f20*/  @!P1 STG.E desc[UR20][R14.64], R19 ;  /* 0x000000130e009986 */ /* 0x0007e8000c101914 */
[----:B------:R-:W2:Y:S04]  /*0f30*/  @!P0 LDG.E R12, desc[UR20][R8.64+0x200] ;  /* 0x00020014080c8981 */ /* 0x000ea8000c1e1900 */
[----:B-1----:R-:W2:Y:S01]  /*0f40*/  @!P0 LDG.E R17, desc[UR20][R10.64+0x200] ;  /* 0x000200140a118981 */ /* 0x002ea2000c1e1900 */
[----:B------:R-:W-:-:S04]  /*0f50*/  IADD3 R16, PT, PT, R13, 0x180, RZ ;  /* 0x000001800d107810 */ /* 0x000fc80007ffe0ff */
[----:B------:R-:W-:Y:S01]  /*0f60*/  ISETP.GE.AND P1, PT, R16, UR12, PT ;  /* 0x0000000c10007c0c */ /* 0x000fe2000bf26270 */
[----:B--2---:R-:W-:-:S12]  /*0f70*/  @!P0 FFMA R17, R12, R18, R17 ;  /* 0x000000120c118223 */ /* 0x004fd80000000011 */
[----:B------:R-:W1:Y:S01]  /*0f80*/  @!P1 LDC R18, c[0x0][0x388] ;  /* 0x0000e200ff129b82 */ /* 0x000e620000000800 */
[----:B------:R2:W-:Y:S04]  /*0f90*/  @!P0 STG.E desc[UR20][R14.64+0x200], R17 ;  /* 0x000200110e008986 */ /* 0x0005e8000c101914 */
[----:B------:R-:W1:Y:S04]  /*0fa0*/  @!P1 LDG.E R12, desc[UR20][R8.64+0x400] ;  /* 0x00040014080c9981 */ /* 0x000e68000c1e1900 */
[----:B------:R-:W1:Y:S01]  /*0fb0*/  @!P1 LDG.E R21, desc[UR20][R10.64+0x400] ;  /* 0x000400140a159981 */ /* 0x000e62000c1e1900 */
[----:B------:R-:W-:-:S04]  /*0fc0*/  IADD3 R16, PT, PT, R13, 0x200, RZ ;  /* 0x000002000d107810 */ /* 0x000fc80007ffe0ff */
[----:B------:R-:W-:Y:S01]  /*0fd0*/  ISETP.GE.AND P0, PT, R16, UR12, PT ;  /* 0x0000000c10007c0c */ /* 0x000fe2000bf06270 */
[----:B------:R-:W-:Y:S02]  /*0fe0*/  VIADD R16, R13, 0x280 ;  /* 0x000002800d107836 */ /* 0x000fe40000000000 */
[----:B-1----:R-:W-:-:S10]  /*0ff0*/  @!P1 FFMA R21, R12, R18, R21 ;  /* 0x000000120c159223 */ /* 0x002fd40000000015 */
[----:B------:R-:W1:Y:S01]  /*1000*/  @!P0 LDC R18, c[0x0][0x388] ;  /* 0x0000e200ff128b82 */ /* 0x000e620000000800 */
[----:B------:R4:W-:Y:S04]  /*1010*/  @!P1 STG.E desc[UR20][R14.64+0x400], R21 ;  /* 0x000400150e009986 */ /* 0x0009e8000c101914 */
[----:B------:R-:W1:Y:S04]  /*1020*/  @!P0 LDG.E R12, desc[UR20][R8.64+0x600] ;  /* 0x00060014080c8981 */ /* 0x000e68000c1e1900 */
[----:B---3--:R-:W1:Y:S01]  /*1030*/  @!P0 LDG.E R19, desc[UR20][R10.64+0x600] ;  /* 0x000600140a138981 */ /* 0x008e62000c1e1900 */
[----:B------:R-:W-:-:S02]  /*1040*/  ISETP.GE.AND P1, PT, R16, UR12, PT ;  /* 0x0000000c10007c0c */ /* 0x000fc4000bf26270 */
[----:B------:R-:W-:Y:S01]  /*1050*/  IADD3 R16, PT, PT, R13, 0x300, RZ ;  /* 0x000003000d107810 */ /* 0x000fe20007ffe0ff */
[----:B-1----:R-:W-:-:S10]  /*1060*/  @!P0 FFMA R19, R12, R18, R19 ;  /* 0x000000120c138223 */ /* 0x002fd40000000013 */
[----:B------:R-:W1:Y:S01]  /*1070*/  @!P1 LDC R18, c[0x0][0x388] ;  /* 0x0000e200ff129b82 */ /* 0x000e620000000800 */
[----:B------:R3:W-:Y:S04]  /*1080*/  @!P0 STG.E desc[UR20][R14.64+0x600], R19 ;  /* 0x000600130e008986 */ /* 0x0007e8000c101914 */
[----:B------:R-:W1:Y:S04]  /*1090*/  @!P1 LDG.E R12, desc[UR20][R8.64+0x800] ;  /* 0x00080014080c9981 */ /* 0x000e68000c1e1900 */
[----:B--2---:R-:W1:Y:S01]  /*10a0*/  @!P1 LDG.E R17, desc[UR20][R10.64+0x800] ;  /* 0x000800140a119981 */ /* 0x004e62000c1e1900 */
[----:B------:R-:W-:-:S13]  /*10b0*/  ISETP.GE.AND P0, PT, R16, UR12, PT ;  /* 0x0000000c10007c0c */ /* 0x000fda000bf06270 */
[----:B------:R-:W2:Y:S01]  /*10c0*/  @!P0 LDC R16, c[0x0][0x388] ;  /* 0x0000e200ff108b82 */ /* 0x000ea20000000800 */
[----:B-1----:R-:W-:-:S05]  /*10d0*/  @!P1 FFMA R17, R12, R18, R17 ;  /* 0x000000120c119223 */ /* 0x002fca0000000011 */
[----:B------:R3:W-:Y:S04]  /*10e0*/  @!P1 STG.E desc[UR20][R14.64+0x800], R17 ;  /* 0x000800110e009986 */ /* 0x0007e8000c101914 */
[----:B------:R-:W2:Y:S04]  /*10f0*/  @!P0 LDG.E R12, desc[UR20][R8.64+0xa00] ;  /* 0x000a0014080c8981 */ /* 0x000ea8000c1e1900 */
[----:B----4-:R-:W2:Y:S01]  /*1100*/  @!P0 LDG.E R21, desc[UR20][R10.64+0xa00] ;  /* 0x000a00140a158981 */ /* 0x010ea2000c1e1900 */
[----:B------:R-:W-:Y:S01]  /*1110*/  IADD3 R13, PT, PT, R13, 0x380, RZ ;  /* 0x000003800d0d7810 */ /* 0x000fe20007ffe0ff */
[----:B------:R-:W-:Y:S01]  /*1120*/  BSSY.RECONVERGENT B0, `(.L_x_345) ;  /* 0x000000b000007945 */ /* 0x000fe20003800200 */
[----:B------:R-:W-:-:S04]  /*1130*/  IADD3 R6, PT, PT, R6, 0x8, RZ ;  /* 0x0000000806067810 */ /* 0x000fc80007ffe0ff */
[----:B------:R-:W-:Y:S01]  /*1140*/  ISETP.NE.AND P1, PT, R6, R7, PT ;  /* 0x000000070600720c */ /* 0x000fe20003f25270 */
[----:B--2---:R-:W-:-:S05]  /*1150*/  @!P0 FFMA R21, R12, R16, R21 ;  /* 0x000000100c158223 */ /* 0x004fca0000000015 */
[----:B------:R3:W-:Y:S01]  /*1160*/  @!P0 STG.E desc[UR20][R14.64+0xa00], R21 ;  /* 0x000a00150e008986 */ /* 0x0007e2000c101914 */
[----:B------:R-:W-:-:S13]  /*1170*/  ISETP.GE.AND P0, PT, R13, UR12, PT ;  /* 0x0000000c0d007c0c */ /* 0x000fda000bf06270 */
[----:B---3--:R-:W-:Y:S05]  /*1180*/  @P0 BRA `(.L_x_346) ;  /* 0x0000000000100947 */ /* 0x008fea0003800000 */
[----:B------:R-:W0:Y:S04]  /*1190*/  LDG.E R8, desc[UR20][R8.64+0xc00] ;  /* 0x000c001408087981 */ /* 0x000e28000c1e1900 */
[----:B------:R-:W0:Y:S02]  /*11a0*/  LDG.E R11, desc[UR20][R10.64+0xc00] ;  /* 0x000c00140a0b7981 */ /* 0x000e24000c1e1900 */
[----:B0-----:R-:W-:-:S05]  /*11b0*/  FFMA R13, R8, UR4, R11 ;  /* 0x00000004080d7c23 */ /* 0x001fca000800000b */
[----:B------:R1:W-:Y:S02]  /*11c0*/  STG.E desc[UR20][R14.64+0xc00], R13 ;  /* 0x000c000d0e007986 */ /* 0x0003e4000c101914 */
.L_x_346:
[----:B0-----:R-:W-:Y:S05]  /*11d0*/  BSYNC.RECONVERGENT B0 ;  /* 0x0000000000007941 */ /* 0x001fea0003800200 */
.L_x_345:
[----:B------:R-:W-:Y:S05]  /*11e0*/  @P1 BRA `(.L_x_347) ;  /* 0xfffffff800ec1947 */ /* 0x000fea000383ffff */
.L_x_344:
[----:B------:R-:W-:-:S13]  /*11f0*/  ISETP.NE.AND P0, PT, R20, RZ, PT ;  /* 0x000000ff1400720c */ /* 0x000fda0003f05270 */
[----:B------:R-:W-:Y:S05]  /*1200*/  @!P0 EXIT ;  /* 0x000000000000894d */ /* 0x000fea0003800000 */
[----:B------:R-:W0:Y:S01]  /*1210*/  LDC R6, c[0x0][0x384] ;  /* 0x0000e100ff067b82 */ /* 0x000e220000000800 */
[----:B------:R-:W-:Y:S02]  /*1220*/  ISETP.GE.U32.AND P1, PT, R20, 0x4, PT ;  /* 0x000000041400780c */ /* 0x000fe40003f26070 */
[----:B0-----:R-:W-:-:S04]  /*1230*/  LOP3.LUT R22, R6, 0x3, RZ, 0xc0, !PT ;  /* 0x0000000306167812 */ /* 0x001fc800078ec0ff */
[----:B------:R-:W-:-:S07]  /*1240*/  ISETP.NE.AND P0, PT, R22, RZ, PT ;  /* 0x000000ff1600720c */ /* 0x000fce0003f05270 */
[----:B------:R-:W-:Y:S06]  /*1250*/  @!P1 BRA `(.L_x_348) ;  /* 0x0000000000b49947 */ /* 0x000fec0003800000 */
[----:B------:R-:W-:-:S05]  /*1260*/  IMAD R9, R7, 0x80, R0 ;  /* 0x0000008007097824 */ /* 0x000fca00078e0200 */
[----:B------:R-:W-:-:S13]  /*1270*/  ISETP.GE.AND P1, PT, R9, UR12, PT ;  /* 0x0000000c09007c0c */ /* 0x000fda000bf26270 */
[C---:B-1----:R-:W-:Y:S01]  /*1280*/  @!P1 IMAD.WIDE R12, R9.reuse, 0x4, R2 ;  /* 0x00000004090c9825 */ /* 0x042fe200078e0202 */
[----:B------:R-:W0:Y:S03]  /*1290*/  @!P1 LDC R23, c[0x0][0x388] ;  /* 0x0000e200ff179b82 */ /* 0x000e260000000800 */
[C---:B------:R-:W-:Y:S02]  /*12a0*/  @!P1 IMAD.WIDE R14, R9.reuse, 0x4, R4 ;  /* 0x00000004090e9825 */ /* 0x040fe400078e0204 */
[----:B------:R-:W0:Y:S04]  /*12b0*/  @!P1 LDG.E R12, desc[UR20][R12.64] ;  /* 0x000000140c0c9981 */ /* 0x000e28000c1e1900 */
[----:B------:R-:W0:Y:S01]  /*12c0*/  @!P1 LDG.E R15, desc[UR20][R14.64] ;  /* 0x000000140e0f9981 */ /* 0x000e22000c1e1900 */
[----:B------:R-:W-:-:S02]  /*12d0*/  IADD3 R21, PT, PT, R9, 0x80, RZ ;  /* 0x0000008009157810 */ /* 0x000fc40007ffe0ff */
[----:B------:R-:W-:Y:S02]  /*12e0*/  MOV R10, 0x4 ;  /* 0x00000004000a7802 */ /* 0x000fe40000000f00 */
[----:B------:R-:W-:-:S03]  /*12f0*/  ISETP.GE.AND P2, PT, R21, UR12, PT ;  /* 0x0000000c15007c0c */ /* 0x000fc6000bf46270 */
[----:B------:R-:W-:-:S10]  /*1300*/  @!P1 IMAD.WIDE R10, R9, R10, UR16 ;  /* 0x00000010090a9e25 */ /* 0x000fd4000f8e020a */
[C---:B------:R-:W-:Y:S01]  /*1310*/  @!P2 IMAD.WIDE R16, R21.reuse, 0x4, R2 ;  /* 0x000000041510a825 */ /* 0x040fe200078e0202 */
[----:B------:R-:W1:Y:S03]  /*1320*/  @!P2 LDC R25, c[0x0][0x388] ;  /* 0x0000e200ff19ab82 */ /* 0x000e660000000800 */
[----:B------:R-:W-:-:S04]  /*1330*/  @!P2 IMAD.WIDE R18, R21, 0x4, R4 ;  /* 0x000000041512a825 */ /* 0x000fc800078e0204 */
[----:B0-----:R-:W-:-:S05]  /*1340*/  @!P1 FFMA R23, R12, R23, R15 ;  /* 0x000000170c179223 */ /* 0x001fca000000000f */
[----:B------:R0:W-:Y:S04]  /*1350*/  @!P1 STG.E desc[UR20][R10.64], R23 ;  /* 0x000000170a009986 */ /* 0x0001e8000c101914 */
[----:B------:R-:W1:Y:S04]  /*1360*/  @!P2 LDG.E R16, desc[UR20][R16.64] ;  /* 0x000000141010a981 */ /* 0x000e68000c1e1900 */
[----:B------:R-:W1:Y:S01]  /*1370*/  @!P2 LDG.E R19, desc[UR20][R18.64] ;  /* 0x000000141213a981 */ /* 0x000e62000c1e1900 */
[----:B------:R-:W-:Y:S01]  /*1380*/  IADD3 R27, PT, PT, R9, 0x100, RZ ;  /* 0x00000100091b7810 */ /* 0x000fe20007ffe0ff */
[----:B------:R-:W-:-:S03]  /*1390*/  IMAD.MOV.U32 R12, RZ, RZ, 0x4 ;  /* 0x00000004ff0c7424 */ /* 0x000fc600078e00ff */
[----:B------:R-:W-:Y:S01]  /*13a0*/  ISETP.GE.AND P1, PT, R27, UR12, PT ;  /* 0x0000000c1b007c0c */ /* 0x000fe2000bf26270 */
[----:B------:R-:W-:-:S12]  /*13b0*/  @!P2 IMAD.WIDE R12, R21, R12, UR16 ;  /* 0x00000010150cae25 */ /* 0x000fd8000f8e020c */
[----:B------:R-:W-:-:S04]  /*13c0*/  @!P1 IMAD.WIDE R14, R27, 0x4, R2 ;  /* 0x000000041b0e9825 */ /* 0x000fc800078e0202 */
[----:B------:R-:W-:-:S04]  /*13d0*/  @!P1 IMAD.WIDE R20, R27, 0x4, R4 ;  /* 0x000000041b149825 */ /* 0x000fc800078e0204 */
[----:B-1----:R-:W-:Y:S02]  /*13e0*/  @!P2 FFMA R25, R16, R25, R19 ;  /* 0x000000191019a223 */ /* 0x002fe40000000013 */
[----:B------:R-:W1:Y:S03]  /*13f0*/  @!P1 LDC R19, c[0x0][0x388] ;  /* 0x0000e200ff139b82 */ /* 0x000e660000000800 */
[----:B------:R2:W-:Y:S04]  /*1400*/  @!P2 STG.E desc[UR20][R12.64], R25 ;  /* 0x000000190c00a986 */ /* 0x0005e8000c101914 */
[----:B------:R3:W1:Y:S04]  /*1410*/  @!P1 LDG.E R14, desc[UR20][R14.64] ;  /* 0x000000140e0e9981 */ /* 0x000668000c1e1900 */
[----:B------:R-:W1:Y:S01]  /*1420*/  @!P1 LDG.E R21, desc[UR20][R20.64] ;  /* 0x0000001414159981 */ /* 0x000e62000c1e1900 */
[----:B0-----:R-:W-:Y:S01]  /*1430*/  IADD3 R23, PT, PT, R9, 0x180, RZ ;  /* 0x0000018009177810 */ /* 0x001fe20007ffe0ff */
[----:B------:R-:W-:-:S03]  /*1440*/  HFMA2 R8, -RZ, RZ, 0, 2.384185791015625e-07 ;  /* 0x00000004ff087431 */ /* 0x000fc600000001ff */
[----:B------:R-:W-:Y:S02]  /*1450*/  ISETP.GE.AND P2, PT, R23, UR12, PT ;  /* 0x0000000c17007c0c */ /* 0x000fe4000bf46270 */
[----:B------:R-:W-:-:S11]  /*1460*/  @!P1 IMAD.WIDE R8, R27, R8, UR16 ;  /* 0x000000101b089e25 */ /* 0x000fd6000f8e0208 */
[C---:B------:R-:W-:Y:S01]  /*1470*/  @!P2 IMAD.WIDE R10, R23.reuse, 0x4, R2 ;  /* 0x00000004170aa825 */ /* 0x040fe200078e0202 */
[----:B---3--:R-:W0:Y:S03]  /*1480*/  @!P2 LDC R15, c[0x0][0x388] ;  /* 0x0000e200ff0fab82 */ /* 0x008e260000000800 */
[----:B------:R-:W-:-:S04]  /*1490*/  @!P2 IMAD.WIDE R16, R23, 0x4, R4 ;  /* 0x000000041710a825 */ /* 0x000fc800078e0204 */
[----:B-1----:R-:W-:-:S05]  /*14a0*/  @!P1 FFMA R19, R14, R19, R21 ;  /* 0x000000130e139223 */ /* 0x002fca0000000015 */
[----:B------:R3:W-:Y:S04]  /*14b0*/  @!P1 STG.E desc[UR20][R8.64], R19 ;  /* 0x0000001308009986 */ /* 0x0007e8000c101914 */
[----:B------:R-:W0:Y:S04]  /*14c0*/  @!P2 LDG.E R10, desc[UR20][R10.64] ;  /* 0x000000140a0aa981 */ /* 0x000e28000c1e1900 */
[----:B------:R-:W0:Y:S01]  /*14d0*/  @!P2 LDG.E R17, desc[UR20][R16.64] ;  /* 0x000000141011a981 */ /* 0x000e22000c1e1900 */
[----:B--2---:R-:W-:Y:S01]  /*14e0*/  MOV R12, 0x4 ;  /* 0x00000004000c7802 */ /* 0x004fe20000000f00 */
[----:B------:R-:W-:-:S04]  /*14f0*/  VIADD R7, R7, 0x4 ;  /* 0x0000000407077836 */ /* 0x000fc80000000000 */
[----:B------:R-:W-:-:S04]  /*1500*/  @!P2 IMAD.WIDE R12, R23, R12, UR16 ;  /* 0x00000010170cae25 */ /* 0x000fc8000f8e020c */
[----:B0-----:R-:W-:-:S05]  /*1510*/  @!P2 FFMA R15, R10, R15, R17 ;  /* 0x0000000f0a0fa223 */ /* 0x001fca0000000011 */
[----:B------:R3:W-:Y:S02]  /*1520*/  @!P2 STG.E desc[UR20][R12.64], R15 ;  /* 0x0000000f0c00a986 */ /* 0x0007e4000c101914 */
.L_x_348:
[----:B------:R-:W-:Y:S05]  /*1530*/  @!P0 EXIT ;  /* 0x000000000000894d */ /* 0x000fea0003800000 */
[----:B------:R-:W-:Y:S02]  /*1540*/  ISETP.NE.AND P0, PT, R22, 0x1, PT ;  /* 0x000000011600780c */ /* 0x000fe40003f05270 */
[----:B------:R-:W-:-:S04]  /*1550*/  LOP3.LUT R6, R6, 0x1, RZ, 0xc0, !PT ;  /* 0x0000000106067812 */ /* 0x000fc800078ec0ff */
[----:B------:R-:W-:-:S07]  /*1560*/  ISETP.NE.U32.AND P2, PT, R6, 0x1, PT ;  /* 0x000000010600780c */ /* 0x000fce0003f45070 */
[----:B------:R-:W-:Y:S06]  /*1570*/  @!P0 BRA `(.L_x_349) ;  /* 0x00000000005c8947 */ /* 0x000fec0003800000 */
[----:B-1-3--:R-:W-:-:S04]  /*1580*/  LEA R13, R7, R0, 0x7 ;  /* 0x00000000070d7211 */ /* 0x00afc800078e38ff */
[----:B------:R-:W-:-:S13]  /*1590*/  ISETP.GE.AND P0, PT, R13, UR12, PT ;  /* 0x0000000c0d007c0c */ /* 0x000fda000bf06270 */
[C---:B------:R-:W-:Y:S01]  /*15a0*/  @!P0 IMAD.WIDE R8, R13.reuse, 0x4, R2 ;  /* 0x000000040d088825 */ /* 0x040fe200078e0202 */
[----:B------:R-:W0:Y:S03]  /*15b0*/  @!P0 LDC R19, c[0x0][0x388] ;  /* 0x0000e200ff138b82 */ /* 0x000e260000000800 */
[C---:B------:R-:W-:Y:S02]  /*15c0*/  @!P0 IMAD.WIDE R10, R13.reuse, 0x4, R4 ;  /* 0x000000040d0a8825 */ /* 0x040fe400078e0204 */
[----:B------:R-:W0:Y:S04]  /*15d0*/  @!P0 LDG.E R8, desc[UR20][R8.64] ;  /* 0x0000001408088981 */ /* 0x000e28000c1e1900 */
[----:B------:R-:W0:Y:S01]  /*15e0*/  @!P0 LDG.E R11, desc[UR20][R10.64] ;  /* 0x000000140a0b8981 */ /* 0x000e22000c1e1900 */
[----:B------:R-:W-:Y:S01]  /*15f0*/  IADD3 R21, PT, PT, R13, 0x80, RZ ;  /* 0x000000800d157810 */ /* 0x000fe20007ffe0ff */
[----:B------:R-:W-:-:S03]  /*1600*/  HFMA2 R12, -RZ, RZ, 0, 2.384185791015625e-07 ;  /* 0x00000004ff0c7431 */ /* 0x000fc600000001ff */
[----:B------:R-:W-:Y:S02]  /*1610*/  ISETP.GE.AND P1, PT, R21, UR12, PT ;  /* 0x0000000c15007c0c */ /* 0x000fe4000bf26270 */
[----:B------:R-:W-:-:S11]  /*1620*/  @!P0 IMAD.WIDE R12, R13, R12, UR16 ;  /* 0x000000100d0c8e25 */ /* 0x000fd6000f8e020c */
[----:B------:R-:W-:-:S04]  /*1630*/  @!P1 IMAD.WIDE R14, R21, 0x4, R2 ;  /* 0x00000004150e9825 */ /* 0x000fc800078e0202 */
[----:B------:R-:W-:-:S04]  /*1640*/  @!P1 IMAD.WIDE R16, R21, 0x4, R4 ;  /* 0x0000000415109825 */ /* 0x000fc800078e0204 */
[----:B0-----:R-:W-:Y:S02]  /*1650*/  @!P0 FFMA R19, R8, R19, R11 ;  /* 0x0000001308138223 */ /* 0x001fe4000000000b */
[----:B------:R-:W0:Y:S03]  /*1660*/  @!P1 LDC R11, c[0x0][0x388] ;  /* 0x0000e200ff0b9b82 */ /* 0x000e260000000800 */
[----:B------:R2:W-:Y:S04]  /*1670*/  @!P0 STG.E desc[UR20][R12.64], R19 ;  /* 0x000000130c008986 */ /* 0x0005e8000c101914 */
[----:B------:R-:W0:Y:S04]  /*1680*/  @!P1 LDG.E R14, desc[UR20][R14.64] ;  /* 0x000000140e0e9981 */ /* 0x000e28000c1e1900 */
[----:B------:R-:W0:Y:S01]  /*1690*/  @!P1 LDG.E R17, desc[UR20][R16.64] ;  /* 0x0000001410119981 */ /* 0x000e22000c1e1900 */
[----:B------:R-:W-:Y:S01]  /*16a0*/  IMAD.MOV.U32 R8, RZ, RZ, 0x4 ;  /* 0x00000004ff087424 */ /* 0x000fe200078e00ff */
[----:B------:R-:W-:-:S03]  /*16b0*/  IADD3 R7, PT, PT, R7, 0x2, RZ ;  /* 0x0000000207077810 */ /* 0x000fc60007ffe0ff */
[----:B------:R-:W-:-:S04]  /*16c0*/  @!P1 IMAD.WIDE R8, R21, R8, UR16 ;  /* 0x0000001015089e25 */ /* 0x000fc8000f8e0208 */
[----:B0-----:R-:W-:-:S05]  /*16d0*/  @!P1 FFMA R11, R14, R11, R17 ;  /* 0x0000000b0e0b9223 */ /* 0x001fca0000000011 */
[----:B------:R2:W-:Y:S02]  /*16e0*/  @!P1 STG.E desc[UR20][R8.64], R11 ;  /* 0x0000000b08009986 */ /* 0x0005e4000c101914 */
.L_x_349:
[----:B------:R-:W-:Y:S05]  /*16f0*/  @P2 EXIT ;  /* 0x000000000000294d */ /* 0x000fea0003800000 */
[----:B------:R-:W-:-:S04]  /*1700*/  LEA R7, R7, R0, 0x7 ;  /* 0x0000000007077211 */ /* 0x000fc800078e38ff */
[----:B------:R-:W-:-:S13]  /*1710*/  ISETP.GE.AND P0, PT, R7, UR12, PT ;  /* 0x0000000c07007c0c */ /* 0x000fda000bf06270 */
[----:B------:R-:W-:Y:S05]  /*1720*/  @P0 EXIT ;  /* 0x000000000000094d */ /* 0x000fea0003800000 */
[C---:B------:R-:W-:Y:S01]  /*1730*/  IMAD.WIDE R2, R7.reuse, 0x4, R2 ;  /* 0x0000000407027825 */ /* 0x040fe200078e0202 */
[----:B------:R-:W2:Y:S03]  /*1740*/  LDCU UR4, c[0x0][0x388] ;  /* 0x00007100ff0477ac */ /* 0x000ea60008000800 */
[----:B------:R-:W-:Y:S02]  /*1750*/  IMAD.WIDE R4, R7, 0x4, R4 ;  /* 0x0000000407047825 */ /* 0x000fe400078e0204 */
[----:B------:R-:W2:Y:S04]  /*1760*/  LDG.E R2, desc[UR20][R2.64] ;  /* 0x0000001402027981 */ /* 0x000ea8000c1e1900 */
[----:B------:R-:W2:Y:S01]  /*1770*/  LDG.E R5, desc[UR20][R4.64] ;  /* 0x0000001404057981 */ /* 0x000ea2000c1e1900 */
[----:B------:R-:W-:-:S05]  /*1780*/  MOV R6, 0x4 ;  /* 0x0000000400067802 */ /* 0x000fca0000000f00 */
[----:B------:R-:W-:-:S04]  /*1790*/  IMAD.WIDE R6, R7, R6, UR16 ;  /* 0x0000001007067e25 */ /* 0x000fc8000f8e0206 */
[----:B--23--:R-:W-:-:S05]  /*17a0*/  FFMA R9, R2, UR4, R5 ;  /* 0x0000000402097c23 */ /* 0x00cfca0008000005 */
[----:B------:R-:W-:Y:S01]  /*17b0*/  STG.E desc[UR20][R6.64], R9 ;  /* 0x0000000906007986 */ /* 0x000fe2000c101914 */
[----:B------:R-:W-:Y:S05]  /*17c0*/  EXIT ;  /* 0x000000000000794d */ /* 0x000fea0003800000 */
.L_x_350:
        /* <DEDUP_REMOVED lines=11> */
.L_x_417:


//--------------------- .text._ZN3cub18CUB_300001_SM_10006detail9transform16transform_kernelINS2_10policy_hubILb0EN4cuda3std3__45tupleIJN6thrust24THRUST_300001_SM_1000_NS6detail15normal_iteratorINSA_10device_ptrIfEEEESF_EEEE10policy1000ElNS7_5minusIfEESF_JPfSL_EEEvT0_iT1_T2_DpNS2_10kernel_argIT3_EE --------------------------
	.section	.text._ZN3cub18CUB_300001_SM_10006detail9transform16transform_kernelINS2_10policy_hubILb0EN4cuda3std3__45tupleIJN6thrust24THRUST_300001_SM_1000_NS6detail15normal_iteratorINSA_10device_ptrIfEEEESF_EEEE10policy1000ElNS7_5minusIfEESF_JPfSL_EEEvT0_iT1_T2_DpNS2_10kernel_argIT3_EE,"ax",@progbits
	.align	128
        .global         _ZN3cub18CUB_300001_SM_10006detail9transform16transform_kernelINS2_10policy_hubILb0EN4cuda3std3__45tupleIJN6thrust24THRUST_300001_SM_1000_NS6detail15normal_iteratorINSA_10device_ptrIfEEEESF_EEEE10policy1000ElNS7_5minusIfEESF_JPfSL_EEEvT0_iT1_T2_DpNS2_10kernel_argIT3_EE
        .type           _ZN3cub18CUB_300001_SM_10006detail9transform16transform_kernelINS2_10policy_hubILb0EN4cuda3std3__45tupleIJN6thrust24THRUST_300001_SM_1000_NS6detail15normal_iteratorINSA_10device_ptrIfEEEESF_EEEE10policy1000ElNS7_5minusIfEESF_JPfSL_EEEvT0_iT1_T2_DpNS2_10kernel_argIT3_EE,@function
        .size           _ZN3cub18CUB_300001_SM_10006detail9transform16transform_kernelINS2_10policy_hubILb0EN4cuda3std3__45tupleIJN6thrust24THRUST_300001_SM_1000_NS6detail15normal_iteratorINSA_10device_ptrIfEEEESF_EEEE10policy1000ElNS7_5minusIfEESF_JPfSL_EEEvT0_iT1_T2_DpNS2_10kernel_argIT3_EE,(.L_x_406 - _ZN3cub18CUB_300001_SM_10006detail9transform16transform_kernelINS2_10policy_hubILb0EN4cuda3std3__45tupleIJN6thrust24THRUST_300001_SM_1000_NS6detail15normal_iteratorINSA_10device_ptrIfEEEESF_EEEE10policy1000ElNS7_5minusIfEESF_JPfSL_EEEvT0_iT1_T2_DpNS2_10kernel_argIT3_EE)
        .other          _ZN3cub18CUB_300001_SM_10006detail9transform16transform_kernelINS2_10policy_hubILb0EN4cuda3std3__45tupleIJN6thrust24THRUST_300001_SM_1000_NS6detail15normal_iteratorINSA_10device_ptrIfEEEESF_EEEE10policy1000ElNS7_5minusIfEESF_JPfSL_EEEvT0_iT1_T2_DpNS2_10kernel_argIT3_EE,@"STO_CUDA_ENTRY STV_DEFAULT"
_ZN3cub18CUB_300001_SM_10006detail9transform16transform_kernelINS2_10policy_hubILb0EN4cuda3std3__45tupleIJN6thrust24THRUST_300001_SM_1000_NS6detail15normal_iteratorINSA_10device_ptrIfEEEESF_EEEE10policy1000ElNS7_5minusIfEESF_JPfSL_EEEvT0_iT1_T2_DpNS2_10kernel_argIT3_EE:
.text._ZN3cub18CUB_300001_SM_10006detail9transform16transform_kernelINS2_10policy_hubILb0EN4cuda3std3__45tupleIJN6thrust24THRUST_300001_SM_1000_NS6detail15normal_iteratorINSA_10device_ptrIfEEEESF_EEEE10policy1000ElNS7_5minusIfEESF_JPfSL_EEEvT0_iT1_T2_DpNS2_10kernel_argIT3_EE:
[----:B------:R-:W-:Y:S01]  /*0000*/  LDC R1, c[0x0][0x37c] ;  /* 0x0000df00ff017b82 */ /* 0x000fe20000000800 */
[----:B------:R-:W1:Y:S07]  /*0010*/  LDCU UR24, c[0x0][0x388] ;  /* 0x00007100ff1877ac */ /* 0x000e6e0008000800 */
[----:B------:R-:W2:Y:S01]  /*0020*/  S2UR UR5, SR_CTAID.X ;  /* 0x00000000000579c3 */ /* 0x000ea20000002500 */
[----:B------:R-:W3:Y:S01]  /*0030*/  LDCU UR7, c[0x0][0x370] ;  /* 0x00006e00ff0777ac */ /* 0x000ee20008000800 */
[----:B------:R-:W4:Y:S06]  /*0040*/  LDCU.64 UR22, c[0x0][0x358] ;  /* 0x00006b00ff1677ac */ /* 0x000f2c0008000a00 */
[----:B------:R-:W5:Y:S01]  /*0050*/  LDC.64 R2, c[0x0][0x380] ;  /* 0x0000e000ff027b82 */ /* 0x000f620000000a00 */
[----:B-1----:R-:W-:-:S04]  /*0060*/  USHF.L.U32 UR19, UR24, 0x7, URZ ;  /* 0x0000000718137899 */ /* 0x002fc800080006ff */
[----:B------:R-:W-:Y:S02]  /*0070*/  USHF.R.S32.HI UR8, URZ, 0x1f, UR19 ;  /* 0x0000001fff087899 */ /* 0x000fe40008011413 */
[----:B--2---:R-:W-:Y:S02]  /*0080*/  UIMAD.WIDE.U32 UR20, UR19, UR5, URZ ;  /* 0x00000005131472a5 */ /* 0x004fe4000f8e00ff */
[----:B------:R-:W-:Y:S02]  /*0090*/  UIMAD UR6, UR8, UR5, URZ ;  /* 0x00000005080672a4 */ /* 0x000fe4000f8e02ff */
[----:B------:R-:W-:Y:S02]  /*00a0*/  UIADD3 UR4, UPT, UPT, UR5, 0x2, URZ ;  /* 0x0000000205047890 */ /* 0x000fe4000fffe0ff */
[----:B------:R-:W-:Y:S02]  /*00b0*/  UIADD3 UR6, UPT, UPT, UR21, UR6, URZ ;  /* 0x0000000615067290 */ /* 0x000fe4000fffe0ff */
[----:B---3--:R-:W-:Y:S01]  /*00c0*/  UISETP.GE.U32.AND UP0, UPT, UR4, UR7, UPT ;  /* 0x000000070400728c */ /* 0x008fe2000bf06070 */
[----:B-----5:R-:W-:-:S03]  /*00d0*/  IADD3 R0, P0, PT, R2, -UR20, RZ ;  /* 0x8000001402007c10 */ /* 0x020fc6000ff1e0ff */
[----:B------:R-:W-:Y:S01]  /*00e0*/  UISETP.EQ.OR UP0, UPT, UR5, URZ, UP0 ;  /* 0x000000ff0500728c */ /* 0x000fe20008702670 */
[----:B------:R-:W-:Y:S02]  /*00f0*/  IADD3.X R2, PT, PT, R3, ~UR6, RZ, P0, !PT ;  /* 0x8000000603027c10 */ /* 0x000fe400087fe4ff */
[----:B------:R-:W-:-:S04]  /*0100*/  ISETP.LT.U32.AND P0, PT, R0, UR19, PT ;  /* 0x0000001300007c0c */ /* 0x000fc8000bf01070 */
[----:B------:R-:W-:-:S04]  /*0110*/  ISETP.LT.AND.EX P0, PT, R2, UR8, PT, P0 ;  /* 0x0000000802007c0c */ /* 0x000fc8000bf01300 */
[----:B------:R-:W-:Y:S01]  /*0120*/  SEL R0, R0, UR19, P0 ;  /* 0x0000001300007c07 */ /* 0x000fe20008000000 */
[----:B----4-:R-:W-:Y:S08]  /*0130*/  BRA.U UP0, `(.L_x_351) ;  /* 0x0000000100e47547 */ /* 0x010ff0000b800000 */
[----:B------:R-:W1:Y:S01]  /*0140*/  S2R R2, SR_TID.X ;  /* 0x0000000000027919 */ /* 0x000e620000002100 */
[----:B------:R-:W-:Y:S01]  /*0150*/  ELECT P0, URZ, PT ;  /* 0x0000000000ff782f */ /* 0x000fe20003800000 */
[----:B------:R-:W-:Y:S03]  /*0160*/  BSSY.RECONVERGENT B0, `(.L_x_352) ;  /* 0x000002e000007945 */ /* 0x000fe60003800200 */
[----:B-1----:R-:W-:-:S13]  /*0170*/  ISETP.GT.U32.OR P0, PT, R2, 0x1f, !P0 ;  /* 0x0000001f0200780c */ /* 0x002fda0004704470 */
[----:B------:R-:W-:Y:S05]  /*0180*/  @P0 BRA `(.L_x_353) ;  /* 0x0000000000ac0947 */ /* 0x000fea0003800000 */
[----:B------:R-:W1:Y:S01]  /*0190*/  S2UR UR18, SR_CgaCtaId ;  /* 0x00000000001279c3 */ /* 0x000e620000008800 */
[----:B------:R-:W2:Y:S01]  /*01a0*/  LDCU UR15, c[0x0][0x3a0] ;  /* 0x00007400ff0f77ac */ /* 0x000ea20008000800 */
[----:B------:R-:W3:Y:S01]  /*01b0*/  LDCU UR17, c[0x0][0x3b0] ;  /* 0x00007600ff1177ac */ /* 0x000ee20008000800 */
[----:B------:R-:W-:Y:S01]  /*01c0*/  ULEA UR14, UR24, 0xf, 0x9 ;  /* 0x0000000f180e7891 */ /* 0x000fe2000f8e48ff */
[----:B------:R-:W-:Y:S01]  /*01d0*/  UMOV UR7, 0x400 ;  /* 0x0000040000077882 */ /* 0x000fe20000000000 */
[----:B------:R-:W-:Y:S01]  /*01e0*/  UMOV UR10, 0x1 ;  /* 0x00000001000a7882 */ /* 0x000fe20000000000 */
[----:B------:R-:W4:Y:S01]  /*01f0*/  LDCU.64 UR4, c[0x0][0x398] ;  /* 0x00007300ff0477ac */ /* 0x000f220008000a00 */
[----:B------:R-:W-:-:S04]  /*0200*/  UIADD3 UR10, UPT, UPT, -UR10, 0x100000, URZ ;  /* 0x001000000a0a7890 */ /* 0x000fc8000fffe1ff */
[----:B------:R-:W-:Y:S02]  /*0210*/  USHF.L.U32 UR11, UR10, 0xb, URZ ;  /* 0x0000000b0a0b7899 */ /* 0x000fe400080006ff */
[----:B------:R-:W-:Y:S02]  /*0220*/  USHF.L.U32 UR10, UR10, 0x1, URZ ;  /* 0x000000010a0a7899 */ /* 0x000fe400080006ff */
[----:B--2---:R-:W-:Y:S01]  /*0230*/  UIADD3 UR15, UPT, UPT, UR14, UR15, URZ ;  /* 0x0000000f0e0f7290 */ /* 0x004fe2000fffe0ff */
[----:B------:R-:W2:Y:S01]  /*0240*/  LDCU.64 UR12, c[0x0][0x3a8] ;  /* 0x00007500ff0c77ac */ /* 0x000ea20008000a00 */
[----:B---3--:R-:W-:Y:S02]  /*0250*/  UIADD3 UR14, UPT, UPT, UR14, UR17, URZ ;  /* 0x000000110e0e7290 */ /* 0x008fe4000fffe0ff */
[----:B-1----:R-:W-:Y:S02]  /*0260*/  ULEA UR17, UR18, UR7, 0x18 ;  /* 0x0000000712117291 */ /* 0x002fe4000f8ec0ff */
[----:B------:R-:W-:-:S02]  /*0270*/  UIADD3 UR16, UPT, UPT, UR7, 0x80, URZ ;  /* 0x0000008007107890 */ /* 0x000fc4000fffe0ff */
[----:B------:R-:W-:Y:S02]  /*0280*/  USHF.L.U64.HI UR9, UR20, 0x2, UR6 ;  /* 0x0000000214097899 */ /* 0x000fe40008010206 */
[----:B------:R-:W-:Y:S02]  /*0290*/  USHF.L.U32 UR8, UR20, 0x2, URZ ;  /* 0x0000000214087899 */ /* 0x000fe400080006ff */
[----:B------:R-:W-:Y:S02]  /*02a0*/  ULOP3.LUT UR15, UR15, 0xfffffff0, URZ, 0xc0, !UPT ;  /* 0xfffffff00f0f7892 */ /* 0x000fe4000f8ec0ff */
[----:B------:R-:W-:Y:S01]  /*02b0*/  ULOP3.LUT UR14, UR14, 0xfffffff0, URZ, 0xc0, !UPT ;  /* 0xfffffff00e0e7892 */ /* 0x000fe2000f8ec0ff */
[----:B------:R-:W1:Y:S02]  /*02c0*/  FENCE.VIEW.ASYNC.S ;  /* 0x00000000000073c6 */ /* 0x000e640000000000 */
[----:B-1----:R1:W3:Y:S02]  /*02d0*/  SYNCS.EXCH.64 URZ, [UR17], UR10 ;  /* 0x0000000a11ff75b2 */ /* 0x0022e40008000100 */
[----:B------:R-:W-:Y:S01]  /*02e0*/  @!PT LDS RZ, [RZ] ;  /* 0x00000000fffff984 */ /* 0x000fe20000000800 */
[----:B------:R-:W-:Y:S01]  /*02f0*/  @!PT LDS RZ, [RZ] ;  /* 0x00000000fffff984 */ /* 0x000fe20000000800 */
[----:B------:R-:W-:Y:S01]  /*0300*/  @!PT LDS RZ, [RZ] ;  /* 0x00000000fffff984 */ /* 0x000fe20000000800 */
[----:B------:R-:W-:Y:S01]  /*0310*/  @!PT LDS RZ, [RZ] ;  /* 0x00000000fffff984 */ /* 0x000fe20000000800 */
[----:B---3--:R3:W-:Y:S06]  /*0320*/  MEMBAR.ALL.CTA ;  /* 0x0000000000007992 */ /* 0x0087ec0000008000 */
[----:B---3--:R-:W3:Y:S01]  /*0330*/  FENCE.VIEW.ASYNC.S ;  /* 0x00000000000073c6 */ /* 0x008ee20000000000 */
[----:B------:R-:W-:-:S02]  /*0340*/  ULEA UR16, UR18, UR16, 0x18 ;  /* 0x0000001012107291 */ /* 0x000fc4000f8ec0ff */
[----:B----4-:R-:W-:Y:S02]  /*0350*/  UIADD3.64 UR4, UPT, UPT, UR8, UR4, URZ ;  /* 0x0000000408047297 */ /* 0x010fe4000fffe0ff */
[----:B------:R-:W-:Y:S02]  /*0360*/  USHF.R.U32.HI UR7, URZ, 0x4, UR15 ;  /* 0x00000004ff077899 */ /* 0x000fe4000801160f */
[----:B--2---:R-:W-:Y:S02]  /*0370*/  UIADD3.64 UR8, UPT, UPT, UR8, UR12, URZ ;  /* 0x0000000c08087297 */ /* 0x004fe4000fffe0ff */
[----:B------:R-:W-:Y:S02]  /*0380*/  UIADD3 UR15, UPT, UPT, UR15, UR14, URZ ;  /* 0x0000000e0f0f7290 */ /* 0x000fe4000fffe0ff */
[----:B------:R-:W-:Y:S02]  /*0390*/  ULEA UR12, UR24, UR16, 0x9 ;  /* 0x00000010180c7291 */ /* 0x000fe4000f8e48ff */
[----:B------:R-:W-:-:S02]  /*03a0*/  USHF.R.U32.HI UR14, URZ, 0x4, UR14 ;  /* 0x00000004ff0e7899 */ /* 0x000fc4000801160e */
[----:B------:R-:W-:Y:S01]  /*03b0*/  UPRMT UR7, UR7, 0x5410, URZ ;  /* 0x0000541007077896 */ /* 0x000fe200080000ff */
[----:B------:R-:W-:Y:S01]  /*03c0*/  IMAD.U32 R2, RZ, RZ, UR15 ;  /* 0x0000000fff027e24 */ /* 0x000fe2000f8e00ff */
[----:B------:R-:W-:Y:S02]  /*03d0*/  UIADD3 UR12, UPT, UPT, UR12, 0x80, URZ ;  /* 0x000000800c0c7890 */ /* 0x000fe4000fffe0ff */
[----:B------:R-:W-:Y:S01]  /*03e0*/  UPRMT UR14, UR14, 0x5410, URZ ;  /* 0x000054100e0e7896 */ /* 0x000fe200080000ff */
[----:B------:R-:W-:-:S04]  /*03f0*/  UMOV UR13, UR17 ;  /* 0x00000011000d7c82 */ /* 0x000fc80008000000 */
[----:B---3--:R1:W-:Y:S04]  /*0400*/  UBLKCP.S.G [UR16], [UR4], UR7 ;  /* 0x00000010040073ba */ /* 0x0083e80008000207 */
[----:B------:R1:W-:Y:S01]  /*0410*/  UBLKCP.S.G [UR12], [UR8], UR14 ;  /* 0x0000000c080073ba */ /* 0x0003e2000800020e */
[----:B------:R1:W-:Y:S01]  /*0420*/  SYNCS.ARRIVE.TRANS64 RZ, [UR17], R2 ;  /* 0x00000002ffff79a7 */ /* 0x0003e20008000011 */
[----:B------:R-:W-:Y:S01]  /*0430*/  NOP ;  /* 0x0000000000007918 */ /* 0x000fe20000000000 */
.L_x_353:
[----:B-1----:R-:W-:Y:S05]  /*0440*/  BSYNC.RECONVERGENT B0 ;  /* 0x0000000000007941 */ /* 0x002fea0003800200 */
.L_x_352:
[----:B------:R-:W1:Y:S08]  /*0450*/  S2UR UR5, SR_CgaCtaId ;  /* 0x00000000000579c3 */ /* 0x000e700000008800 */
[----:B------:R-:W-:Y:S01]  /*0460*/  BAR.SYNC.DEFER_BLOCKING 0x0 ;  /* 0x0000000000007b1d */ /* 0x000fe20000010000 */
[----:B------:R-:W-:-:S05]  /*0470*/  SHF.L.U32 R2, RZ, 0x1f, RZ ;  /* 0x0000001fff027819 */ /* 0x000fca00000006ff */
[----:B------:R-:W-:Y:S02]  /*0480*/  UMOV UR4, 0x400 ;  /* 0x0000040000047882 */ /* 0x000fe40000000000 */
[----:B-1----:R-:W-:-:S12]  /*0490*/  ULEA UR4, UR5, UR4, 0x18 ;  /* 0x0000000405047291 */ /* 0x002fd8000f8ec0ff */
.L_x_354:
[----:B------:R-:W1:Y:S02]  /*04a0*/  SYNCS.PHASECHK.TRANS64.TRYWAIT P0, [UR4], R2 ;  /* 0x00000002ff0075a7 */ /* 0x000e640008001104 */
[----:B-1----:R-:W-:Y:S05]  /*04b0*/  @!P0 BRA `(.L_x_354) ;  /* 0xfffffffc00f88947 */ /* 0x002fea000383ffff */
[----:B------:R-:W-:Y:S05]  /*04c0*/  BRA `(.L_x_355) ;  /* 0x0000001400407947 */ /* 0x000fea0003800000 */
.L_x_351:
[----:B------:R-:W1:Y:S01]  /*04d0*/  S2R R3, SR_TID.Y ;  /* 0x0000000000037919 */ /* 0x000e620000002200 */
[----:B------:R-:W2:Y:S01]  /*04e0*/  LDCU UR9, c[0x0][0x360] ;  /* 0x00006c00ff0977ac */ /* 0x000ea20008000800 */
[----:B------:R-:W-:Y:S01]  /*04f0*/  IMAD.SHL.U32 R4, R0, 0x4, RZ ;  /* 0x0000000400047824 */ /* 0x000fe200078e00ff */
[----:B------:R-:W-:Y:S01]  /*0500*/  BSSY.RECONVERGENT B0, `(.L_x_356) ;  /* 0x00000aa000007945 */ /* 0x000fe20003800200 */
[----:B------:R-:W1:Y:S01]  /*0510*/  S2R R6, SR_TID.Z ;  /* 0x0000000000067919 */ /* 0x000e620000002300 */
[----:B------:R-:W2:Y:S01]  /*0520*/  LDCU UR10, c[0x0][0x364] ;  /* 0x00006c80ff0a77ac */ /* 0x000ea20008000800 */
[----:B------:R-:W3:Y:S01]  /*0530*/  LDC R2, c[0x0][0x368] ;  /* 0x0000da00ff027b82 */ /* 0x000ee20000000800 */
[----:B------:R-:W-:Y:S01]  /*0540*/  SHF.R.S32.HI R5, RZ, 0x1f, R4 ;  /* 0x0000001fff057819 */ /* 0x000fe20000011404 */
[----:B------:R-:W4:Y:S03]  /*0550*/  S2R R8, SR_TID.X ;  /* 0x0000000000087919 */ /* 0x000f260000002100 */
[----:B------:R-:W-:-:S02]  /*0560*/  SHF.R.U64 R4, R4, 0x2, R5 ;  /* 0x0000000204047819 */ /* 0x000fc40000001205 */
[----:B------:R-:W-:Y:S01]  /*0570*/  SHF.R.U32.HI R5, RZ, 0x2, R5 ;  /* 0x00000002ff057819 */ /* 0x000fe20000011605 */
[----:B--2---:R-:W-:Y:S02]  /*0580*/  UIMAD UR4, UR9, UR10, URZ ;  /* 0x0000000a090472a4 */ /* 0x004fe4000f8e02ff */
[----:B-1----:R-:W-:Y:S02]  /*0590*/  IMAD R3, R6, UR10, R3 ;  /* 0x0000000a06037c24 */ /* 0x002fe4000f8e0203 */
[----:B------:R-:W-:Y:S02]  /*05a0*/  IMAD.MOV.U32 R6, RZ, RZ, RZ ;  /* 0x000000ffff067224 */ /* 0x000fe400078e00ff */
[----:B----4-:R-:W-:Y:S02]  /*05b0*/  IMAD R3, R3, UR9, R8 ;  /* 0x0000000903037c24 */ /* 0x010fe4000f8e0208 */
[----:B---3--:R-:W-:Y:S01]  /*05c0*/  IMAD R8, R2, UR4, RZ ;  /* 0x0000000402087c24 */ /* 0x008fe2000f8e02ff */
[----:B------:R-:W-:-:S02]  /*05d0*/  UMOV UR4, URZ ;  /* 0x000000ff00047c82 */ /* 0x000fc40008000000 */
[----:B------:R-:W-:-:S04]  /*05e0*/  ISETP.GT.U32.AND P0, PT, R4, R3, PT ;  /* 0x000000030400720c */ /* 0x000fc80003f04070 */
[----:B------:R-:W-:-:S13]  /*05f0*/  ISETP.GT.U32.AND.EX P0, PT, R5, RZ, PT, P0 ;  /* 0x000000ff0500720c */ /* 0x000fda0003f04100 */
[----:B------:R-:W-:Y:S05]  /*0600*/  @!P0 BRA `(.L_x_357) ;  /* 0x0000000800648947 */ /* 0x000fea0003800000 */
[----:B------:R-:W-:Y:S01]  /*0610*/  IMAD.IADD R9, R8, 0x1, R3 ;  /* 0x0000000108097824 */ /* 0x000fe200078e0203 */
[----:B------:R-:W-:Y:S01]  /*0620*/  BSSY.RECONVERGENT B1, `(.L_x_358) ;  /* 0x0000024000017945 */ /* 0x000fe20003800200 */
[----:B------:R-:W-:-:S03]  /*0630*/  IMAD.MOV.U32 R12, RZ, RZ, -0x1 ;  /* 0xffffffffff0c7424 */ /* 0x000fc600078e00ff */
[CC--:B------:R-:W-:Y:S02]  /*0640*/  ISETP.GT.U32.AND P1, PT, R4.reuse, R9.reuse, PT ;  /* 0x000000090400720c */ /* 0x0c0fe40003f24070 */
[CC--:B------:R-:W-:Y:S02]  /*0650*/  ISETP.GT.U32.AND P0, PT, R4.reuse, R9.reuse, PT ;  /* 0x000000090400720c */ /* 0x0c0fe40003f04070 */
[C---:B------:R-:W-:Y:S02]  /*0660*/  ISETP.GT.U32.AND.EX P1, PT, R5.reuse, RZ, PT, P1 ;  /* 0x000000ff0500720c */ /* 0x040fe40003f24110 */
[----:B------:R-:W-:Y:S02]  /*0670*/  ISETP.GT.U32.AND.EX P0, PT, R5, RZ, PT, P0 ;  /* 0x000000ff0500720c */ /* 0x000fe40003f04100 */
[----:B------:R-:W-:Y:S02]  /*0680*/  SEL R10, R4, R9, P1 ;  /* 0x00000009040a7207 */ /* 0x000fe40000800000 */
[----:B------:R-:W-:-:S02]  /*0690*/  SEL R7, RZ, 0x1, !P0 ;  /* 0x00000001ff077807 */ /* 0x000fc40004000000 */
[----:B------:R-:W-:Y:S02]  /*06a0*/  SEL R11, R5, RZ, P1 ;  /* 0x000000ff050b7207 */ /* 0x000fe40000800000 */
[----:B------:R-:W-:-:S04]  /*06b0*/  IADD3 R14, P0, P1, R10, -R7, -R9 ;  /* 0x800000070a0e7210 */ /* 0x000fc8000791e809 */
[----:B------:R-:W-:-:S04]  /*06c0*/  IADD3.X R15, PT, PT, R11, -0x1, R12, P0, P1 ;  /* 0xffffffff0b0f7810 */ /* 0x000fc800007e240c */
[----:B------:R-:W-:-:S13]  /*06d0*/  ISETP.NE.U32.AND P0, PT, R15, RZ, PT ;  /* 0x000000ff0f00720c */ /* 0x000fda0003f05070 */
[----:B------:R-:W-:Y:S05]  /*06e0*/  @P0 BRA `(.L_x_359) ;  /* 0x0000000000500947 */ /* 0x000fea0003800000 */
[----:B------:R-:W1:Y:S01]  /*06f0*/  I2F.U32.RP R9, R8 ;  /* 0x0000000800097306 */ /* 0x000e620000209000 */
[----:B------:R-:W-:Y:S01]  /*0700*/  IMAD.MOV R13, RZ, RZ, -R8 ;  /* 0x000000ffff0d7224 */ /* 0x000fe200078e0a08 */
[----:B------:R-:W-:-:S06]  /*0710*/  ISETP.NE.U32.AND P2, PT, R8, RZ, PT ;  /* 0x000000ff0800720c */ /* 0x000fcc0003f45070 */
[----:B-1----:R-:W1:Y:S02]  /*0720*/  MUFU.RCP R9, R9 ;  /* 0x0000000900097308 */ /* 0x002e640000001000 */
[----:B-1----:R-:W-:-:S06]  /*0730*/  VIADD R10, R9, 0xffffffe ;  /* 0x0ffffffe090a7836 */ /* 0x002fcc0000000000 */
[----:B------:R1:W2:Y:S02]  /*0740*/  F2I.FTZ.U32.TRUNC.NTZ R11, R10 ;  /* 0x0000000a000b7305 */ /* 0x0002a4000021f000 */
[----:B-1----:R-:W-:Y:S02]  /*0750*/  IMAD.MOV.U32 R10, RZ, RZ, RZ ;  /* 0x000000ffff0a7224 */ /* 0x002fe400078e00ff */
[----:B--2---:R-:W-:-:S04]  /*0760*/  IMAD R13, R13, R11, RZ ;  /* 0x0000000b0d0d7224 */ /* 0x004fc800078e02ff */
[----:B------:R-:W-:-:S06]  /*0770*/  IMAD.HI.U32 R11, R11, R13, R10 ;  /* 0x0000000d0b0b7227 */ /* 0x000fcc00078e000a */
[----:B------:R-:W-:-:S04]  /*0780*/  IMAD.HI.U32 R10, R11, R14, RZ ;  /* 0x0000000e0b0a7227 */ /* 0x000fc800078e00ff */
[----:B------:R-:W-:-:S04]  /*0790*/  IMAD.MOV R11, RZ, RZ, -R10 ;  /* 0x000000ffff0b7224 */ /* 0x000fc800078e0a0a */
[----:B------:R-:W-:-:S05]  /*07a0*/  IMAD R11, R8, R11, R14 ;  /* 0x0000000b080b7224 */ /* 0x000fca00078e020e */
[----:B------:R-:W-:-:S13]  /*07b0*/  ISETP.GE.U32.AND P0, PT, R11, R8, PT ;  /* 0x000000080b00720c */ /* 0x000fda0003f06070 */
[----:B------:R-:W-:Y:S02]  /*07c0*/  @P0 IMAD.IADD R11, R11, 0x1, -R8 ;  /* 0x000000010b0b0824 */ /* 0x000fe400078e0a08 */
[----:B------:R-:W-:-:S03]  /*07d0*/  @P0 VIADD R10, R10, 0x1 ;  /* 0x000000010a0a0836 */ /* 0x000fc60000000000 */
[----:B------:R-:W-:Y:S01]  /*07e0*/  ISETP.GE.U32.AND P1, PT, R11, R8, PT ;  /* 0x000000080b00720c */ /* 0x000fe20003f26070 */
[----:B------:R-:W-:-:S12]  /*07f0*/  IMAD.MOV.U32 R11, RZ, RZ, RZ ;  /* 0x000000ffff0b7224 */ /* 0x000fd800078e00ff */
[----:B------:R-:W-:Y:S02]  /*0800*/  @P1 IADD3 R10, PT, PT, R10, 0x1, RZ ;  /* 0x000000010a0a1810 */ /* 0x000fe40007ffe0ff */
[----:B------:R-:W-:Y:S01]  /*0810*/  @!P2 LOP3.LUT R10, RZ, R8, RZ, 0x33, !PT ;  /* 0x00000008ff0aa212 */ /* 0x000fe200078e33ff */
[----:B------:R-:W-:Y:S06]  /*0820*/  BRA `(.L_x_360) ;  /* 0x00000000000c7947 */ /* 0x000fec0003800000 */
.L_x_359:
[----:B------:R-:W-:Y:S01]  /*0830*/  IMAD.MOV.U32 R9, RZ, RZ, R14 ;  /* 0x000000ffff097224 */ /* 0x000fe200078e000e */
[----:B------:R-:W-:-:S07]  /*0840*/  MOV R14, 0x860 ;  /* 0x00000860000e7802 */ /* 0x000fce0000000f00 */
[----:B------:R-:W-:Y:S05]  /*0850*/  CALL.REL.NOINC `($__internal_0_$__cuda_sm20_div_u64) ;  /* 0x0000001400707944 */ /* 0x000fea0003c00000 */
.L_x_360:
[----:B------:R-:W-:Y:S05]  /*0860*/  BSYNC.RECONVERGENT B1 ;  /* 0x0000000000017941 */ /* 0x000fea0003800200 */
.L_x_358:
[----:B------:R-:W-:Y:S01]  /*0870*/  IADD3 R9, P0, PT, R10, R7, RZ ;  /* 0x000000070a097210 */ /* 0x000fe20007f1e0ff */
[----:B------:R-:W1:Y:S01]  /*0880*/  LDC R13, c[0x0][0x3a0] ;  /* 0x0000e800ff0d7b82 */ /* 0x000e620000000800 */
[----:B------:R-:W-:Y:S01]  /*0890*/  BSSY.RECONVERGENT B1, `(.L_x_361) ;  /* 0x0000033000017945 */ /* 0x000fe20003800200 */
[----:B------:R-:W-:Y:S01]  /*08a0*/  IMAD.MOV.U32 R29, RZ, RZ, R3 ;  /* 0x000000ffff1d7224 */ /* 0x000fe200078e0003 */
[C---:B------:R-:W-:Y:S01]  /*08b0*/  LOP3.LUT R7, R9.reuse, 0x3, RZ, 0xc0, !PT ;  /* 0x0000000309077812 */ /* 0x040fe200078ec0ff */
[----:B------:R-:W-:Y:S01]  /*08c0*/  IMAD.X R10, RZ, RZ, R11, P0 ;  /* 0x000000ffff0a7224 */ /* 0x000fe200000e060b */
[----:B------:R-:W-:Y:S02]  /*08d0*/  ISETP.GE.U32.AND P0, PT, R9, 0x3, PT ;  /* 0x000000030900780c */ /* 0x000fe40003f06070 */
[----:B------:R-:W-:Y:S02]  /*08e0*/  ISETP.NE.U32.AND P1, PT, R7, 0x3, PT ;  /* 0x000000030700780c */ /* 0x000fe40003f25070 */
[----:B------:R-:W-:Y:S01]  /*08f0*/  ISETP.GE.U32.AND.EX P0, PT, R10, RZ, PT, P0 ;  /* 0x000000ff0a00720c */ /* 0x000fe20003f06100 */
[----:B------:R-:W-:Y:S01]  /*0900*/  IMAD.MOV.U32 R10, RZ, RZ, R6 ;  /* 0x000000ffff0a7224 */ /* 0x000fe200078e0006 */
[----:B------:R-:W-:-:S02]  /*0910*/  ISETP.NE.AND.EX P1, PT, RZ, RZ, PT, P1 ;  /* 0x000000ffff00720c */ /* 0x000fc40003f25310 */
[----:B-1----:R-:W-:-:S11]  /*0920*/  SHF.R.S32.HI R11, RZ, 0x1f, R13 ;  /* 0x0000001fff0b7819 */ /* 0x002fd6000001140d */
[----:B------:R-:W-:Y:S05]  /*0930*/  @!P1 BRA `(.L_x_362) ;  /* 0x0000000000a09947 */ /* 0x000fea0003800000 */
[----:B------:R-:W1:Y:S01]  /*0940*/  S2UR UR7, SR_CgaCtaId ;  /* 0x00000000000779c3 */ /* 0x000e620000008800 */
[----:B------:R-:W2:Y:S01]  /*0950*/  LDCU.64 UR12, c[0x0][0x398] ;  /* 0x00007300ff0c77ac */ /* 0x000ea20008000a00 */
[C---:B------:R-:W-:Y:S01]  /*0960*/  IMAD.SHL.U32 R7, R3.reuse, 0x4, RZ ;  /* 0x0000000403077824 */ /* 0x040fe200078e00ff */
[----:B------:R-:W-:Y:S01]  /*0970*/  MOV R29, R3 ;  /* 0x00000003001d7202 */ /* 0x000fe20000000f00 */
[----:B------:R-:W-:Y:S01]  /*0980*/  IMAD.U32 R14, RZ, RZ, UR20 ;  /* 0x00000014ff0e7e24 */ /* 0x000fe2000f8e00ff */
[----:B------:R-:W-:Y:S01]  /*0990*/  UMOV UR5, 0x400 ;  /* 0x0000040000057882 */ /* 0x000fe20000000000 */
[----:B------:R-:W-:Y:S01]  /*09a0*/  IMAD.U32 R15, RZ, RZ, UR21 ;  /* 0x00000015ff0f7e24 */ /* 0x000fe2000f8e00ff */
[----:B------:R-:W-:Y:S01]  /*09b0*/  SHF.L.U64.HI R15, R3, 0x2, R6 ;  /* 0x00000002030f7819 */ /* 0x000fe20000010206 */
[----:B------:R-:W-:Y:S01]  /*09c0*/  IMAD.U32 R12, RZ, RZ, UR6 ;  /* 0x00000006ff0c7e24 */ /* 0x000fe2000f8e00ff */
[----:B------:R-:W-:Y:S01]  /*09d0*/  LEA R10, P1, R14, R7, 0x2 ;  /* 0x000000070e0a7211 */ /* 0x000fe200078210ff */
[----:B------:R-:W-:Y:S01]  /*09e0*/  VIADD R9, R9, 0x1 ;  /* 0x0000000109097836 */ /* 0x000fe20000000000 */
[----:B------:R-:W-:Y:S01]  /*09f0*/  UIADD3 UR5, UPT, UPT, UR5, 0x80, URZ ;  /* 0x0000008005057890 */ /* 0x000fe2000fffe0ff */
[----:B------:R-:W-:Y:S01]  /*0a00*/  IMAD R7, R2, UR10, RZ ;  /* 0x0000000a02077c24 */ /* 0x000fe2000f8e02ff */
[----:B------:R-:W-:-:S02]  /*0a10*/  LEA.HI.X R14, R14, R15, R12, 0x2, P1 ;  /* 0x0000000f0e0e7211 */ /* 0x000fc400008f140c */
[----:B------:R-:W-:Y:S01]  /*0a20*/  LOP3.LUT R9, R9, 0x3, RZ, 0xc0, !PT ;  /* 0x0000000309097812 */ /* 0x000fe200078ec0ff */
[----:B------:R-:W-:Y:S01]  /*0a30*/  IMAD R7, R7, UR9, RZ ;  /* 0x0000000907077c24 */ /* 0x000fe2000f8e02ff */
[----:B--2---:R-:W-:Y:S01]  /*0a40*/  IADD3 R17, P1, P2, R10, UR12, R13 ;  /* 0x0000000c0a117c10 */ /* 0x004fe2000fa3e00d */
[----:B------:R-:W-:-:S03]  /*0a50*/  IMAD.MOV.U32 R10, RZ, RZ, R6 ;  /* 0x000000ffff0a7224 */ /* 0x000fc600078e0006 */
[----:B------:R-:W-:Y:S01]  /*0a60*/  IADD3.X R18, PT, PT, R14, UR13, R11, P1, P2 ;  /* 0x0000000d0e127c10 */ /* 0x000fe20008fe440b */
[----:B-1----:R-:W-:Y:S01]  /*0a70*/  ULEA UR5, UR7, UR5, 0x18 ;  /* 0x0000000507057291 */ /* 0x002fe2000f8ec0ff */
[----:B------:R-:W-:-:S05]  /*0a80*/  IADD3 R9, P1, PT, RZ, -R9, RZ ;  /* 0x80000009ff097210 */ /* 0x000fca0007f3e0ff */
[----:B------:R-:W-:Y:S02]  /*0a90*/  VIADD R12, R13, UR5 ;  /* 0x000000050d0c7c36 */ /* 0x000fe40008000000 */
[----:B------:R-:W-:Y:S02]  /*0aa0*/  IMAD.X R16, RZ, RZ, -0x1, P1 ;  /* 0xffffffffff107424 */ /* 0x000fe400008e06ff */
[----:B------:R-:W-:-:S07]  /*0ab0*/  IMAD R12, R3, 0x4, R12 ;  /* 0x00000004030c7824 */ /* 0x000fce00078e020c */
.L_x_363:
[----:B------:R-:W-:Y:S01]  /*0ac0*/  IADD3 R9, P1, PT, R9, 0x1, RZ ;  /* 0x0000000109097810 */ /* 0x000fe20007f3e0ff */
[----:B------:R-:W-:Y:S01]  /*0ad0*/  IMAD.MOV.U32 R14, RZ, RZ, R17 ;  /* 0x000000ffff0e7224 */ /* 0x000fe200078e0011 */
[C---:B------:R-:W-:Y:S01]  /*0ae0*/  IADD3 R29, P2, PT, R8.reuse, R29, RZ ;  /* 0x0000001d081d7210 */ /* 0x040fe20007f5e0ff */
[----:B------:R-:W-:Y:S01]  /*0af0*/  IMAD.MOV.U32 R15, RZ, RZ, R18 ;  /* 0x000000ffff0f7224 */ /* 0x000fe200078e0012 */
[C---:B------:R-:W-:Y:S01]  /*0b00*/  LEA R17, P3, R8.reuse, R17, 0x2 ;  /* 0x0000001108117211 */ /* 0x040fe200078610ff */
[----:B------:R-:W-:Y:S01]  /*0b10*/  IMAD.X R16, RZ, RZ, R16, P1 ;  /* 0x000000ffff107224 */ /* 0x000fe200008e0610 */
[----:B------:R-:W-:Y:S01]  /*0b20*/  ISETP.NE.U32.AND P1, PT, R9, RZ, PT ;  /* 0x000000ff0900720c */ /* 0x000fe20003f25070 */
[----:B------:R-:W-:Y:S01]  /*0b30*/  IMAD.X R10, RZ, RZ, R10, P2 ;  /* 0x000000ffff0a7224 */ /* 0x000fe200010e060a */
[----:B------:R-:W-:Y:S01]  /*0b40*/  @!PT LDS RZ, [RZ] ;  /* 0x00000000fffff984 */ /* 0x000fe20000000800 */
[----:B------:R-:W-:Y:S01]  /*0b50*/  @!PT LDS RZ, [RZ] ;  /* 0x00000000fffff984 */ /* 0x000fe20000000800 */
[----:B------:R-:W-:Y:S01]  /*0b60*/  @!PT LDS RZ, [RZ] ;  /* 0x00000000fffff984 */ /* 0x000fe20000000800 */
[----:B------:R1:W-:Y:S01]  /*0b70*/  LDGSTS.E [R12], desc[UR22][R14.64] ;  /* 0x000000000e0c7fae */ /* 0x0003e2000b9a1016 */
[----:B------:R-:W-:Y:S02]  /*0b80*/  LEA.HI.X R18, R8, R18, RZ, 0x2, P3 ;  /* 0x0000001208127211 */ /* 0x000fe400018f14ff */
[----:B------:R-:W-:Y:S01]  /*0b90*/  ISETP.NE.AND.EX P1, PT, R16, RZ, PT, P1 ;  /* 0x000000ff1000720c */ /* 0x000fe20003f25310 */
[----:B-1----:R-:W-:-:S12]  /*0ba0*/  IMAD R12, R7, 0x4, R12 ;  /* 0x00000004070c7824 */ /* 0x002fd800078e020c */
[----:B------:R-:W-:Y:S05]  /*0bb0*/  @P1 BRA `(.L_x_363) ;  /* 0xfffffffc00c01947 */ /* 0x000fea000383ffff */
.L_x_362:
[----:B------:R-:W-:Y:S05]  /*0bc0*/  BSYNC.RECONVERGENT B1 ;  /* 0x0000000000017941 */ /* 0x000fea0003800200 */
.L_x_361:
[----:B------:R-:W-:Y:S05]  /*0bd0*/  @!P0 BRA `(.L_x_357) ;  /* 0x0000000000f08947 */ /* 0x000fea0003800000 */
[----:B------:R-:W1:Y:S01]  /*0be0*/  S2UR UR8, SR_CgaCtaId ;  /* 0x00000000000879c3 */ /* 0x000e620000008800 */
[----:B------:R-:W2:Y:S01]  /*0bf0*/  LDCU.64 UR12, c[0x0][0x398] ;  /* 0x00007300ff0c77ac */ /* 0x000ea20008000a00 */
[C---:B------:R-:W-:Y:S01]  /*0c00*/  IMAD.SHL.U32 R9, R29.reuse, 0x4, RZ ;  /* 0x000000041d097824 */ /* 0x040fe200078e00ff */
[----:B------:R-:W-:Y:S01]  /*0c10*/  MOV R14, UR20 ;  /* 0x00000014000e7c02 */ /* 0x000fe20008000f00 */
[----:B------:R-:W-:Y:S01]  /*0c20*/  IMAD.U32 R15, RZ, RZ, UR21 ;  /* 0x00000015ff0f7e24 */ /* 0x000fe2000f8e00ff */
[C---:B------:R-:W-:Y:S01]  /*0c30*/  SHF.L.U64.HI R15, R29.reuse, 0x2, R10 ;  /* 0x000000021d0f7819 */ /* 0x040fe2000001020a */
[----:B------:R-:W-:Y:S01]  /*0c40*/  IMAD.U32 R12, RZ, RZ, UR6 ;  /* 0x00000006ff0c7e24 */ /* 0x000fe2000f8e00ff */
[----:B------:R-:W-:Y:S01]  /*0c50*/  LEA R9, P0, R14, R9, 0x2 ;  /* 0x000000090e097211 */ /* 0x000fe200078010ff */
[----:B------:R-:W-:Y:S01]  /*0c60*/  UMOV UR7, 0x400 ;  /* 0x0000040000077882 */ /* 0x000fe20000000000 */
[----:B------:R-:W-:Y:S01]  /*0c70*/  IMAD.SHL.U32 R18, R8, 0x4, RZ ;  /* 0x0000000408127824 */ /* 0x000fe200078e00ff */
[----:B------:R-:W-:Y:S01]  /*0c80*/  UIADD3 UR7, UPT, UPT, UR7, 0x80, URZ ;  /* 0x0000008007077890 */ /* 0x000fe2000fffe0ff */
[----:B------:R-:W-:Y:S01]  /*0c90*/  LEA.HI.X R12, R14, R15, R12, 0x2, P0 ;  /* 0x0000000f0e0c7211 */ /* 0x000fe200000f140c */
[----:B------:R-:W-:Y:S01]  /*0ca0*/  IMAD R24, R2, UR10, RZ ;  /* 0x0000000a02187c24 */ /* 0x000fe2000f8e02ff */
[----:B------:R-:W-:Y:S01]  /*0cb0*/  IADD3 R14, P0, PT, R29, UR20, RZ ;  /* 0x000000141d0e7c10 */ /* 0x000fe2000ff1e0ff */
[----:B------:R-:W-:Y:S01]  /*0cc0*/  UMOV UR5, URZ ;  /* 0x000000ff00057c82 */ /* 0x000fe20008000000 */
[----:B------:R-:W-:Y:S01]  /*0cd0*/  SHF.R.U32.HI R19, RZ, 0x1e, R8 ;  /* 0x0000001eff137819 */ /* 0x000fe20000011608 */
[----:B------:R-:W-:Y:S01]  /*0ce0*/  IMAD R24, R24, UR9, RZ ;  /* 0x0000000918187c24 */ /* 0x000fe2000f8e02ff */
[----:B------:R-:W-:-:S02]  /*0cf0*/  IADD3.X R15, PT, PT, R10, UR6, RZ, P0, !PT ;  /* 0x000000060a0f7c10 */ /* 0x000fc400087fe4ff */
[----:B--2---:R-:W-:Y:S02]  /*0d00*/  IADD3 R7, P1, PT, R13, UR12, RZ ;  /* 0x0000000c0d077c10 */ /* 0x004fe4000ff3e0ff */
[C---:B------:R-:W-:Y:S01]  /*0d10*/  SHF.L.U64.HI R15, R14.reuse, 0x2, R15 ;  /* 0x000000020e0f7819 */ /* 0x040fe2000001020f */
[----:B------:R-:W-:Y:S01]  /*0d20*/  IMAD.SHL.U32 R14, R14, 0x4, RZ ;  /* 0x000000040e0e7824 */ /* 0x000fe200078e00ff */
[----:B------:R-:W-:Y:S01]  /*0d30*/  IADD3.X R11, PT, PT, R11, UR13, RZ, P1, !PT ;  /* 0x0000000d0b0b7c10 */ /* 0x000fe20008ffe4ff */
[----:B-1----:R-:W-:Y:S01]  /*0d40*/  ULEA UR7, UR8, UR7, 0x18 ;  /* 0x0000000708077291 */ /* 0x002fe2000f8ec0ff */
[-C--:B------:R-:W-:Y:S01]  /*0d50*/  IADD3 R22, P1, PT, R18, R9.reuse, RZ ;  /* 0x0000000912167210 */ /* 0x080fe20007f3e0ff */
[C---:B------:R-:W-:Y:S01]  /*0d60*/  IMAD.WIDE.U32 R14, R8.reuse, 0xc, R14 ;  /* 0x0000000c080e7825 */ /* 0x040fe200078e000e */
[----:B------:R-:W-:-:S03]  /*0d70*/  LEA R20, P0, R8, R9, 0x3 ;  /* 0x0000000908147211 */ /* 0x000fc600078018ff */
[----:B------:R-:W-:Y:S01]  /*0d80*/  VIADD R16, R13, UR7 ;  /* 0x000000070d107c36 */ /* 0x000fe20008000000 */
[----:B------:R-:W-:Y:S01]  /*0d90*/  LEA.HI.X R26, R8, R12, RZ, 0x3, P0 ;  /* 0x0000000c081a7211 */ /* 0x000fe200000f1cff */
[----:B------:R-:W-:Y:S02]  /*0da0*/  IMAD.X R28, R19, 0x1, R12, P1 ;  /* 0x00000001131c7824 */ /* 0x000fe400008e060c */
[----:B------:R-:W-:Y:S02]  /*0db0*/  IMAD R13, R29, 0x4, R16 ;  /* 0x000000041d0d7824 */ /* 0x000fe400078e0210 */
[----:B------:R-:W-:Y:S02]  /*0dc0*/  VIADD R23, R15, UR5 ;  /* 0x000000050f177c36 */ /* 0x000fe40008000000 */
[C-C-:B------:R-:W-:Y:S02]  /*0dd0*/  IMAD R21, R24.reuse, 0x4, R13.reuse ;  /* 0x0000000418157824 */ /* 0x140fe400078e020d */
[----:B------:R-:W-:-:S02]  /*0de0*/  IMAD R25, R24, 0x8, R13 ;  /* 0x0000000818197824 */ /* 0x000fc400078e020d */
[----:B------:R-:W-:-:S07]  /*0df0*/  IMAD R27, R24, 0xc, R13 ;  /* 0x0000000c181b7824 */ /* 0x000fce00078e020d */
.L_x_364:
[----:B------:R-:W-:-:S04]  /*0e00*/  IADD3 R16, P0, PT, R7, R9, RZ ;  /* 0x0000000907107210 */ /* 0x000fc80007f1e0ff */
[----:B------:R-:W-:-:S05]  /*0e10*/  IADD3.X R17, PT, PT, R11, R12, RZ, P0, !PT ;  /* 0x0000000c0b117210 */ /* 0x000fca00007fe4ff */
[----:B------:R-:W-:Y:S01]  /*0e20*/  @!PT LDS RZ, [RZ] ;  /* 0x00000000fffff984 */ /* 0x000fe20000000800 */
[----:B------:R-:W-:Y:S01]  /*0e30*/  @!PT LDS RZ, [RZ] ;  /* 0x00000000fffff984 */ /* 0x000fe20000000800 */
[----:B------:R-:W-:Y:S01]  /*0e40*/  @!PT LDS RZ, [RZ] ;  /* 0x00000000fffff984 */ /* 0x000fe20000000800 */
[----:B------:R1:W-:Y:S02]  /*0e50*/  LDGSTS.E [R13], desc[UR22][R16.64] ;  /* 0x00000000100d7fae */ /* 0x0003e4000b9a1016 */
[----:B-1----:R-:W-:Y:S01]  /*0e60*/  IADD3 R16, P0, PT, R7, R22, RZ ;  /* 0x0000001607107210 */ /* 0x002fe20007f1e0ff */
[----:B------:R-:W-:-:S04]  /*0e70*/  IMAD R13, R24, 0x10, R13 ;  /* 0x00000010180d7824 */ /* 0x000fc800078e020d */
[----:B------:R-:W-:-:S05]  /*0e80*/  IMAD.X R17, R11, 0x1, R28, P0 ;  /* 0x000000010b117824 */ /* 0x000fca00000e061c */
[----:B------:R1:W-:Y:S02]  /*0e90*/  LDGSTS.E [R21], desc[UR22][R16.64] ;  /* 0x0000000010157fae */ /* 0x0003e4000b9a1016 */
[----:B-1----:R-:W-:Y:S01]  /*0ea0*/  IADD3 R16, P0, PT, R7, R20, RZ ;  /* 0x0000001407107210 */ /* 0x002fe20007f1e0ff */
[----:B------:R-:W-:-:S04]  /*0eb0*/  IMAD R21, R24, 0x10, R21 ;  /* 0x0000001018157824 */ /* 0x000fc800078e0215 */
[----:B------:R-:W-:-:S05]  /*0ec0*/  IMAD.X R17, R11, 0x1, R26, P0 ;  /* 0x000000010b117824 */ /* 0x000fca00000e061a */
[----:B------:R1:W-:Y:S02]  /*0ed0*/  LDGSTS.E [R25], desc[UR22][R16.64] ;  /* 0x0000000010197fae */ /* 0x0003e4000b9a1016 */
[----:B-1----:R-:W-:Y:S01]  /*0ee0*/  IADD3 R16, P0, PT, R7, R14, RZ ;  /* 0x0000000e07107210 */ /* 0x002fe20007f1e0ff */
[----:B------:R-:W-:Y:S01]  /*0ef0*/  IMAD R25, R24, 0x10, R25 ;  /* 0x0000001018197824 */ /* 0x000fe200078e0219 */
[----:B------:R-:W-:-:S03]  /*0f00*/  LEA R7, P1, R8, R7, 0x4 ;  /* 0x0000000708077211 */ /* 0x000fc600078220ff */
[----:B------:R-:W-:Y:S01]  /*0f10*/  IMAD.X R17, R11, 0x1, R23, P0 ;  /* 0x000000010b117824 */ /* 0x000fe200000e0617 */
[----:B------:R-:W-:Y:S02]  /*0f20*/  IADD3 R29, P0, PT, R18, R29, RZ ;  /* 0x0000001d121d7210 */ /* 0x000fe40007f1e0ff */
[----:B------:R-:W-:Y:S02]  /*0f30*/  LEA.HI.X R11, R8, R11, RZ, 0x4, P1 ;  /* 0x0000000b080b7211 */ /* 0x000fe400008f24ff */
[----:B------:R1:W-:Y:S01]  /*0f40*/  LDGSTS.E [R27], desc[UR22][R16.64] ;  /* 0x00000000101b7fae */ /* 0x0003e2000b9a1016 */
[----:B------:R-:W-:Y:S01]  /*0f50*/  IMAD.X R10, R19, 0x1, R10, P0 ;  /* 0x00000001130a7824 */ /* 0x000fe200000e060a */
[----:B------:R-:W-:-:S04]  /*0f60*/  ISETP.GE.U32.AND P0, PT, R29, R4, PT ;  /* 0x000000041d00720c */ /* 0x000fc80003f06070 */
[----:B------:R-:W-:Y:S01]  /*0f70*/  ISETP.GE.U32.AND.EX P0, PT, R10, R5, PT, P0 ;  /* 0x000000050a00720c */ /* 0x000fe20003f06100 */
[----:B-1----:R-:W-:-:S12]  /*0f80*/  IMAD R27, R24, 0x10, R27 ;  /* 0x00000010181b7824 */ /* 0x002fd800078e021b */
[----:B------:R-:W-:Y:S05]  /*0f90*/  @!P0 BRA `(.L_x_364) ;  /* 0xfffffffc00988947 */ /* 0x000fea000383ffff */
.L_x_357:
[----:B------:R-:W-:Y:S05]  /*0fa0*/  BSYNC.RECONVERGENT B0 ;  /* 0x0000000000007941 */ /* 0x000fea0003800200 */
.L_x_356:
[----:B------:R-:W-:Y:S01]  /*0fb0*/  ISETP.GT.U32.AND P0, PT, R4, R3, PT ;  /* 0x000000030400720c */ /* 0x000fe20003f04070 */
[----:B------:R-:W0:Y:S01]  /*0fc0*/  LDGDEPBAR ;  /* 0x00000000000079af */ /* 0x000e220000000000 */
[----:B------:R-:W-:Y:S02]  /*0fd0*/  BSSY.RECONVERGENT B0, `(.L_x_365) ;  /* 0x000009c000007945 */ /* 0x000fe40003800200 */
[----:B------:R-:W-:-:S13]  /*0fe0*/  ISETP.GT.U32.AND.EX P0, PT, R5, R6, PT, P0 ;  /* 0x000000060500720c */ /* 0x000fda0003f04100 */
        /* <DEDUP_REMOVED lines=17> */
[----:B------:R-:W-:Y:S01]  /*1100*/  ISETP.NE.U32.AND P2, PT, R8, RZ, PT ;  /* 0x000000ff0800720c */ /* 0x000fe20003f45070 */
[----:B------:R-:W-:-:S05]  /*1110*/  IMAD.MOV.U32 R10, RZ, RZ, RZ ;  /* 0x000000ffff0a7224 */ /* 0x000fca00078e00ff */
[----:B-1----:R-:W1:Y:S02]  /*1120*/  MUFU.RCP R13, R13 ;  /* 0x0000000d000d7308 */ /* 0x002e640000001000 */
[----:B-1----:R-:W-:-:S06]  /*1130*/  IADD3 R11, PT, PT, R13, 0xffffffe, RZ ;  /* 0x0ffffffe0d0b7810 */ /* 0x002fcc0007ffe0ff */
[----:B------:R-:W1:Y:S02]  /*1140*/  F2I.FTZ.U32.TRUNC.NTZ R11, R11 ;  /* 0x0000000b000b7305 */ /* 0x000e64000021f000 */
[----:B-1----:R-:W-:-:S04]  /*1150*/  IMAD R9, R9, R11, RZ ;  /* 0x0000000b09097224 */ /* 0x002fc800078e02ff */
[----:B------:R-:W-:-:S04]  /*1160*/  IMAD.HI.U32 R9, R11, R9, R10 ;  /* 0x000000090b097227 */ /* 0x000fc800078e000a */
[----:B------:R-:W-:Y:S02]  /*1170*/  IMAD.MOV.U32 R11, RZ, RZ, RZ ;  /* 0x000000ffff0b7224 */ /* 0x000fe400078e00ff */
[----:B------:R-:W-:-:S04]  /*1180*/  IMAD.HI.U32 R10, R9, R12, RZ ;  /* 0x0000000c090a7227 */ /* 0x000fc800078e00ff */
[----:B------:R-:W-:-:S04]  /*1190*/  IMAD.MOV R9, RZ, RZ, -R10 ;  /* 0x000000ffff097224 */ /* 0x000fc800078e0a0a */
[----:B------:R-:W-:-:S05]  /*11a0*/  IMAD R9, R8, R9, R12 ;  /* 0x0000000908097224 */ /* 0x000fca00078e020c */
[----:B------:R-:W-:-:S13]  /*11b0*/  ISETP.GE.U32.AND P0, PT, R9, R8, PT ;  /* 0x000000080900720c */ /* 0x000fda0003f06070 */
[----:B------:R-:W-:Y:S02]  /*11c0*/  @P0 IMAD.IADD R9, R9, 0x1, -R8 ;  /* 0x0000000109090824 */ /* 0x000fe400078e0a08 */
[----:B------:R-:W-:-:S03]  /*11d0*/  @P0 VIADD R10, R10, 0x1 ;  /* 0x000000010a0a0836 */ /* 0x000fc60000000000 */
[----:B------:R-:W-:-:S13]  /*11e0*/  ISETP.GE.U32.AND P1, PT, R9, R8, PT ;  /* 0x000000080900720c */ /* 0x000fda0003f26070 */
[----:B------:R-:W-:Y:S01]  /*11f0*/  @P1 VIADD R10, R10, 0x1 ;  /* 0x000000010a0a1836 */ /* 0x000fe20000000000 */
[----:B------:R-:W-:Y:S01]  /*1200*/  @!P2 LOP3.LUT R10, RZ, R8, RZ, 0x33, !PT ;  /* 0x00000008ff0aa212 */ /* 0x000fe200078e33ff */
[----:B------:R-:W-:Y:S06]  /*1210*/  BRA `(.L_x_369) ;  /* 0x00000000000c7947 */ /* 0x000fec0003800000 */
.L_x_368:
[----:B------:R-:W-:Y:S01]  /*1220*/  IMAD.MOV.U32 R9, RZ, RZ, R12 ;  /* 0x000000ffff097224 */ /* 0x000fe200078e000c */
[----:B------:R-:W-:-:S07]  /*1230*/  MOV R14, 0x1250 ;  /* 0x00001250000e7802 */ /* 0x000fce0000000f00 */
[----:B------:R-:W-:Y:S05]  /*1240*/  CALL.REL.NOINC `($__internal_0_$__cuda_sm20_div_u64) ;  /* 0x0000000800f47944 */ /* 0x000fea0003c00000 */
.L_x_369:
[----:B------:R-:W-:Y:S05]  /*1250*/  BSYNC.RECONVERGENT B1 ;  /* 0x0000000000017941 */ /* 0x000fea0003800200 */
.L_x_367:
[----:B------:R-:W-:Y:S01]  /*1260*/  IADD3 R7, P0, PT, R10, R7, RZ ;  /* 0x000000070a077210 */ /* 0x000fe20007f1e0ff */
[----:B------:R-:W1:Y:S01]  /*1270*/  LDC R12, c[0x0][0x3b0] ;  /* 0x0000ec00ff0c7b82 */ /* 0x000e620000000800 */
[----:B------:R-:W-:Y:S02]  /*1280*/  BSSY.RECONVERGENT B1, `(.L_x_370) ;  /* 0x0000031000017945 */ /* 0x000fe40003800200 */
[C---:B------:R-:W-:Y:S01]  /*1290*/  LOP3.LUT R9, R7.reuse, 0x3, RZ, 0xc0, !PT ;  /* 0x0000000307097812 */ /* 0x040fe200078ec0ff */
[----:B------:R-:W-:Y:S01]  /*12a0*/  IMAD.X R10, RZ, RZ, R11, P0 ;  /* 0x000000ffff0a7224 */ /* 0x000fe200000e060b */
[----:B------:R-:W-:Y:S02]  /*12b0*/  ISETP.GE.U32.AND P0, PT, R7, 0x3, PT ;  /* 0x000000030700780c */ /* 0x000fe40003f06070 */
[----:B------:R-:W-:Y:S02]  /*12c0*/  ISETP.NE.U32.AND P1, PT, R9, 0x3, PT ;  /* 0x000000030900780c */ /* 0x000fe40003f25070 */
[----:B------:R-:W-:-:S02]  /*12d0*/  ISETP.GE.U32.AND.EX P0, PT, R10, RZ, PT, P0 ;  /* 0x000000ff0a00720c */ /* 0x000fc40003f06100 */
[----:B------:R-:W-:Y:S02]  /*12e0*/  ISETP.NE.AND.EX P1, PT, RZ, RZ, PT, P1 ;  /* 0x000000ffff00720c */ /* 0x000fe40003f25310 */
[----:B-1----:R-:W-:-:S11]  /*12f0*/  SHF.R.S32.HI R13, RZ, 0x1f, R12 ;  /* 0x0000001fff0d7819 */ /* 0x002fd6000001140c */
[----:B------:R-:W-:Y:S05]  /*1300*/  @!P1 BRA `(.L_x_371) ;  /* 0x0000000000a09947 */ /* 0x000fea0003800000 */
[----:B------:R-:W1:Y:S01]  /*1310*/  S2UR UR7, SR_CgaCtaId ;  /* 0x00000000000779c3 */ /* 0x000e620000008800 */
[----:B------:R-:W2:Y:S01]  /*1320*/  LDCU.64 UR12, c[0x0][0x3a8] ;  /* 0x00007500ff0c77ac */ /* 0x000ea20008000a00 */
[----:B------:R-:W-:Y:S01]  /*1330*/  IMAD.U32 R10, RZ, RZ, UR20 ;  /* 0x00000014ff0a7e24 */ /* 0x000fe2000f8e00ff */
[----:B------:R-:W-:Y:S01]  /*1340*/  SHF.L.U32 R15, R3, 0x2, RZ ;  /* 0x00000002030f7819 */ /* 0x000fe200000006ff */
[----:B------:R-:W-:Y:S01]  /*1350*/  VIADD R9, R7, 0x1 ;  /* 0x0000000107097836 */ /* 0x000fe20000000000 */
[----:B------:R-:W-:Y:S01]  /*1360*/  UMOV UR5, 0x400 ;  /* 0x0000040000057882 */ /* 0x000fe20000000000 */
[----:B------:R-:W-:Y:S01]  /*1370*/  IMAD.U32 R16, RZ, RZ, UR6 ;  /* 0x00000006ff107e24 */ /* 0x000fe2000f8e00ff */
[----:B------:R-:W-:Y:S01]  /*1380*/  UIADD3 UR5, UPT, UPT, UR5, 0x80, URZ ;  /* 0x0000008005057890 */ /* 0x000fe2000fffe0ff */
[----:B------:R-:W3:Y:S01]  /*1390*/  LDC R14, c[0x0][0x388] ;  /* 0x0000e200ff0e7b82 */ /* 0x000ee20000000800 */
[----:B------:R-:W-:Y:S01]  /*13a0*/  SHF.L.U64.HI R7, R3, 0x2, R6 ;  /* 0x0000000203077819 */ /* 0x000fe20000010206 */
[----:B------:R-:W-:Y:S01]  /*13b0*/  IMAD.U32 R11, RZ, RZ, UR21 ;  /* 0x00000015ff0b7e24 */ /* 0x000fe2000f8e00ff */
[----:B------:R-:W-:Y:S01]  /*13c0*/  LEA R15, P1, R10, R15, 0x2 ;  /* 0x0000000f0a0f7211 */ /* 0x000fe200078210ff */
[----:B------:R-:W-:Y:S01]  /*13d0*/  IMAD R11, R2, UR10, RZ ;  /* 0x0000000a020b7c24 */ /* 0x000fe2000f8e02ff */
[----:B------:R-:W-:-:S02]  /*13e0*/  LOP3.LUT R9, R9, 0x3, RZ, 0xc0, !PT ;  /* 0x0000000309097812 */ /* 0x000fc400078ec0ff */
[----:B------:R-:W-:Y:S01]  /*13f0*/  LEA.HI.X R16, R10, R7, R16, 0x2, P1 ;  /* 0x000000070a107211 */ /* 0x000fe200008f1410 */
[----:B------:R-:W-:Y:S01]  /*1400*/  IMAD R18, R11, UR9, RZ ;  /* 0x000000090b127c24 */ /* 0x000fe2000f8e02ff */
[----:B------:R-:W-:Y:S02]  /*1410*/  IADD3 R9, P3, PT, RZ, -R9, RZ ;  /* 0x80000009ff097210 */ /* 0x000fe40007f7e0ff */
[----:B--2---:R-:W-:-:S04]  /*1420*/  IADD3 R15, P1, P2, R15, UR12, R12 ;  /* 0x0000000c0f0f7c10 */ /* 0x004fc8000fa3e00c */
[----:B------:R-:W-:Y:S01]  /*1430*/  IADD3.X R16, PT, PT, R16, UR13, R13, P1, P2 ;  /* 0x0000000d10107c10 */ /* 0x000fe20008fe440d */
[----:B-1----:R-:W-:-:S06]  /*1440*/  ULEA UR5, UR7, UR5, 0x18 ;  /* 0x0000000507057291 */ /* 0x002fcc000f8ec0ff */
[----:B------:R-:W-:-:S04]  /*1450*/  VIADD R7, R12, UR5 ;  /* 0x000000050c077c36 */ /* 0x000fc80008000000 */
[----:B---3--:R-:W-:Y:S02]  /*1460*/  IMAD R10, R14, 0x200, R7 ;  /* 0x000002000e0a7824 */ /* 0x008fe400078e0207 */
[----:B------:R-:W-:Y:S02]  /*1470*/  IMAD.X R14, RZ, RZ, -0x1, P3 ;  /* 0xffffffffff0e7424 */ /* 0x000fe400018e06ff */
[----:B------:R-:W-:-:S07]  /*1480*/  IMAD R7, R3, 0x4, R10 ;  /* 0x0000000403077824 */ /* 0x000fce00078e020a */
.L_x_372:
[----:B------:R-:W-:Y:S01]  /*1490*/  IADD3 R9, P1, PT, R9, 0x1, RZ ;  /* 0x0000000109097810 */ /* 0x000fe20007f3e0ff */
[----:B------:R-:W-:Y:S01]  /*14a0*/  IMAD.MOV.U32 R10, RZ, RZ, R15 ;  /* 0x000000ffff0a7224 */ /* 0x000fe200078e000f */
[C---:B------:R-:W-:Y:S01]  /*14b0*/  IADD3 R3, P2, PT, R8.reuse, R3, RZ ;  /* 0x0000000308037210 */ /* 0x040fe20007f5e0ff */
[----:B------:R-:W-:Y:S01]  /*14c0*/  IMAD.MOV.U32 R11, RZ, RZ, R16 ;  /* 0x000000ffff0b7224 */ /* 0x000fe200078e0010 */
[----:B------:R-:W-:Y:S01]  /*14d0*/  LEA R15, P3, R8, R15, 0x2 ;  /* 0x0000000f080f7211 */ /* 0x000fe200078610ff */
[----:B------:R-:W-:Y:S01]  /*14e0*/  IMAD.X R14, RZ, RZ, R14, P1 ;  /* 0x000000ffff0e7224 */ /* 0x000fe200008e060e */
[----:B------:R-:W-:Y:S02]  /*14f0*/  ISETP.NE.U32.AND P1, PT, R9, RZ, PT ;  /* 0x000000ff0900720c */ /* 0x000fe40003f25070 */
[----:B------:R-:W-:Y:S01]  /*1500*/  @!PT LDS RZ, [RZ] ;  /* 0x00000000fffff984 */ /* 0x000fe20000000800 */
[----:B------:R-:W-:Y:S01]  /*1510*/  @!PT LDS RZ, [RZ] ;  /* 0x00000000fffff984 */ /* 0x000fe20000000800 */
[----:B------:R-:W-:Y:S01]  /*1520*/  @!PT LDS RZ, [RZ] ;  /* 0x00000000fffff984 */ /* 0x000fe20000000800 */
[----:B------:R1:W-:Y:S01]  /*1530*/  LDGSTS.E [R7+0x80], desc[UR22][R10.64] ;  /* 0x000800000a077fae */ /* 0x0003e2000b9a1016 */
[----:B------:R-:W-:Y:S02]  /*1540*/  IADD3.X R6, PT, PT, RZ, R6, RZ, P2, !PT ;  /* 0x00000006ff067210 */ /* 0x000fe400017fe4ff */
[----:B------:R-:W-:-:S02]  /*1550*/  ISETP.NE.AND.EX P1, PT, R14, RZ, PT, P1 ;  /* 0x000000ff0e00720c */ /* 0x000fc40003f25310 */
[----:B------:R-:W-:Y:S01]  /*1560*/  LEA.HI.X R16, R8, R16, RZ, 0x2, P3 ;  /* 0x0000001008107211 */ /* 0x000fe200018f14ff */
[----:B-1----:R-:W-:-:S10]  /*1570*/  IMAD R7, R18, 0x4, R7 ;  /* 0x0000000412077824 */ /* 0x002fd400078e0207 */
[----:B------:R-:W-:Y:S05]  /*1580*/  @P1 BRA `(.L_x_372) ;  /* 0xfffffffc00c01947 */ /* 0x000fea000383ffff */
.L_x_371:
[----:B------:R-:W-:Y:S05]  /*1590*/  BSYNC.RECONVERGENT B1 ;  /* 0x0000000000017941 */ /* 0x000fea0003800200 */
.L_x_370:
[----:B------:R-:W-:Y:S05]  /*15a0*/  @!P0 BRA `(.L_x_366) ;  /* 0x0000000000f88947 */ /* 0x000fea0003800000 */
[----:B------:R-:W1:Y:S01]  /*15b0*/  S2UR UR7, SR_CgaCtaId ;  /* 0x00000000000779c3 */ /* 0x000e620000008800 */
[----:B------:R-:W-:Y:S01]  /*15c0*/  UMOV UR5, 0x400 ;  /* 0x0000040000057882 */ /* 0x000fe20000000000 */
[----:B------:R-:W2:Y:S01]  /*15d0*/  LDCU.64 UR12, c[0x0][0x3a8] ;  /* 0x00007500ff0c77ac */ /* 0x000ea20008000a00 */
[C---:B------:R-:W-:Y:S01]  /*15e0*/  IADD3 R14, P0, PT, R3.reuse, UR20, RZ ;  /* 0x00000014030e7c10 */ /* 0x040fe2000ff1e0ff */
[C---:B------:R-:W-:Y:S01]  /*15f0*/  IMAD.SHL.U32 R9, R3.reuse, 0x4, RZ ;  /* 0x0000000403097824 */ /* 0x040fe200078e00ff */
[----:B------:R-:W-:Y:S01]  /*1600*/  UIADD3 UR5, UPT, UPT, UR5, 0x80, URZ ;  /* 0x0000008005057890 */ /* 0x000fe2000fffe0ff */
[----:B------:R-:W-:Y:S02]  /*1610*/  IMAD.U32 R10, RZ, RZ, UR20 ;  /* 0x00000014ff0a7e24 */ /* 0x000fe4000f8e00ff */
[----:B------:R-:W3:Y:S01]  /*1620*/  LDC R16, c[0x0][0x388] ;  /* 0x0000e200ff107b82 */ /* 0x000ee20000000800 */
[----:B------:R-:W-:Y:S01]  /*1630*/  IMAD.U32 R11, RZ, RZ, UR21 ;  /* 0x00000015ff0b7e24 */ /* 0x000fe2000f8e00ff */
[----:B------:R-:W-:Y:S01]  /*1640*/  SHF.L.U64.HI R11, R3, 0x2, R6 ;  /* 0x00000002030b7819 */ /* 0x000fe20000010206 */
[----:B------:R-:W-:Y:S01]  /*1650*/  IMAD.U32 R17, RZ, RZ, UR6 ;  /* 0x00000006ff117e24 */ /* 0x000fe2000f8e00ff */
[----:B------:R-:W-:Y:S01]  /*1660*/  LEA R9, P2, R10, R9, 0x2 ;  /* 0x000000090a097211 */ /* 0x000fe200078410ff */
[----:B------:R-:W-:-:S03]  /*1670*/  IMAD R21, R2, UR10, RZ ;  /* 0x0000000a02157c24 */ /* 0x000fc6000f8e02ff */
[----:B------:R-:W-:Y:S01]  /*1680*/  LEA.HI.X R10, R10, R11, R17, 0x2, P2 ;  /* 0x0000000b0a0a7211 */ /* 0x000fe200010f1411 */
[----:B------:R-:W-:Y:S01]  /*1690*/  IMAD R21, R21, UR9, RZ ;  /* 0x0000000915157c24 */ /* 0x000fe2000f8e02ff */
[----:B--2---:R-:W-:Y:S01]  /*16a0*/  IADD3 R7, P1, PT, R12, UR12, RZ ;  /* 0x0000000c0c077c10 */ /* 0x004fe2000ff3e0ff */
[----:B-1----:R-:W-:-:S03]  /*16b0*/  ULEA UR5, UR7, UR5, 0x18 ;  /* 0x0000000507057291 */ /* 0x002fc6000f8ec0ff */
[----:B------:R-:W-:Y:S02]  /*16c0*/  IADD3.X R11, PT, PT, R13, UR13, RZ, P1, !PT ;  /* 0x0000000d0d0b7c10 */ /* 0x000fe40008ffe4ff */
[----:B------:R-:W-:Y:S02]  /*16d0*/  SHF.R.U32.HI R13, RZ, 0x1e, R8 ;  /* 0x0000001eff0d7819 */ /* 0x000fe40000011608 */
[----:B------:R-:W-:Y:S01]  /*16e0*/  LEA R22, P1, R8, R9, 0x3 ;  /* 0x0000000908167211 */ /* 0x000fe200078218ff */
[----:B------:R-:W-:Y:S01]  /*16f0*/  VIADD R15, R12, UR5 ;  /* 0x000000050c0f7c36 */ /* 0x000fe20008000000 */
[----:B------:R-:W-:Y:S01]  /*1700*/  UMOV UR5, URZ ;  /* 0x000000ff00057c82 */ /* 0x000fe20008000000 */
[C---:B------:R-:W-:Y:S01]  /*1710*/  IMAD.SHL.U32 R12, R8.reuse, 0x4, RZ ;  /* 0x00000004080c7824 */ /* 0x040fe200078e00ff */
[----:B------:R-:W-:Y:S01]  /*1720*/  LEA.HI.X R28, R8, R10, RZ, 0x3, P1 ;  /* 0x0000000a081c7211 */ /* 0x000fe200008f1cff */
[----:B---3--:R-:W-:Y:S01]  /*1730*/  IMAD R16, R16, 0x200, R15 ;  /* 0x0000020010107824 */ /* 0x008fe200078e020f */
[----:B------:R-:W-:-:S02]  /*1740*/  IADD3.X R15, PT, PT, R6, UR6, RZ, P0, !PT ;  /* 0x00000006060f7c10 */ /* 0x000fc400087fe4ff */
[----:B------:R-:W-:Y:S01]  /*1750*/  IADD3 R20, P0, PT, R12, R9, RZ ;  /* 0x000000090c147210 */ /* 0x000fe20007f1e0ff */
[----:B------:R-:W-:Y:S01]  /*1760*/  IMAD R2, R3, 0x4, R16 ;  /* 0x0000000403027824 */ /* 0x000fe200078e0210 */
[C---:B------:R-:W-:Y:S01]  /*1770*/  SHF.L.U64.HI R15, R14.reuse, 0x2, R15 ;  /* 0x000000020e0f7819 */ /* 0x040fe2000001020f */
[----:B------:R-:W-:Y:S01]  /*1780*/  IMAD.SHL.U32 R14, R14, 0x4, RZ ;  /* 0x000000040e0e7824 */ /* 0x000fe200078e00ff */
[----:B------:R-:W-:Y:S01]  /*1790*/  IADD3.X R26, PT, PT, R13, R10, RZ, P0, !PT ;  /* 0x0000000a0d1a7210 */ /* 0x000fe200007fe4ff */
[----:B------:R-:W-:Y:S02]  /*17a0*/  IMAD R24, R21, 0x4, R2 ;  /* 0x0000000415187824 */ /* 0x000fe400078e0202 */
[----:B------:R-:W-:-:S04]  /*17b0*/  IMAD.WIDE.U32 R14, R8, 0xc, R14 ;  /* 0x0000000c080e7825 */ /* 0x000fc800078e000e */
[----:B------:R-:W-:Y:S02]  /*17c0*/  VIADD R23, R15, UR5 ;  /* 0x000000050f177c36 */ /* 0x000fe40008000000 */
[C-C-:B------:R-:W-:Y:S02]  /*17d0*/  IMAD R25, R21.reuse, 0x8, R2.reuse ;  /* 0x0000000815197824 */ /* 0x140fe400078e0202 */
[----:B------:R-:W-:-:S07]  /*17e0*/  IMAD R27, R21, 0xc, R2 ;  /* 0x0000000c151b7824 */ /* 0x000fce00078e0202 */
.L_x_373:
[----:B------:R-:W-:-:S05]  /*17f0*/  IADD3 R18, P0, PT, R7, R9, RZ ;  /* 0x0000000907127210 */ /* 0x000fca0007f1e0ff */
[----:B------:R-:W-:Y:S01]  /*1800*/  IMAD.X R19, R11, 0x1, R10, P0 ;  /* 0x000000010b137824 */ /* 0x000fe200000e060a */
[----:B------:R-:W-:-:S04]  /*1810*/  IADD3 R16, P0, PT, R7, R20, RZ ;  /* 0x0000001407107210 */ /* 0x000fc80007f1e0ff */
[----:B------:R-:W-:Y:S01]  /*1820*/  @!PT LDS RZ, [RZ] ;  /* 0x00000000fffff984 */ /* 0x000fe20000000800 */
[----:B------:R-:W-:Y:S01]  /*1830*/  @!PT LDS RZ, [RZ] ;  /* 0x00000000fffff984 */ /* 0x000fe20000000800 */
[----:B------:R-:W-:Y:S01]  /*1840*/  @!PT LDS RZ, [RZ] ;  /* 0x00000000fffff984 */ /* 0x000fe20000000800 */
[----:B------:R1:W-:Y:S01]  /*1850*/  LDGSTS.E [R2+0x80], desc[UR22][R18.64] ;  /* 0x0008000012027fae */ /* 0x0003e2000b9a1016 */
[----:B------:R-:W-:-:S05]  /*1860*/  IMAD.X R17, R11, 0x1, R26, P0 ;  /* 0x000000010b117824 */ /* 0x000fca00000e061a */
[----:B------:R2:W-:Y:S01]  /*1870*/  LDGSTS.E [R24+0x80], desc[UR22][R16.64] ;  /* 0x0008000010187fae */ /* 0x0005e2000b9a1016 */
[----:B-1----:R-:W-:Y:S01]  /*1880*/  IMAD R2, R21, 0x10, R2 ;  /* 0x0000001015027824 */ /* 0x002fe200078e0202 */
[----:B--2---:R-:W-:Y:S01]  /*1890*/  IADD3 R16, P0, PT, R7, R22, RZ ;  /* 0x0000001607107210 */ /* 0x004fe20007f1e0ff */
[----:B------:R-:W-:-:S04]  /*18a0*/  IMAD R24, R21, 0x10, R24 ;  /* 0x0000001015187824 */ /* 0x000fc800078e0218 */
[----:B------:R-:W-:Y:S01]  /*18b0*/  IMAD.X R17, R11, 0x1, R28, P0 ;  /* 0x000000010b117824 */ /* 0x000fe200000e061c */
[----:B------:R-:W-:Y:S02]  /*18c0*/  IADD3 R18, P0, PT, R7, R14, RZ ;  /* 0x0000000e07127210 */ /* 0x000fe40007f1e0ff */
[----:B------:R-:W-:Y:S02]  /*18d0*/  LEA R7, P1, R8, R7, 0x4 ;  /* 0x0000000708077211 */ /* 0x000fe400078220ff */
[----:B------:R1:W-:Y:S01]  /*18e0*/  LDGSTS.E [R25+0x80], desc[UR22][R16.64] ;  /* 0x0008000010197fae */ /* 0x0003e2000b9a1016 */
[----:B------:R-:W-:Y:S01]  /*18f0*/  IMAD.X R19, R11, 0x1, R23, P0 ;  /* 0x000000010b137824 */ /* 0x000fe200000e0617 */
[----:B------:R-:W-:Y:S02]  /*1900*/  IADD3 R3, P0, PT, R12, R3, RZ ;  /* 0x000000030c037210 */ /* 0x000fe40007f1e0ff */
[----:B------:R-:W-:Y:S02]  /*1910*/  LEA.HI.X R11, R8, R11, RZ, 0x4, P1 ;  /* 0x0000000b080b7211 */ /* 0x000fe400008f24ff */
[----:B------:R2:W-:Y:S01]  /*1920*/  LDGSTS.E [R27+0x80], desc[UR22][R18.64] ;  /* 0x00080000121b7fae */ /* 0x0005e2000b9a1016 */
[----:B------:R-:W-:Y:S01]  /*1930*/  IMAD.X R6, R13, 0x1, R6, P0 ;  /* 0x000000010d067824 */ /* 0x000fe200000e0606 */
[----:B------:R-:W-:-:S04]  /*1940*/  ISETP.GE.U32.AND P0, PT, R3, R4, PT ;  /* 0x000000040300720c */ /* 0x000fc80003f06070 */
[----:B------:R-:W-:Y:S02]  /*1950*/  ISETP.GE.U32.AND.EX P0, PT, R6, R5, PT, P0 ;  /* 0x000000050600720c */ /* 0x000fe40003f06100 */
[C---:B-1----:R-:W-:Y:S01]  /*1960*/  LEA R25, R21.reuse, R25, 0x4 ;  /* 0x0000001915197211 */ /* 0x042fe200078e20ff */
[----:B--2---:R-:W-:-:S10]  /*1970*/  IMAD R27, R21, 0x10, R27 ;  /* 0x00000010151b7824 */ /* 0x004fd400078e021b */
[----:B------:R-:W-:Y:S05]  /*1980*/  @!P0 BRA `(.L_x_373) ;  /* 0xfffffffc00988947 */ /* 0x000fea000383ffff */
.L_x_366:
[----:B------:R-:W-:Y:S05]  /*1990*/  BSYNC.RECONVERGENT B0 ;  /* 0x0000000000007941 */ /* 0x000fea0003800200 */
.L_x_365:
[----:B------:R-:W0:Y:S01]  /*19a0*/  LDGDEPBAR ;  /* 0x00000000000079af */ /* 0x000e220000000000 */
[----:B------:R-:W-:-:S04]  /*19b0*/  DEPBAR.LE SB0, 0x0 ;  /* 0x000080000000791a */ /* 0x000fc80000000000 */
[----:B------:R-:W-:Y:S06]  /*19c0*/  BAR.SYNC.DEFER_BLOCKING 0x0 ;  /* 0x0000000000007b1d */ /* 0x000fec0000010000 */
.L_x_355:
[----:B------:R-:W-:-:S13]  /*19d0*/  ISETP.NE.AND P0, PT, R0, UR19, PT ;  /* 0x0000001300007c0c */ /* 0x000fda000bf05270 */
[----:B------:R-:W-:Y:S05]  /*19e0*/  @!P0 BRA `(.L_x_374) ;  /* 0x0000000000888947 */ /* 0x000fea0003800000 */
[----:B------:R-:W1:Y:S02]  /*19f0*/  LDC R4, c[0x0][0x388] ;  /* 0x0000e200ff047b82 */ /* 0x000e640000000800 */
[----:B-1----:R-:W-:-:S13]  /*1a00*/  ISETP.GE.AND P0, PT, R4, 0x1, PT ;  /* 0x000000010400780c */ /* 0x002fda0003f06270 */
[----:B------:R-:W-:Y:S05]  /*1a10*/  @!P0 EXIT ;  /* 0x000000000000894d */ /* 0x000fea0003800000 */
[----:B------:R-:W1:Y:S01]  /*1a20*/  S2R R7, SR_CgaCtaId ;  /* 0x0000000000077919 */ /* 0x000e620000008800 */
[----:B------:R-:W2:Y:S01]  /*1a30*/  LDC R3, c[0x0][0x3b0] ;  /* 0x0000ec00ff037b82 */ /* 0x000ea20000000800 */
[----:B------:R-:W3:Y:S01]  /*1a40*/  LDCU UR7, c[0x0][0x3a0] ;  /* 0x00007400ff0777ac */ /* 0x000ee20008000800 */
[----:B------:R-:W-:Y:S01]  /*1a50*/  MOV R2, 0x400 ;  /* 0x0000040000027802 */ /* 0x000fe20000000f00 */
[----:B------:R-:W3:Y:S01]  /*1a60*/  S2R R5, SR_TID.X ;  /* 0x0000000000057919 */ /* 0x000ee20000002100 */
[----:B------:R-:W4:Y:S03]  /*1a70*/  LDCU.64 UR4, c[0x0][0x390] ;  /* 0x00007200ff0477ac */ /* 0x000f260008000a00 */
[----:B------:R-:W-:Y:S01]  /*1a80*/  VIADD R6, R2, 0x80 ;  /* 0x0000008002067836 */ /* 0x000fe20000000000 */
[----:B----4-:R-:W-:Y:S01]  /*1a90*/  ULEA UR4, UP0, UR20, UR4, 0x2 ;  /* 0x0000000414047291 */ /* 0x010fe2000f8010ff */
[----:B--2---:R-:W-:-:S02]  /*1aa0*/  IMAD R2, R4, 0x200, R3 ;  /* 0x0000020004027824 */ /* 0x004fc400078e0203 */
[----:B------:R-:W-:Y:S01]  /*1ab0*/  IMAD.MOV R4, RZ, RZ, -R4 ;  /* 0x000000ffff047224 */ /* 0x000fe200078e0a04 */
[----:B------:R-:W-:Y:S01]  /*1ac0*/  ULEA.HI.X UR5, UR20, UR5, UR6, 0x2, UP0 ;  /* 0x0000000514057291 */ /* 0x000fe200080f1406 */
[----:B-1----:R-:W-:Y:S02]  /*1ad0*/  LEA R6, R7, R6, 0x18 ;  /* 0x0000000607067211 */ /* 0x002fe400078ec0ff */
[C---:B---3--:R-:W-:Y:S01]  /*1ae0*/  LEA R3, R5.reuse, UR7, 0x2 ;  /* 0x0000000705037c11 */ /* 0x048fe2000f8e10ff */
[----:B------:R-:W-:-:S04]  /*1af0*/  IMAD R2, R5, 0x4, R2 ;  /* 0x0000000405027824 */ /* 0x000fc800078e0202 */
[----:B------:R-:W-:Y:S01]  /*1b00*/  IMAD.IADD R7, R6, 0x1, R3 ;  /* 0x0000000106077824 */ /* 0x000fe200078e0203 */
[----:B------:R-:W-:-:S07]  /*1b10*/  IADD3 R6, PT, PT, R2, 0x80, R6 ;  /* 0x0000008002067810 */ /* 0x000fce0007ffe006 */
.L_x_375:
[----:B------:R-:W-:Y:S01]  /*1b20*/  ISETP.GE.AND P0, PT, R5, R0, PT ;  /* 0x000000000500720c */ /* 0x000fe20003f06270 */
[----:B------:R-:W-:Y:S02]  /*1b30*/  IMAD.U32 R2, RZ, RZ, UR4 ;  /* 0x00000004ff027e24 */ /* 0x000fe4000f8e00ff */
[----:B------:R-:W-:Y:S02]  /*1b40*/  IMAD.U32 R3, RZ, RZ, UR5 ;  /* 0x00000005ff037e24 */ /* 0x000fe4000f8e00ff */
[----:B------:R-:W-:-:S08]  /*1b50*/  VIADD R4, R4, 0x1 ;  /* 0x0000000104047836 */ /* 0x000fd00000000000 */
[----:B------:R1:W-:Y:S01]  /*1b60*/  @!P0 LDS R8, [R7] ;  /* 0x0000000007088984 */ /* 0x0003e20000000800 */
[----:B------:R-:W-:-:S03]  /*1b70*/  @!P0 IMAD.WIDE R2, R5, 0x4, R2 ;  /* 0x0000000405028825 */ /* 0x000fc600078e0202 */
[----:B------:R2:W3:Y:S01]  /*1b80*/  @!P0 LDS R9, [R6] ;  /* 0x0000000006098984 */ /* 0x0004e20000000800 */
[----:B------:R-:W-:Y:S01]  /*1b90*/  VIADD R5, R5, 0x80 ;  /* 0x0000008005057836 */ /* 0x000fe20000000000 */
[----:B-1----:R-:W-:Y:S01]  /*1ba0*/  IADD3 R7, PT, PT, R7, 0x200, RZ ;  /* 0x0000020007077810 */ /* 0x002fe20007ffe0ff */
[----:B--2---:R-:W-:Y:S02]  /*1bb0*/  VIADD R6, R6, 0x200 ;  /* 0x0000020006067836 */ /* 0x004fe40000000000 */
[----:B---3--:R-:W-:-:S05]  /*1bc0*/  @!P0 FADD R9, R8, -R9 ;  /* 0x8000000908098221 */ /* 0x008fca0000000000 */
[----:B------:R1:W-:Y:S01]  /*1bd0*/  @!P0 STG.E desc[UR22][R2.64], R9 ;  /* 0x0000000902008986 */ /* 0x0003e2000c101916 */
[----:B------:R-:W-:-:S13]  /*1be0*/  ISETP.NE.AND P0, PT, R4, RZ, PT ;  /* 0x000000ff0400720c */ /* 0x000fda0003f05270 */
[----:B-1----:R-:W-:Y:S05]  /*1bf0*/  @P0 BRA `(.L_x_375) ;  /* 0xfffffffc00c80947 */ /* 0x002fea000383ffff */
[----:B------:R-:W-:Y:S05]  /*1c00*/  EXIT ;  /* 0x000000000000794d */ /* 0x000fea0003800000 */
.L_x_374:
        /* <DEDUP_REMOVED lines=19> */
.L_x_376:
[----:B-1----:R-:W-:Y:S01]  /*1d40*/  LDS R7, [R6] ;  /* 0x0000000006077984 */ /* 0x002fe20000000800 */
[----:B------:R-:W-:Y:S01]  /*1d50*/  IADD3 R0, PT, PT, R0, 0x1, RZ ;  /* 0x0000000100007810 */ /* 0x000fe20007ffe0ff */
[----:B------:R-:W-:Y:S02]  /*1d60*/  IMAD.U32 R2, RZ, RZ, UR4 ;  /* 0x00000004ff027e24 */ /* 0x000fe4000f8e00ff */
[----:B------:R-:W1:Y:S01]  /*1d70*/  LDS R8, [R4] ;  /* 0x0000000004087984 */ /* 0x000e620000000800 */
[----:B------:R-:W-:Y:S01]  /*1d80*/  ISETP.NE.AND P0, PT, R0, RZ, PT ;  /* 0x000000ff0000720c */ /* 0x000fe20003f05270 */
[----:B------:R-:W-:Y:S02]  /*1d90*/  IMAD.U32 R3, RZ, RZ, UR5 ;  /* 0x00000005ff037e24 */ /* 0x000fe4000f8e00ff */
[----:B------:R-:W-:-:S04]  /*1da0*/  IMAD.WIDE R2, R5, 0x4, R2 ;  /* 0x0000000405027825 */ /* 0x000fc800078e0202 */
[----:B-1----:R-:W-:-:S05]  /*1db0*/  FADD R7, R7, -R8 ;  /* 0x8000000807077221 */ /* 0x002fca0000000000 */
[----:B------:R1:W-:Y:S01]  /*1dc0*/  STG.E desc[UR22][R2.64], R7 ;  /* 0x0000000702007986 */ /* 0x0003e2000c101916 */
[----:B------:R-:W-:Y:S05]  /*1dd0*/  @!P0 EXIT ;  /* 0x000000000000894d */ /* 0x000fea0003800000 */
[----:B------:R-:W-:Y:S02]  /*1de0*/  VIADD R4, R4, 0x200 ;  /* 0x0000020004047836 */ /* 0x000fe40000000000 */
[----:B------:R-:W-:Y:S02]  /*1df0*/  VIADD R6, R6, 0x200 ;  /* 0x0000020006067836 */ /* 0x000fe40000000000 */
[----:B------:R-:W-:Y:S01]  /*1e00*/  VIADD R5, R5, 0x80 ;  /* 0x0000008005057836 */ /* 0x000fe20000000000 */
[----:B------:R-:W-:Y:S06]  /*1e10*/  BRA `(.L_x_376) ;  /* 0xfffffffc00c87947 */ /* 0x000fec000383ffff */
        .weak           $__internal_0_$__cuda_sm20_div_u64
        .type           $__internal_0_$__cuda_sm20_div_u64,@function
        .size           $__internal_0_$__cuda_sm20_div_u64,(.L_x_406 - $__internal_0_$__cuda_sm20_div_u64)
$__internal_0_$__cuda_sm20_div_u64:
[----:B------:R-:W-:Y:S02]  /*1e20*/  IMAD.MOV.U32 R16, RZ, RZ, R8 ;  /* 0x000000ffff107224 */ /* 0x000fe400078e0008 */
[----:B------:R-:W-:-:S04]  /*1e30*/  IMAD.U32 R17, RZ, RZ, UR4 ;  /* 0x00000004ff117e24 */ /* 0x000fc8000f8e00ff */
[----:B------:R-:W1:Y:S08]  /*1e40*/  I2F.U64.RP R16, R16 ;  /* 0x0000001000107312 */ /* 0x000e700000309000 */
[----:B-1----:R-:W1:Y:S02]  /*1e50*/  MUFU.RCP R10, R16 ;  /* 0x00000010000a7308 */ /* 0x002e640000001000 */
[----:B-1----:R-:W-:-:S06]  /*1e60*/  VIADD R10, R10, 0x1ffffffe ;  /* 0x1ffffffe0a0a7836 */ /* 0x002fcc0000000000 */
[----:B------:R-:W1:Y:S02]  /*1e70*/  F2I.U64.TRUNC R10, R10 ;  /* 0x0000000a000a7311 */ /* 0x000e64000020d800 */
[----:B-1----:R-:W-:-:S04]  /*1e80*/  IMAD.WIDE.U32 R12, R10, R8, RZ ;  /* 0x000000080a0c7225 */ /* 0x002fc800078e00ff */
[----:B------:R-:W-:Y:S01]  /*1e90*/  IMAD R13, R10, UR4, R13 ;  /* 0x000000040a0d7c24 */ /* 0x000fe2000f8e020d */
[----:B------:R-:W-:-:S03]  /*1ea0*/  IADD3 R19, P0, PT, RZ, -R12, RZ ;  /* 0x8000000cff137210 */ /* 0x000fc60007f1e0ff */
[----:B------:R-:W-:Y:S02]  /*1eb0*/  IMAD R13, R11, R8, R13 ;  /* 0x000000080b0d7224 */ /* 0x000fe400078e020d */
[----:B------:R-:W-:-:S04]  /*1ec0*/  IMAD.HI.U32 R12, R10, R19, RZ ;  /* 0x000000130a0c7227 */ /* 0x000fc800078e00ff */
[----:B------:R-:W-:Y:S02]  /*1ed0*/  IMAD.X R21, RZ, RZ, ~R13, P0 ;  /* 0x000000ffff157224 */ /* 0x000fe400000e0e0d */
[----:B------:R-:W-:Y:S02]  /*1ee0*/  IMAD.MOV.U32 R13, RZ, RZ, R10 ;  /* 0x000000ffff0d7224 */ /* 0x000fe400078e000a */
[-C--:B------:R-:W-:Y:S02]  /*1ef0*/  IMAD R17, R11, R21.reuse, RZ ;  /* 0x000000150b117224 */ /* 0x080fe400078e02ff */
[----:B------:R-:W-:-:S04]  /*1f00*/  IMAD.WIDE.U32 R12, P0, R10, R21, R12 ;  /* 0x000000150a0c7225 */ /* 0x000fc8000780000c */
[----:B------:R-:W-:-:S04]  /*1f10*/  IMAD.HI.U32 R21, R11, R21, RZ ;  /* 0x000000150b157227 */ /* 0x000fc800078e00ff */
[----:B------:R-:W-:-:S05]  /*1f20*/  IMAD.HI.U32 R12, P1, R11, R19, R12 ;  /* 0x000000130b0c7227 */ /* 0x000fca000782000c */
[----:B------:R-:W-:Y:S01]  /*1f30*/  IADD3 R13, P2, PT, R17, R12, RZ ;  /* 0x0000000c110d7210 */ /* 0x000fe20007f5e0ff */
[----:B------:R-:W-:-:S04]  /*1f40*/  IMAD.X R12, R21, 0x1, R11, P0 ;  /* 0x00000001150c7824 */ /* 0x000fc800000e060b */
[----:B------:R-:W-:Y:S01]  /*1f50*/  IMAD.WIDE.U32 R10, R13, R8, RZ ;  /* 0x000000080d0a7225 */ /* 0x000fe200078e00ff */
[----:B------:R-:W-:-:S03]  /*1f60*/  IADD3.X R17, PT, PT, RZ, RZ, R12, P2, P1 ;  /* 0x000000ffff117210 */ /* 0x000fc600017e240c */
[----:B------:R-:W-:Y:S01]  /*1f70*/  IMAD R11, R13, UR4, R11 ;  /* 0x000000040d0b7c24 */ /* 0x000fe2000f8e020b */
[----:B------:R-:W-:-:S03]  /*1f80*/  IADD3 R19, P0, PT, RZ, -R10, RZ ;  /* 0x8000000aff137210 */ /* 0x000fc60007f1e0ff */
[----:B------:R-:W-:Y:S02]  /*1f90*/  IMAD R11, R17, R8, R11 ;  /* 0x00000008110b7224 */ /* 0x000fe400078e020b */
[----:B------:R-:W-:-:S03]  /*1fa0*/  IMAD.HI.U32 R12, R13, R19, RZ ;  /* 0x000000130d0c7227 */ /* 0x000fc600078e00ff */
[----:B------:R-:W-:-:S05]  /*1fb0*/  IADD3.X R10, PT, PT, RZ, ~R11, RZ, P0, !PT ;  /* 0x8000000bff0a7210 */ /* 0x000fca00007fe4ff */
[----:B------:R-:W-:-:S04]  /*1fc0*/  IMAD.WIDE.U32 R12, P0, R13, R10, R12 ;  /* 0x0000000a0d0c7225 */ /* 0x000fc8000780000c */
[C---:B------:R-:W-:Y:S02]  /*1fd0*/  IMAD R11, R17.reuse, R10, RZ ;  /* 0x0000000a110b7224 */ /* 0x040fe400078e02ff */
[----:B------:R-:W-:-:S04]  /*1fe0*/  IMAD.HI.U32 R12, P1, R17, R19, R12 ;  /* 0x00000013110c7227 */ /* 0x000fc8000782000c */
[----:B------:R-:W-:Y:S01]  /*1ff0*/  IMAD.HI.U32 R10, R17, R10, RZ ;  /* 0x0000000a110a7227 */ /* 0x000fe200078e00ff */
[----:B------:R-:W-:-:S03]  /*2000*/  IADD3 R12, P2, PT, R11, R12, RZ ;  /* 0x0000000c0b0c7210 */ /* 0x000fc60007f5e0ff */
[----:B------:R-:W-:Y:S02]  /*2010*/  IMAD.X R17, R10, 0x1, R17, P0 ;  /* 0x000000010a117824 */ /* 0x000fe400000e0611 */
[----:B------:R-:W-:-:S03]  /*2020*/  IMAD.HI.U32 R10, R12, R9, RZ ;  /* 0x000000090c0a7227 */ /* 0x000fc600078e00ff */
[----:B------:R-:W-:Y:S01]  /*2030*/  IADD3.X R16, PT, PT, RZ, RZ, R17, P2, P1 ;  /* 0x000000ffff107210 */ /* 0x000fe200017e2411 */
[----:B------:R-:W-:Y:S02]  /*2040*/  IMAD.MOV.U32 R11, RZ, RZ, RZ ;  /* 0x000000ffff0b7224 */ /* 0x000fe400078e00ff */
[----:B------:R-:W-:-:S04]  /*2050*/  IMAD.WIDE.U32 R10, R12, R15, R10 ;  /* 0x0000000f0c0a7225 */ /* 0x000fc800078e000a */
[C---:B------:R-:W-:Y:S02]  /*2060*/  IMAD R13, R16.reuse, R15, RZ ;  /* 0x0000000f100d7224 */ /* 0x040fe400078e02ff */
[----:B------:R-:W-:-:S04]  /*2070*/  IMAD.HI.U32 R10, P0, R16, R9, R10 ;  /* 0x00000009100a7227 */ /* 0x000fc8000780000a */
[----:B------:R-:W-:Y:S01]  /*2080*/  IMAD.HI.U32 R12, R16, R15, RZ ;  /* 0x0000000f100c7227 */ /* 0x000fe200078e00ff */
[----:B------:R-:W-:-:S03]  /*2090*/  IADD3 R13, P1, PT, R13, R10, RZ ;  /* 0x0000000a0d0d7210 */ /* 0x000fc60007f3e0ff */
[----:B------:R-:W-:Y:S02]  /*20a0*/  IMAD.X R12, RZ, RZ, R12, P0 ;  /* 0x000000ffff0c7224 */ /* 0x000fe400000e060c */
[----:B------:R-:W-:-:S04]  /*20b0*/  IMAD.WIDE.U32 R10, R13, R8, RZ ;  /* 0x000000080d0a7225 */ /* 0x000fc800078e00ff */
[----:B------:R-:W-:Y:S01]  /*20c0*/  IMAD.X R17, RZ, RZ, R12, P1 ;  /* 0x000000ffff117224 */ /* 0x000fe200008e060c */
[----:B------:R-:W-:Y:S01]  /*20d0*/  IADD3 R19, P1, PT, -R10, R9, RZ ;  /* 0x000000090a137210 */ /* 0x000fe20007f3e1ff */
[----:B------:R-:W-:-:S03]  /*20e0*/  IMAD R11, R13, UR4, R11 ;  /* 0x000000040d0b7c24 */ /* 0x000fc6000f8e020b */
[-C--:B------:R-:W-:Y:S01]  /*20f0*/  ISETP.GE.U32.AND P0, PT, R19, R8.reuse, PT ;  /* 0x000000081300720c */ /* 0x080fe20003f06070 */
[----:B------:R-:W-:-:S04]  /*2100*/  IMAD R10, R17, R8, R11 ;  /* 0x00000008110a7224 */ /* 0x000fc800078e020b */
[----:B------:R-:W-:Y:S01]  /*2110*/  IMAD.X R16, R15, 0x1, ~R10, P1 ;  /* 0x000000010f107824 */ /* 0x000fe200008e0e0a */
[----:B------:R-:W-:Y:S01]  /*2120*/  IADD3 R10, P2, PT, R13, 0x1, RZ ;  /* 0x000000010d0a7810 */ /* 0x000fe20007f5e0ff */
[----:B------:R-:W-:Y:S01]  /*2130*/  IMAD.MOV.U32 R15, RZ, RZ, 0x0 ;  /* 0x00000000ff0f7424 */ /* 0x000fe200078e00ff */
[-C--:B------:R-:W-:Y:S02]  /*2140*/  IADD3 R9, P1, PT, -R8, R19.reuse, RZ ;  /* 0x0000001308097210 */ /* 0x080fe40007f3e1ff */
[C---:B------:R-:W-:Y:S01]  /*2150*/  ISETP.GE.U32.AND.EX P0, PT, R16.reuse, UR4, PT, P0 ;  /* 0x0000000410007c0c */ /* 0x040fe2000bf06100 */
[----:B------:R-:W-:Y:S01]  /*2160*/  IMAD.X R12, RZ, RZ, R17, P2 ;  /* 0x000000ffff0c7224 */ /* 0x000fe200010e0611 */
[----:B------:R-:W-:Y:S02]  /*2170*/  IADD3.X R11, PT, PT, R16, ~UR4, RZ, P1, !PT ;  /* 0x80000004100b7c10 */ /* 0x000fe40008ffe4ff */
[----:B------:R-:W-:Y:S02]  /*2180*/  SEL R9, R9, R19, P0 ;  /* 0x0000001309097207 */ /* 0x000fe40000000000 */
[----:B------:R-:W-:-:S02]  /*2190*/  SEL R13, R10, R13, P0 ;  /* 0x0000000d0a0d7207 */ /* 0x000fc40000000000 */
[----:B------:R-:W-:Y:S02]  /*21a0*/  SEL R11, R11, R16, P0 ;  /* 0x000000100b0b7207 */ /* 0x000fe40000000000 */
[----:B------:R-:W-:Y:S02]  /*21b0*/  SEL R12, R12, R17, P0 ;  /* 0x000000110c0c7207 */ /* 0x000fe40000000000 */
[----:B------:R-:W-:Y:S02]  /*21c0*/  ISETP.GE.U32.AND P0, PT, R9, R8, PT ;  /* 0x000000080900720c */ /* 0x000fe40003f06070 */
[----:B------:R-:W-:Y:S02]  /*21d0*/  IADD3 R10, P2, PT, R13, 0x1, RZ ;  /* 0x000000010d0a7810 */ /* 0x000fe40007f5e0ff */
[----:B------:R-:W-:Y:S02]  /*21e0*/  ISETP.GE.U32.AND.EX P0, PT, R11, UR4, PT, P0 ;  /* 0x000000040b007c0c */ /* 0x000fe4000bf06100 */
[----:B------:R-:W-:Y:S01]  /*21f0*/  ISETP.NE.U32.AND P1, PT, R8, RZ, PT ;  /* 0x000000ff0800720c */ /* 0x000fe20003f25070 */
[----:B------:R-:W-:Y:S01]  /*2200*/  IMAD.X R11, RZ, RZ, R12, P2 ;  /* 0x000000ffff0b7224 */ /* 0x000fe200010e060c */
[----:B------:R-:W-:-:S02]  /*2210*/  SEL R10, R10, R13, P0 ;  /* 0x0000000d0a0a7207 */ /* 0x000fc40000000000 */
[----:B------:R-:W-:Y:S02]  /*2220*/  ISETP.NE.AND.EX P1, PT, RZ, UR4, PT, P1 ;  /* 0x00000004ff007c0c */ /* 0x000fe4000bf25310 */
[----:B------:R-:W-:Y:S02]  /*2230*/  SEL R11, R11, R12, P0 ;  /* 0x0000000c0b0b7207 */ /* 0x000fe40000000000 */
[----:B------:R-:W-:Y:S02]  /*2240*/  SEL R10, R10, 0xffffffff, P1 ;  /* 0xffffffff0a0a7807 */ /* 0x000fe40000800000 */
[----:B------:R-:W-:Y:S01]  /*2250*/  SEL R11, R11, 0xffffffff, P1 ;  /* 0xffffffff0b0b7807 */ /* 0x000fe20000800000 */
[----:B------:R-:W-:Y:S06]  /*2260*/  RET.REL.NODEC R14 `(_ZN3cub18CUB_300001_SM_10006detail9transform16transform_kernelINS2_10policy_hubILb0EN4cuda3std3__45tupleIJN6thrust24THRUST_300001_SM_1000_NS6detail15normal_iteratorINSA_10device_ptrIfEEEESF_EEEE10policy1000ElNS7_5minusIfEESF_JPfSL_EEEvT0_iT1_T2_DpNS2_10kernel_argIT3_EE) ;  /* 0xffffffdc0e647950 */ /* 0x000fec0003c3ffff */
.L_x_377:
        /* <DEDUP_REMOVED lines=9> */
.L_x_406:


//--------------------- .text._ZN3cub18CUB_300001_SM_10006detail9transform16transform_kernelINS2_10policy_hubILb0EN4cuda3std3__45tupleIJN6thrust24THRUST_300001_SM_1000_NS6detail15normal_iteratorINSA_10device_ptrIfEEEESF_EEEE10policy1000EiNS7_5minusIfEESF_JPfSL_EEEvT0_iT1_T2_DpNS2_10kernel_argIT3_EE --------------------------
	.section	.text._ZN3cub18CUB_300001_SM_10006detail9transform16transform_kernelINS2_10policy_hubILb0EN4cuda3std3__45tupleIJN6thrust24THRUST_300001_SM_1000_NS6detail15normal_iteratorINSA_10device_ptrIfEEEESF_EEEE10policy1000EiNS7_5minusIfEESF_JPfSL_EEEvT0_iT1_T2_DpNS2_10kernel_argIT3_EE,"ax",@progbits
	.align	128
        .global         _ZN3cub18CUB_300001_SM_10006detail9transform16transform_kernelINS2_10policy_hubILb0EN4cuda3std3__45tupleIJN6thrust24THRUST_300001_SM_1000_NS6detail15normal_iteratorINSA_10device_ptrIfEEEESF_EEEE10policy1000EiNS7_5minusIfEESF_JPfSL_EEEvT0_iT1_T2_DpNS2_10kernel_argIT3_EE
        .type           _ZN3cub18CUB_300001_SM_10006detail9transform16transform_kernelINS2_10policy_hubILb0EN4cuda3std3__45tupleIJN6thrust24THRUST_300001_SM_1000_NS6detail15normal_iteratorINSA_10device_ptrIfEEEESF_EEEE10policy1000EiNS7_5minusIfEESF_JPfSL_EEEvT0_iT1_T2_DpNS2_10kernel_argIT3_EE,@function
        .size           _ZN3cub18CUB_300001_SM_10006detail9transform16transform_kernelINS2_10policy_hubILb0EN4cuda3std3__45tupleIJN6thrust24THRUST_300001_SM_1000_NS6detail15normal_iteratorINSA_10device_ptrIfEEEESF_EEEE10policy1000EiNS7_5minusIfEESF_JPfSL_EEEvT0_iT1_T2_DpNS2_10kernel_argIT3_EE,(.L_x_407 - _ZN3cub18CUB_300001_SM_10006detail9transform16transform_kernelINS2_10policy_hubILb0EN4cuda3std3__45tupleIJN6thrust24THRUST_300001_SM_1000_NS6detail15normal_iteratorINSA_10device_ptrIfEEEESF_EEEE10policy1000EiNS7_5minusIfEESF_JPfSL_EEEvT0_iT1_T2_DpNS2_10kernel_argIT3_EE)
        .other          _ZN3cub18CUB_300001_SM_10006detail9transform16transform_kernelINS2_10policy_hubILb0EN4cuda3std3__45tupleIJN6thrust24THRUST_300001_SM_1000_NS6detail15normal_iteratorINSA_10device_ptrIfEEEESF_EEEE10policy1000EiNS7_5minusIfEESF_JPfSL_EEEvT0_iT1_T2_DpNS2_10kernel_argIT3_EE,@"STO_CUDA_ENTRY STV_DEFAULT"
_ZN3cub18CUB_300001_SM_10006detail9transform16transform_kernelINS2_10policy_hubILb0EN4cuda3std3__45tupleIJN6thrust24THRUST_300001_SM_1000_NS6detail15normal_iteratorINSA_10device_ptrIfEEEESF_EEEE10policy1000EiNS7_5minusIfEESF_JPfSL_EEEvT0_iT1_T2_DpNS2_10kernel_argIT3_EE:
.text._ZN3cub18CUB_300001_SM_10006detail9transform16transform_kernelINS2_10policy_hubILb0EN4cuda3std3__45tupleIJN6thrust24THRUST_300001_SM_1000_NS6detail15normal_iteratorINSA_10device_ptrIfEEEESF_EEEE10policy1000EiNS7_5minusIfEESF_JPfSL_EEEvT0_iT1_T2_DpNS2_10kernel_argIT3_EE:
[----:B------:R-:W-:Y:S08]  /*0000*/  LDC R1, c[0x0][0x37c] ;  /* 0x0000df00ff017b82 */ /* 0x000ff00000000800 */
[----:B------:R-:W1:Y:S01]  /*0010*/  S2UR UR5, SR_CTAID.X ;  /* 0x00000000000579c3 */ /* 0x000e620000002500 */
[----:B------:R-:W2:Y:S01]  /*0020*/  LDCU UR7, c[0x0][0x370] ;  /* 0x00006e00ff0777ac */ /* 0x000ea20008000800 */
[----:B------:R-:W3:Y:S01]  /*0030*/  LDCU.64 UR16, c[0x0][0x380] ;  /* 0x00007000ff1077ac */ /* 0x000ee20008000a00 */
[----:B------:R-:W4:Y:S01]  /*0040*/  LDCU.64 UR20, c[0x0][0x358] ;  /* 0x00006b00ff1477ac */ /* 0x000f220008000a00 */
[----:B---3--:R-:W-:-:S02]  /*0050*/  USHF.L.U32 UR24, UR17, 0x7, URZ ;  /* 0x0000000711187899 */ /* 0x008fc400080006ff */
[----:B-1----:R-:W-:Y:S02]  /*0060*/  UIADD3 UR4, UPT, UPT, UR5, 0x2, URZ ;  /* 0x0000000205047890 */ /* 0x002fe4000fffe0ff */
[----:B------:R-:W-:Y:S02]  /*0070*/  UIMAD UR22, UR24, UR5, URZ ;  /* 0x00000005181672a4 */ /* 0x000fe4000f8e02ff */
[----:B--2---:R-:W-:Y:S02]  /*0080*/  UISETP.GE.U32.AND UP0, UPT, UR4, UR7, UPT ;  /* 0x000000070400728c */ /* 0x004fe4000bf06070 */
[----:B------:R-:W-:Y:S02]  /*0090*/  UIADD3 UR6, UPT, UPT, -UR22, UR16, URZ ;  /* 0x0000001016067290 */ /* 0x000fe4000fffe1ff */
[----:B------:R-:W-:Y:S02]  /*00a0*/  UISETP.EQ.OR UP0, UPT, UR5, URZ, UP0 ;  /* 0x000000ff0500728c */ /* 0x000fe40008702670 */
[----:B------:R-:W-:-:S04]  /*00b0*/  UISETP.LT.AND UP1, UPT, UR24, UR6, UPT ;  /* 0x000000061800728c */ /* 0x000fc8000bf21270 */
[----:B------:R-:W-:-:S03]  /*00c0*/  USEL UR23, UR24, UR6, UP1 ;  /* 0x0000000618177287 */ /* 0x000fc60008800000 */
[----:B----4-:R-:W-:Y:S09]  /*00d0*/  BRA.U UP0, `(.L_x_378) ;  /* 0x0000000100dc7547 */ /* 0x010ff2000b800000 */
        /* <DEDUP_REMOVED lines=20> */
[----:B------:R-:W-:Y:S02]  /*0220*/  ULOP3.LUT UR13, UR13, 0xfffffff0, URZ, 0xc0, !UPT ;  /* 0xfffffff00d0d7892 */ /* 0x000fe4000f8ec0ff */
[----:B------:R-:W-:Y:S02]  /*0230*/  ULOP3.LUT UR12, UR12, 0xfffffff0, URZ, 0xc0, !UPT ;  /* 0xfffffff00c0c7892 */ /* 0x000fe4000f8ec0ff */
[----:B------:R-:W-:Y:S02]  /*0240*/  ULEA UR14, UR16, UR14, 0x18 ;  /* 0x0000000e100e7291 */ /* 0x000fe4000f8ec0ff */
[----:B------:R-:W-:Y:S01]  /*0250*/  USHF.R.U32.HI UR7, URZ, 0x4, UR13 ;  /* 0x00000004ff077899 */ /* 0x000fe2000801160d */
        /* <DEDUP_REMOVED lines=8> */
[----:B------:R-:W-:-:S02]  /*02e0*/  UIADD3 UR13, UPT, UPT, UR13, UR12, URZ ;  /* 0x0000000c0d0d7290 */ /* 0x000fc4000fffe0ff */
[----:B------:R-:W-:Y:S02]  /*02f0*/  ULEA UR16, UR17, UR14, 0x9 ;  /* 0x0000000e11107291 */ /* 0x000fe4000f8e48ff */
[----:B------:R-:W-:Y:S02]  /*0300*/  USHF.R.U32.HI UR12, URZ, 0x4, UR12 ;  /* 0x00000004ff0c7899 */ /* 0x000fe4000801160c */
[----:B----4-:R-:W-:Y:S01]  /*0310*/  UIMAD.WIDE UR4, UR22, 0x4, UR4 ;  /* 0x00000004160478a5 */ /* 0x010fe2000f8e0204 */
[----:B------:R-:W-:Y:S01]  /*0320*/  IMAD.U32 R0, RZ, RZ, UR13 ;  /* 0x0000000dff007e24 */ /* 0x000fe2000f8e00ff */
[----:B------:R-:W-:Y:S02]  /*0330*/  UPRMT UR7, UR7, 0x5410, URZ ;  /* 0x0000541007077896 */ /* 0x000fe400080000ff */
[----:B--2---:R-:W-:Y:S02]  /*0340*/  UIMAD.WIDE UR8, UR22, 0x4, UR8 ;  /* 0x00000004160878a5 */ /* 0x004fe4000f8e0208 */
[----:B------:R-:W-:-:S02]  /*0350*/  UIADD3 UR18, UPT, UPT, UR16, 0x80, URZ ;  /* 0x0000008010127890 */ /* 0x000fc4000fffe0ff */
[----:B------:R-:W-:Y:S01]  /*0360*/  UPRMT UR12, UR12, 0x5410, URZ ;  /* 0x000054100c0c7896 */ /* 0x000fe200080000ff */
[----:B------:R-:W-:Y:S02]  /*0370*/  UMOV UR19, UR15 ;  /* 0x0000000f00137c82 */ /* 0x000fe40008000000 */
[----:B---3--:R1:W-:Y:S06]  /*0380*/  UBLKCP.S.G [UR14], [UR4], UR7 ;  /* 0x0000000e040073ba */ /* 0x0083ec0008000207 */
[----:B------:R1:W-:Y:S01]  /*0390*/  UBLKCP.S.G [UR18], [UR8], UR12 ;  /* 0x00000012080073ba */ /* 0x0003e2000800020c */
[----:B------:R1:W-:Y:S01]  /*03a0*/  SYNCS.ARRIVE.TRANS64 RZ, [UR15], R0 ;  /* 0x00000000ffff79a7 */ /* 0x0003e2000800000f */
[----:B------:R-:W-:Y:S01]  /*03b0*/  NOP ;  /* 0x0000000000007918 */ /* 0x000fe20000000000 */
.L_x_380:
[----:B-1----:R-:W-:Y:S05]  /*03c0*/  BSYNC.RECONVERGENT B0 ;  /* 0x0000000000007941 */ /* 0x002fea0003800200 */
.L_x_379:
[----:B------:R-:W1:Y:S08]  /*03d0*/  S2UR UR5, SR_CgaCtaId ;  /* 0x00000000000579c3 */ /* 0x000e700000008800 */
[----:B------:R-:W-:Y:S01]  /*03e0*/  BAR.SYNC.DEFER_BLOCKING 0x0 ;  /* 0x0000000000007b1d */ /* 0x000fe20000010000 */
[----:B------:R-:W-:-:S05]  /*03f0*/  SHF.L.U32 R0, RZ, 0x1f, RZ ;  /* 0x0000001fff007819 */ /* 0x000fca00000006ff */
[----:B------:R-:W-:Y:S02]  /*0400*/  UMOV UR4, 0x400 ;  /* 0x0000040000047882 */ /* 0x000fe40000000000 */
[----:B-1----:R-:W-:-:S12]  /*0410*/  ULEA UR4, UR5, UR4, 0x18 ;  /* 0x0000000405047291 */ /* 0x002fd8000f8ec0ff */
.L_x_381:
[----:B------:R-:W1:Y:S02]  /*0420*/  SYNCS.PHASECHK.TRANS64.TRYWAIT P0, [UR4], R0 ;  /* 0x00000000ff0075a7 */ /* 0x000e640008001104 */
[----:B-1----:R-:W-:Y:S05]  /*0430*/  @!P0 BRA `(.L_x_381) ;  /* 0xfffffffc00f88947 */ /* 0x002fea000383ffff */
[----:B------:R-:W-:Y:S05]  /*0440*/  BRA `(.L_x_382) ;  /* 0x0000001400687947 */ /* 0x000fea0003800000 */
.L_x_378:
[----:B------:R-:W1:Y:S01]  /*0450*/  S2R R2, SR_TID.Y ;  /* 0x0000000000027919 */ /* 0x000e620000002200 */
[----:B------:R-:W2:Y:S01]  /*0460*/  LDCU UR10, c[0x0][0x360] ;  /* 0x00006c00ff0a77ac */ /* 0x000ea20008000800 */
[----:B------:R-:W-:Y:S01]  /*0470*/  BSSY.RECONVERGENT B0, `(.L_x_383) ;  /* 0x00000b1000007945 */ /* 0x000fe20003800200 */
[----:B------:R-:W1:Y:S01]  /*0480*/  S2R R3, SR_TID.Z ;  /* 0x0000000000037919 */ /* 0x000e620000002300 */
[----:B------:R-:W2:Y:S01]  /*0490*/  LDCU UR11, c[0x0][0x364] ;  /* 0x00006c80ff0b77ac */ /* 0x000ea20008000800 */
[----:B------:R-:W3:Y:S01]  /*04a0*/  LDC R0, c[0x0][0x368] ;  /* 0x0000da00ff007b82 */ /* 0x000ee20000000800 */
[----:B------:R-:W4:Y:S01]  /*04b0*/  S2R R5, SR_TID.X ;  /* 0x0000000000057919 */ /* 0x000f220000002100 */
[----:B------:R-:W-:Y:S02]  /*04c0*/  USHF.L.U32 UR4, UR23, 0x2, URZ ;  /* 0x0000000217047899 */ /* 0x000fe400080006ff */
[----:B------:R-:W-:Y:S02]  /*04d0*/  USHF.R.S32.HI UR12, URZ, 0x1f, UR22 ;  /* 0x0000001fff0c7899 */ /* 0x000fe40008011416 */
[----:B------:R-:W-:-:S04]  /*04e0*/  USHF.R.S32.HI UR5, URZ, 0x1f, UR4 ;  /* 0x0000001fff057899 */ /* 0x000fc80008011404 */
[----:B------:R-:W-:Y:S02]  /*04f0*/  USHF.R.U32.HI UR13, URZ, 0x2, UR5 ;  /* 0x00000002ff0d7899 */ /* 0x000fe40008011605 */
[----:B------:R-:W-:Y:S02]  /*0500*/  USHF.R.U64 UR7, UR4, 0x2, UR5 ;  /* 0x0000000204077899 */ /* 0x000fe40008001205 */
[----:B--2---:R-:W-:Y:S02]  /*0510*/  UIMAD UR4, UR10, UR11, URZ ;  /* 0x0000000b0a0472a4 */ /* 0x004fe4000f8e02ff */
[----:B-1----:R-:W-:Y:S02]  /*0520*/  IMAD R2, R3, UR11, R2 ;  /* 0x0000000b03027c24 */ /* 0x002fe4000f8e0202 */
[----:B------:R-:W-:Y:S02]  /*0530*/  IMAD.U32 R3, RZ, RZ, UR13 ;  /* 0x0000000dff037e24 */ /* 0x000fe4000f8e00ff */
[----:B----4-:R-:W-:-:S02]  /*0540*/  IMAD R2, R2, UR10, R5 ;  /* 0x0000000a02027c24 */ /* 0x010fc4000f8e0205 */
[----:B---3--:R-:W-:Y:S01]  /*0550*/  IMAD R5, R0, UR4, RZ ;  /* 0x0000000400057c24 */ /* 0x008fe2000f8e02ff */
[----:B------:R-:W-:Y:S02]  /*0560*/  UMOV UR4, URZ ;  /* 0x000000ff00047c82 */ /* 0x000fe40008000000 */
[----:B------:R-:W-:-:S04]  /*0570*/  ISETP.LT.U32.AND P0, PT, R2, UR7, PT ;  /* 0x0000000702007c0c */ /* 0x000fc8000bf01070 */
[----:B------:R-:W-:Y:S01]  /*0580*/  ISETP.GT.U32.AND.EX P0, PT, R3, RZ, PT, P0 ;  /* 0x000000ff0300720c */ /* 0x000fe20003f04100 */
[----:B------:R-:W-:-:S12]  /*0590*/  IMAD.MOV.U32 R3, RZ, RZ, RZ ;  /* 0x000000ffff037224 */ /* 0x000fd800078e00ff */
[----:B------:R-:W-:Y:S05]  /*05a0*/  @!P0 BRA `(.L_x_384) ;  /* 0x0000000800748947 */ /* 0x000fea0003800000 */
[----:B------:R-:W-:Y:S01]  /*05b0*/  IMAD.IADD R7, R5, 0x1, R2 ;  /* 0x0000000105077824 */ /* 0x000fe200078e0202 */
[----:B------:R-:W-:Y:S01]  /*05c0*/  MOV R6, UR7 ;  /* 0x0000000700067c02 */ /* 0x000fe20008000f00 */
[----:B------:R-:W-:Y:S01]  /*05d0*/  IMAD.U32 R4, RZ, RZ, UR13 ;  /* 0x0000000dff047e24 */ /* 0x000fe2000f8e00ff */
[----:B------:R-:W-:Y:S01]  /*05e0*/  BSSY.RECONVERGENT B1, `(.L_x_385) ;  /* 0x0000029000017945 */ /* 0x000fe20003800200 */
[----:B------:R-:W-:Y:S01]  /*05f0*/  IMAD.U32 R8, RZ, RZ, UR13 ;  /* 0x0000000dff087e24 */ /* 0x000fe2000f8e00ff */
[C---:B------:R-:W-:Y:S01]  /*0600*/  ISETP.LT.U32.AND P1, PT, R7.reuse, UR7, PT ;  /* 0x0000000707007c0c */ /* 0x040fe2000bf21070 */
[----:B------:R-:W-:Y:S01]  /*0610*/  IMAD.MOV.U32 R9, RZ, RZ, -0x1 ;  /* 0xffffffffff097424 */ /* 0x000fe200078e00ff */
[----:B------:R-:W-:Y:S02]  /*0620*/  ISETP.LT.U32.AND P0, PT, R7, UR7, PT ;  /* 0x0000000707007c0c */ /* 0x000fe4000bf01070 */
[----:B------:R-:W-:Y:S02]  /*0630*/  ISETP.GT.U32.AND.EX P1, PT, R4, RZ, PT, P1 ;  /* 0x000000ff0400720c */ /* 0x000fe40003f24110 */
[----:B------:R-:W-:Y:S01]  /*0640*/  ISETP.GT.U32.AND.EX P0, PT, R8, RZ, PT, P0 ;  /* 0x000000ff0800720c */ /* 0x000fe20003f04100 */
[----:B------:R-:W-:Y:S01]  /*0650*/  IMAD.U32 R8, RZ, RZ, UR13 ;  /* 0x0000000dff087e24 */ /* 0x000fe2000f8e00ff */
[----:B------:R-:W-:-:S02]  /*0660*/  SEL R6, R6, R7, P1 ;  /* 0x0000000706067207 */ /* 0x000fc40000800000 */
[----:B------:R-:W-:Y:S02]  /*0670*/  SEL R4, RZ, 0x1, !P0 ;  /* 0x00000001ff047807 */ /* 0x000fe40004000000 */
        /* <DEDUP_REMOVED lines=13> */
[----:B------:R-:W-:-:S04]  /*0750*/  IMAD.HI.U32 R7, R7, R9, R6 ;  /* 0x0000000907077227 */ /* 0x000fc800078e0006 */
[----:B------:R-:W-:Y:S02]  /*0760*/  IMAD.MOV.U32 R9, RZ, RZ, RZ ;  /* 0x000000ffff097224 */ /* 0x000fe400078e00ff */
[----:B------:R-:W-:-:S04]  /*0770*/  IMAD.HI.U32 R7, R7, R12, RZ ;  /* 0x0000000c07077227 */ /* 0x000fc800078e00ff */
[----:B------:R-:W-:-:S04]  /*0780*/  IMAD.MOV R10, RZ, RZ, -R7 ;  /* 0x000000ffff0a7224 */ /* 0x000fc800078e0a07 */
[----:B------:R-:W-:-:S05]  /*0790*/  IMAD R10, R5, R10, R12 ;  /* 0x0000000a050a7224 */ /* 0x000fca00078e020c */
[----:B------:R-:W-:-:S13]  /*07a0*/  ISETP.GE.U32.AND P0, PT, R10, R5, PT ;  /* 0x000000050a00720c */ /* 0x000fda0003f06070 */
[----:B------:R-:W-:Y:S01]  /*07b0*/  @P0 IADD3 R10, PT, PT, -R5, R10, RZ ;  /* 0x0000000a050a0210 */ /* 0x000fe20007ffe1ff */
[----:B------:R-:W-:-:S03]  /*07c0*/  @P0 VIADD R7, R7, 0x1 ;  /* 0x0000000107070836 */ /* 0x000fc60000000000 */
[----:B------:R-:W-:-:S13]  /*07d0*/  ISETP.GE.U32.AND P1, PT, R10, R5, PT ;  /* 0x000000050a00720c */ /* 0x000fda0003f26070 */
[----:B------:R-:W-:Y:S01]  /*07e0*/  @P1 VIADD R7, R7, 0x1 ;  /* 0x0000000107071836 */ /* 0x000fe20000000000 */
[----:B------:R-:W-:-:S05]  /*07f0*/  @!P2 LOP3.LUT R7, RZ, R5, RZ, 0x33, !PT ;  /* 0x00000005ff07a212 */ /* 0x000fca00078e33ff */
[----:B------:R-:W-:Y:S01]  /*0800*/  IMAD.MOV.U32 R8, RZ, RZ, R7 ;  /* 0x000000ffff087224 */ /* 0x000fe200078e0007 */
[----:B------:R-:W-:Y:S06]  /*0810*/  BRA `(.L_x_387) ;  /* 0x0000000000147947 */ /* 0x000fec0003800000 */
.L_x_386:
[----:B------:R-:W-:Y:S01]  /*0820*/  IMAD.MOV.U32 R9, RZ, RZ, R12 ;  /* 0x000000ffff097224 */ /* 0x000fe200078e000c */
[----:B------:R-:W-:-:S07]  /*0830*/  MOV R8, 0x850 ;  /* 0x0000085000087802 */ /* 0x000fce0000000f00 */
[----:B------:R-:W-:Y:S05]  /*0840*/  CALL.REL.NOINC `($__internal_1_$__cuda_sm20_div_u64) ;  /* 0x0000001400747944 */ /* 0x000fea0003c00000 */
[----:B------:R-:W-:Y:S01]  /*0850*/  IMAD.MOV.U32 R8, RZ, RZ, R6 ;  /* 0x000000ffff087224 */ /* 0x000fe200078e0006 */
[----:B------:R-:W-:-:S07]  /*0860*/  MOV R9, R7 ;  /* 0x0000000700097202 */ /* 0x000fce0000000f00 */
.L_x_387:
[----:B------:R-:W-:Y:S05]  /*0870*/  BSYNC.RECONVERGENT B1 ;  /* 0x0000000000017941 */ /* 0x000fea0003800200 */
.L_x_385:
[----:B------:R-:W-:Y:S01]  /*0880*/  IADD3 R12, P0, PT, R8, R4, RZ ;  /* 0x00000004080c7210 */ /* 0x000fe20007f1e0ff */
[----:B------:R-:W1:Y:S01]  /*0890*/  LDC R6, c[0x0][0x3a0] ;  /* 0x0000e800ff067b82 */ /* 0x000e620000000800 */
[----:B------:R-:W-:Y:S01]  /*08a0*/  BSSY.RECONVERGENT B1, `(.L_x_388) ;  /* 0x0000030000017945 */ /* 0x000fe20003800200 */
[----:B------:R-:W-:Y:S01]  /*08b0*/  IMAD.MOV.U32 R27, RZ, RZ, R2 ;  /* 0x000000ffff1b7224 */ /* 0x000fe200078e0002 */
[C---:B------:R-:W-:Y:S01]  /*08c0*/  LOP3.LUT R4, R12.reuse, 0x3, RZ, 0xc0, !PT ;  /* 0x000000030c047812 */ /* 0x040fe200078ec0ff */
[----:B------:R-:W-:Y:S01]  /*08d0*/  IMAD.X R8, RZ, RZ, R9, P0 ;  /* 0x000000ffff087224 */ /* 0x000fe200000e0609 */
[----:B------:R-:W-:Y:S02]  /*08e0*/  ISETP.GE.U32.AND P0, PT, R12, 0x3, PT ;  /* 0x000000030c00780c */ /* 0x000fe40003f06070 */
[----:B------:R-:W-:Y:S01]  /*08f0*/  ISETP.NE.U32.AND P1, PT, R4, 0x3, PT ;  /* 0x000000030400780c */ /* 0x000fe20003f25070 */
[----:B------:R-:W-:Y:S01]  /*0900*/  IMAD.MOV.U32 R4, RZ, RZ, R3 ;  /* 0x000000ffff047224 */ /* 0x000fe200078e0003 */
[----:B------:R-:W-:-:S02]  /*0910*/  ISETP.GE.U32.AND.EX P0, PT, R8, RZ, PT, P0 ;  /* 0x000000ff0800720c */ /* 0x000fc40003f06100 */
[----:B------:R-:W-:Y:S02]  /*0920*/  ISETP.NE.AND.EX P1, PT, RZ, RZ, PT, P1 ;  /* 0x000000ffff00720c */ /* 0x000fe40003f25310 */
[----:B-1----:R-:W-:-:S11]  /*0930*/  SHF.R.S32.HI R11, RZ, 0x1f, R6 ;  /* 0x0000001fff0b7819 */ /* 0x002fd60000011406 */
[----:B------:R-:W-:Y:S05]  /*0940*/  @!P1 BRA `(.L_x_389) ;  /* 0x0000000000949947 */ /* 0x000fea0003800000 */
[----:B------:R-:W1:Y:S01]  /*0950*/  S2UR UR8, SR_CgaCtaId ;  /* 0x00000000000879c3 */ /* 0x000e620000008800 */
[----:B------:R-:W2:Y:S01]  /*0960*/  LDCU.64 UR14, c[0x0][0x398] ;  /* 0x00007300ff0e77ac */ /* 0x000ea20008000a00 */
[----:B------:R-:W-:Y:S02]  /*0970*/  VIADD R12, R12, 0x1 ;  /* 0x000000010c0c7836 */ /* 0x000fe40000000000 */
[----:B------:R-:W-:Y:S01]  /*0980*/  IMAD R8, R0, UR11, RZ ;  /* 0x0000000b00087c24 */ /* 0x000fe2000f8e02ff */
[----:B------:R-:W-:Y:S01]  /*0990*/  USHF.L.U32 UR5, UR22, 0x2, URZ ;  /* 0x0000000216057899 */ /* 0x000fe200080006ff */
[----:B------:R-:W-:Y:S01]  /*09a0*/  IMAD.MOV.U32 R27, RZ, RZ, R2 ;  /* 0x000000ffff1b7224 */ /* 0x000fe200078e0002 */
[----:B------:R-:W-:Y:S01]  /*09b0*/  USHF.L.U64.HI UR9, UR22, 0x2, UR12 ;  /* 0x0000000216097899 */ /* 0x000fe2000801020c */
[----:B------:R-:W-:Y:S01]  /*09c0*/  LOP3.LUT R12, R12, 0x3, RZ, 0xc0, !PT ;  /* 0x000000030c0c7812 */ /* 0x000fe200078ec0ff */
[----:B------:R-:W-:Y:S02]  /*09d0*/  IMAD R10, R8, UR10, RZ ;  /* 0x0000000a080a7c24 */ /* 0x000fe4000f8e02ff */
[----:B------:R-:W-:Y:S01]  /*09e0*/  LEA R7, P1, R2, UR5, 0x2 ;  /* 0x0000000502077c11 */ /* 0x000fe2000f8210ff */
[----:B------:R-:W-:-:S02]  /*09f0*/  UMOV UR5, 0x400 ;  /* 0x0000040000057882 */ /* 0x000fc40000000000 */
[----:B------:R-:W-:Y:S01]  /*0a00*/  UIADD3 UR5, UPT, UPT, UR5, 0x80, URZ ;  /* 0x0000008005057890 */ /* 0x000fe2000fffe0ff */
[----:B------:R-:W-:Y:S02]  /*0a10*/  LEA.HI.X R4, R2, UR9, R3, 0x2, P1 ;  /* 0x0000000902047c11 */ /* 0x000fe400088f1403 */
[----:B------:R-:W-:Y:S02]  /*0a20*/  IADD3 R12, P1, PT, RZ, -R12, RZ ;  /* 0x8000000cff0c7210 */ /* 0x000fe40007f3e0ff */
[----:B--2---:R-:W-:-:S03]  /*0a30*/  IADD3 R14, P2, P3, R7, UR14, R6 ;  /* 0x0000000e070e7c10 */ /* 0x004fc6000fb5e006 */
[----:B------:R-:W-:Y:S01]  /*0a40*/  IMAD.X R13, RZ, RZ, -0x1, P1 ;  /* 0xffffffffff0d7424 */ /* 0x000fe200008e06ff */
[----:B------:R-:W-:Y:S01]  /*0a50*/  IADD3.X R15, PT, PT, R4, UR15, R11, P2, P3 ;  /* 0x0000000f040f7c10 */ /* 0x000fe200097e640b */
[----:B-1----:R-:W-:Y:S01]  /*0a60*/  ULEA UR5, UR8, UR5, 0x18 ;  /* 0x0000000508057291 */ /* 0x002fe2000f8ec0ff */
[----:B------:R-:W-:-:S05]  /*0a70*/  MOV R4, R3 ;  /* 0x0000000300047202 */ /* 0x000fca0000000f00 */
[----:B------:R-:W-:-:S04]  /*0a80*/  VIADD R7, R6, UR5 ;  /* 0x0000000506077c36 */ /* 0x000fc80008000000 */
[----:B------:R-:W-:-:S07]  /*0a90*/  IMAD R7, R2, 0x4, R7 ;  /* 0x0000000402077824 */ /* 0x000fce00078e0207 */
.L_x_390:
        /* <DEDUP_REMOVED lines=13> */
[----:B------:R-:W-:-:S02]  /*0b70*/  ISETP.NE.AND.EX P1, PT, R13, RZ, PT, P1 ;  /* 0x000000ff0d00720c */ /* 0x000fc40003f25310 */
[----:B-1----:R-:W-:-:S11]  /*0b80*/  LEA R7, R10, R7, 0x2 ;  /* 0x000000070a077211 */ /* 0x002fd600078e10ff */
[----:B------:R-:W-:Y:S05]  /*0b90*/  @P1 BRA `(.L_x_390) ;  /* 0xfffffffc00c01947 */ /* 0x000fea000383ffff */
.L_x_389:
[----:B------:R-:W-:Y:S05]  /*0ba0*/  BSYNC.RECONVERGENT B1 ;  /* 0x0000000000017941 */ /* 0x000fea0003800200 */
.L_x_388:
[----:B------:R-:W-:Y:S05]  /*0bb0*/  @!P0 BRA `(.L_x_384) ;  /* 0x0000000000f08947 */ /* 0x000fea0003800000 */
[----:B------:R-:W1:Y:S01]  /*0bc0*/  LDCU.64 UR14, c[0x0][0x398] ;  /* 0x00007300ff0e77ac */ /* 0x000e620008000a00 */
[----:B------:R-:W2:Y:S01]  /*0bd0*/  S2UR UR9, SR_CgaCtaId ;  /* 0x00000000000979c3 */ /* 0x000ea20000008800 */
[----:B------:R-:W-:Y:S01]  /*0be0*/  IMAD.SHL.U32 R9, R5, 0x4, RZ ;  /* 0x0000000405097824 */ /* 0x000fe200078e00ff */
[----:B------:R-:W-:Y:S01]  /*0bf0*/  UMOV UR8, 0x400 ;  /* 0x0000040000087882 */ /* 0x000fe20000000000 */
[----:B------:R-:W-:Y:S01]  /*0c00*/  IMAD R21, R0, UR11, RZ ;  /* 0x0000000b00157c24 */ /* 0x000fe2000f8e02ff */
[----:B------:R-:W-:Y:S01]  /*0c10*/  UIADD3 UR8, UPT, UPT, UR8, 0x80, URZ ;  /* 0x0000008008087890 */ /* 0x000fe2000fffe0ff */
[----:B------:R-:W-:Y:S02]  /*0c20*/  UMOV UR5, URZ ;  /* 0x000000ff00057c82 */ /* 0x000fe40008000000 */
[----:B------:R-:W-:Y:S01]  /*0c30*/  IMAD R21, R21, UR10, RZ ;  /* 0x0000000a15157c24 */ /* 0x000fe2000f8e02ff */
[----:B-1----:R-:W-:Y:S01]  /*0c40*/  IADD3 R25, P0, PT, R6, UR14, RZ ;  /* 0x0000000e06197c10 */ /* 0x002fe2000ff1e0ff */
[----:B------:R-:W-:-:S03]  /*0c50*/  USHF.L.U64.HI UR14, UR22, 0x2, UR12 ;  /* 0x00000002160e7899 */ /* 0x000fc6000801020c */
[----:B------:R-:W-:Y:S01]  /*0c60*/  IADD3.X R7, PT, PT, R11, UR15, RZ, P0, !PT ;  /* 0x0000000f0b077c10 */ /* 0x000fe200087fe4ff */
[----:B------:R-:W-:Y:S02]  /*0c70*/  USHF.L.U32 UR15, UR22, 0x2, URZ ;  /* 0x00000002160f7899 */ /* 0x000fe400080006ff */
[C---:B------:R-:W-:Y:S01]  /*0c80*/  IADD3 R8, P0, PT, R27.reuse, UR22, RZ ;  /* 0x000000161b087c10 */ /* 0x040fe2000ff1e0ff */
[----:B--2---:R-:W-:Y:S01]  /*0c90*/  ULEA UR8, UR9, UR8, 0x18 ;  /* 0x0000000809087291 */ /* 0x004fe2000f8ec0ff */
[----:B------:R-:W-:Y:S02]  /*0ca0*/  SHF.R.U32.HI R11, RZ, 0x1e, R5 ;  /* 0x0000001eff0b7819 */ /* 0x000fe40000011605 */
[----:B------:R-:W-:Y:S01]  /*0cb0*/  IADD3.X R15, PT, PT, R4, UR12, RZ, P0, !PT ;  /* 0x0000000c040f7c10 */ /* 0x000fe200087fe4ff */
[----:B------:R-:W-:Y:S01]  /*0cc0*/  IMAD.SHL.U32 R14, R8, 0x4, RZ ;  /* 0x00000004080e7824 */ /* 0x000fe200078e00ff */
[----:B------:R-:W-:Y:S01]  /*0cd0*/  LEA R10, P0, R27, UR15, 0x2 ;  /* 0x0000000f1b0a7c11 */ /* 0x000fe2000f8010ff */
[----:B------:R-:W-:Y:S01]  /*0ce0*/  VIADD R6, R6, UR8 ;  /* 0x0000000806067c36 */ /* 0x000fe20008000000 */
[----:B------:R-:W-:-:S02]  /*0cf0*/  SHF.L.U64.HI R15, R8, 0x2, R15 ;  /* 0x00000002080f7819 */ /* 0x000fc4000001020f */
[C---:B------:R-:W-:Y:S01]  /*0d00*/  LEA.HI.X R12, R27.reuse, UR14, R4, 0x2, P0 ;  /* 0x0000000e1b0c7c11 */ /* 0x040fe200080f1404 */
[----:B------:R-:W-:Y:S01]  /*0d10*/  IMAD R8, R27, 0x4, R6 ;  /* 0x000000041b087824 */ /* 0x000fe200078e0206 */
[-C--:B------:R-:W-:Y:S01]  /*0d20*/  IADD3 R20, P1, PT, R9, R10.reuse, RZ ;  /* 0x0000000a09147210 */ /* 0x080fe20007f3e0ff */
[C---:B------:R-:W-:Y:S01]  /*0d30*/  IMAD.WIDE.U32 R14, R5.reuse, 0xc, R14 ;  /* 0x0000000c050e7825 */ /* 0x040fe200078e000e */
[----:B------:R-:W-:Y:S02]  /*0d40*/  LEA R13, P0, R5, R10, 0x3 ;  /* 0x0000000a050d7211 */ /* 0x000fe400078018ff */
[----:B------:R-:W-:Y:S01]  /*0d50*/  LEA R22, R21, R8, 0x2 ;  /* 0x0000000815167211 */ /* 0x000fe200078e10ff */
[----:B------:R-:W-:Y:S01]  /*0d60*/  IMAD.X R26, R11, 0x1, R12, P1 ;  /* 0x000000010b1a7824 */ /* 0x000fe200008e060c */
[----:B------:R-:W-:Y:S01]  /*0d70*/  LEA.HI.X R24, R5, R12, RZ, 0x3, P0 ;  /* 0x0000000c05187211 */ /* 0x000fe200000f1cff */
[----:B------:R-:W-:Y:S02]  /*0d80*/  VIADD R28, R15, UR5 ;  /* 0x000000050f1c7c36 */ /* 0x000fe40008000000 */
[----:B------:R-:W-:-:S02]  /*0d90*/  IMAD R23, R21, 0x8, R8 ;  /* 0x0000000815177824 */ /* 0x000fc400078e0208 */
[----:B------:R-:W-:-:S07]  /*0da0*/  IMAD R6, R21, 0xc, R8 ;  /* 0x0000000c15067824 */ /* 0x000fce00078e0208 */
.L_x_391:
[----:B------:R-:W-:-:S05]  /*0db0*/  IADD3 R18, P0, PT, R25, R10, RZ ;  /* 0x0000000a19127210 */ /* 0x000fca0007f1e0ff */
[----:B------:R-:W-:Y:S01]  /*0dc0*/  IMAD.X R19, R7, 0x1, R12, P0 ;  /* 0x0000000107137824 */ /* 0x000fe200000e060c */
[----:B------:R-:W-:-:S04]  /*0dd0*/  IADD3 R16, P0, PT, R25, R20, RZ ;  /* 0x0000001419107210 */ /* 0x000fc80007f1e0ff */
[----:B------:R-:W-:Y:S01]  /*0de0*/  @!PT LDS RZ, [RZ] ;  /* 0x00000000fffff984 */ /* 0x000fe20000000800 */
[----:B------:R-:W-:Y:S01]  /*0df0*/  @!PT LDS RZ, [RZ] ;  /* 0x00000000fffff984 */ /* 0x000fe20000000800 */
[----:B------:R-:W-:Y:S01]  /*0e00*/  @!PT LDS RZ, [RZ] ;  /* 0x00000000fffff984 */ /* 0x000fe20000000800 */
[----:B------:R1:W-:Y:S01]  /*0e10*/  LDGSTS.E [R8], desc[UR20][R18.64] ;  /* 0x0000000012087fae */ /* 0x0003e2000b9a1014 */
[----:B------:R-:W-:-:S05]  /*0e20*/  IMAD.X R17, R7, 0x1, R26, P0 ;  /* 0x0000000107117824 */ /* 0x000fca00000e061a */
[----:B------:R2:W-:Y:S01]  /*0e30*/  LDGSTS.E [R22], desc[UR20][R16.64] ;  /* 0x0000000010167fae */ /* 0x0005e2000b9a1014 */
[----:B-1----:R-:W-:Y:S01]  /*0e40*/  IMAD R8, R21, 0x10, R8 ;  /* 0x0000001015087824 */ /* 0x002fe200078e0208 */
[----:B--2---:R-:W-:Y:S01]  /*0e50*/  IADD3 R16, P0, PT, R25, R13, RZ ;  /* 0x0000000d19107210 */ /* 0x004fe20007f1e0ff */
[----:B------:R-:W-:-:S04]  /*0e60*/  IMAD R22, R21, 0x10, R22 ;  /* 0x0000001015167824 */ /* 0x000fc800078e0216 */
[----:B------:R-:W-:Y:S01]  /*0e70*/  IMAD.X R17, R7, 0x1, R24, P0 ;  /* 0x0000000107117824 */ /* 0x000fe200000e0618 */
[----:B------:R-:W-:-:S04]  /*0e80*/  IADD3 R18, P0, PT, R25, R14, RZ ;  /* 0x0000000e19127210 */ /* 0x000fc80007f1e0ff */
[----:B------:R1:W-:Y:S01]  /*0e90*/  LDGSTS.E [R23], desc[UR20][R16.64] ;  /* 0x0000000010177fae */ /* 0x0003e2000b9a1014 */
[----:B------:R-:W-:Y:S01]  /*0ea0*/  IMAD.X R19, R7, 0x1, R28, P0 ;  /* 0x0000000107137824 */ /* 0x000fe200000e061c */
[----:B------:R-:W-:-:S04]  /*0eb0*/  IADD3 R27, P0, PT, R9, R27, RZ ;  /* 0x0000001b091b7210 */ /* 0x000fc80007f1e0ff */
[----:B------:R2:W-:Y:S01]  /*0ec0*/  LDGSTS.E [R6], desc[UR20][R18.64] ;  /* 0x0000000012067fae */ /* 0x0005e2000b9a1014 */
[----:B------:R-:W-:Y:S01]  /*0ed0*/  IMAD.X R4, R11, 0x1, R4, P0 ;  /* 0x000000010b047824 */ /* 0x000fe200000e0604 */
[----:B------:R-:W-:-:S04]  /*0ee0*/  ISETP.GE.U32.AND P0, PT, R27, UR7, PT ;  /* 0x000000071b007c0c */ /* 0x000fc8000bf06070 */
[----:B------:R-:W-:Y:S01]  /*0ef0*/  ISETP.GE.U32.AND.EX P0, PT, R4, UR13, PT, P0 ;  /* 0x0000000d04007c0c */ /* 0x000fe2000bf06100 */
[----:B-1----:R-:W-:Y:S01]  /*0f00*/  IMAD.MOV.U32 R16, RZ, RZ, R25 ;  /* 0x000000ffff107224 */ /* 0x002fe200078e0019 */
[----:B------:R-:W-:Y:S02]  /*0f10*/  MOV R17, R7 ;  /* 0x0000000700117202 */ /* 0x000fe40000000f00 */
[C---:B------:R-:W-:Y:S01]  /*0f20*/  LEA R23, R21.reuse, R23, 0x4 ;  /* 0x0000001715177211 */ /* 0x040fe200078e20ff */
[----:B--2---:R-:W-:Y:S02]  /*0f30*/  IMAD R6, R21, 0x10, R6 ;  /* 0x0000001015067824 */ /* 0x004fe400078e0206 */
[----:B------:R-:W-:-:S04]  /*0f40*/  IMAD.WIDE.U32 R16, R5, 0x10, R16 ;  /* 0x0000001005107825 */ /* 0x000fc800078e0010 */
[----:B------:R-:W-:Y:S02]  /*0f50*/  IMAD.MOV.U32 R25, RZ, RZ, R16 ;  /* 0x000000ffff197224 */ /* 0x000fe400078e0010 */
[----:B------:R-:W-:Y:S01]  /*0f60*/  IMAD.MOV.U32 R7, RZ, RZ, R17 ;  /* 0x000000ffff077224 */ /* 0x000fe200078e0011 */
[----:B------:R-:W-:Y:S06]  /*0f70*/  @!P0 BRA `(.L_x_391) ;  /* 0xfffffffc008c8947 */ /* 0x000fec000383ffff */
.L_x_384:
[----:B------:R-:W-:Y:S05]  /*0f80*/  BSYNC.RECONVERGENT B0 ;  /* 0x0000000000007941 */ /* 0x000fea0003800200 */
.L_x_383:
[----:B------:R-:W-:Y:S01]  /*0f90*/  IMAD.U32 R4, RZ, RZ, UR13 ;  /* 0x0000000dff047e24 */ /* 0x000fe2000f8e00ff */
[----:B------:R-:W-:Y:S01]  /*0fa0*/  ISETP.LT.U32.AND P0, PT, R2, UR7, PT ;  /* 0x0000000702007c0c */ /* 0x000fe2000bf01070 */
[----:B------:R-:W0:Y:S01]  /*0fb0*/  LDGDEPBAR ;  /* 0x00000000000079af */ /* 0x000e220000000000 */
[----:B------:R-:W-:Y:S02]  /*0fc0*/  BSSY.RECONVERGENT B0, `(.L_x_392) ;  /* 0x000009f000007945 */ /* 0x000fe40003800200 */
[----:B------:R-:W-:-:S13]  /*0fd0*/  ISETP.GT.U32.AND.EX P0, PT, R4, R3, PT, P0 ;  /* 0x000000030400720c */ /* 0x000fda0003f04100 */
[----:B------:R-:W-:Y:S05]  /*0fe0*/  @!P0 BRA `(.L_x_393) ;  /* 0x0000000800708947 */ /* 0x000fea0003800000 */
[----:B------:R-:W-:Y:S01]  /*0ff0*/  IMAD.IADD R9, R5, 0x1, R2 ;  /* 0x0000000105097824 */ /* 0x000fe200078e0202 */
[----:B------:R-:W-:Y:S01]  /*1000*/  MOV R6, UR7 ;  /* 0x0000000700067c02 */ /* 0x000fe20008000f00 */
[----:B------:R-:W-:Y:S01]  /*1010*/  IMAD.U32 R4, RZ, RZ, UR13 ;  /* 0x0000000dff047e24 */ /* 0x000fe2000f8e00ff */
[----:B------:R-:W-:Y:S01]  /*1020*/  BSSY.RECONVERGENT B1, `(.L_x_394) ;  /* 0x0000027000017945 */ /* 0x000fe20003800200 */
[----:B------:R-:W-:Y:S01]  /*1030*/  IMAD.U32 R7, RZ, RZ, UR13 ;  /* 0x0000000dff077e24 */ /* 0x000fe2000f8e00ff */
[C---:B------:R-:W-:Y:S01]  /*1040*/  ISETP.LT.U32.AND P0, PT, R9.reuse, UR7, PT ;  /* 0x0000000709007c0c */ /* 0x040fe2000bf01070 */
[----:B------:R-:W-:Y:S01]  /*1050*/  IMAD.U32 R10, RZ, RZ, UR13 ;  /* 0x0000000dff0a7e24 */ /* 0x000fe2000f8e00ff */
[----:B------:R-:W-:Y:S02]  /*1060*/  ISETP.LT.U32.AND P1, PT, R9, UR7, PT ;  /* 0x0000000709007c0c */ /* 0x000fe4000bf21070 */
[----:B------:R-:W-:Y:S02]  /*1070*/  ISETP.GT.U32.AND.EX P0, PT, R4, RZ, PT, P0 ;  /* 0x000000ff0400720c */ /* 0x000fe40003f04100 */
[----:B------:R-:W-:Y:S01]  /*1080*/  ISETP.GT.U32.AND.EX P1, PT, R7, RZ, PT, P1 ;  /* 0x000000ff0700720c */ /* 0x000fe20003f24110 */
[----:B------:R-:W-:Y:S01]  /*1090*/  IMAD.MOV.U32 R7, RZ, RZ, -0x1 ;  /* 0xffffffffff077424 */ /* 0x000fe200078e00ff */
        /* <DEDUP_REMOVED lines=12> */
[----:B-1----:R-:W-:-:S06]  /*1160*/  VIADD R7, R10, 0xffffffe ;  /* 0x0ffffffe0a077836 */ /* 0x002fcc0000000000 */
[----:B------:R-:W1:Y:S02]  /*1170*/  F2I.FTZ.U32.TRUNC.NTZ R7, R7 ;  /* 0x0000000700077305 */ /* 0x000e64000021f000 */
[----:B-1----:R-:W-:-:S04]  /*1180*/  IMAD R11, R11, R7, RZ ;  /* 0x000000070b0b7224 */ /* 0x002fc800078e02ff */
[----:B------:R-:W-:-:S06]  /*1190*/  IMAD.HI.U32 R6, R7, R11, R6 ;  /* 0x0000000b07067227 */ /* 0x000fcc00078e0006 */
[----:B------:R-:W-:-:S05]  /*11a0*/  IMAD.HI.U32 R8, R6, R9, RZ ;  /* 0x0000000906087227 */ /* 0x000fca00078e00ff */
[----:B------:R-:W-:-:S05]  /*11b0*/  IADD3 R6, PT, PT, -R8, RZ, RZ ;  /* 0x000000ff08067210 */ /* 0x000fca0007ffe1ff */
[----:B------:R-:W-:Y:S02]  /*11c0*/  IMAD R6, R5, R6, R9 ;  /* 0x0000000605067224 */ /* 0x000fe400078e0209 */
[----:B------:R-:W-:-:S03]  /*11d0*/  IMAD.MOV.U32 R9, RZ, RZ, RZ ;  /* 0x000000ffff097224 */ /* 0x000fc600078e00ff */
[----:B------:R-:W-:-:S13]  /*11e0*/  ISETP.GE.U32.AND P0, PT, R6, R5, PT ;  /* 0x000000050600720c */ /* 0x000fda0003f06070 */
[----:B------:R-:W-:Y:S02]  /*11f0*/  @P0 IMAD.IADD R6, R6, 0x1, -R5 ;  /* 0x0000000106060824 */ /* 0x000fe400078e0a05 */
[----:B------:R-:W-:-:S03]  /*1200*/  @P0 VIADD R8, R8, 0x1 ;  /* 0x0000000108080836 */ /* 0x000fc60000000000 */
[----:B------:R-:W-:-:S13]  /*1210*/  ISETP.GE.U32.AND P1, PT, R6, R5, PT ;  /* 0x000000050600720c */ /* 0x000fda0003f26070 */
[----:B------:R-:W-:Y:S01]  /*1220*/  @P1 VIADD R8, R8, 0x1 ;  /* 0x0000000108081836 */ /* 0x000fe20000000000 */
[----:B------:R-:W-:Y:S01]  /*1230*/  @!P2 LOP3.LUT R8, RZ, R5, RZ, 0x33, !PT ;  /* 0x00000005ff08a212 */ /* 0x000fe200078e33ff */
[----:B------:R-:W-:Y:S06]  /*1240*/  BRA `(.L_x_396) ;  /* 0x0000000000107947 */ /* 0x000fec0003800000 */
.L_x_395:
[----:B------:R-:W-:-:S07]  /*1250*/  MOV R8, 0x1270 ;  /* 0x0000127000087802 */ /* 0x000fce0000000f00 */
[----:B------:R-:W-:Y:S05]  /*1260*/  CALL.REL.NOINC `($__internal_1_$__cuda_sm20_div_u64) ;  /* 0x0000000800ec7944 */ /* 0x000fea0003c00000 */
[----:B------:R-:W-:Y:S01]  /*1270*/  IMAD.MOV.U32 R8, RZ, RZ, R6 ;  /* 0x000000ffff087224 */ /* 0x000fe200078e0006 */
[----:B------:R-:W-:-:S07]  /*1280*/  MOV R9, R7 ;  /* 0x0000000700097202 */ /* 0x000fce0000000f00 */
.L_x_396:
[----:B------:R-:W-:Y:S05]  /*1290*/  BSYNC.RECONVERGENT B1 ;  /* 0x0000000000017941 */ /* 0x000fea0003800200 */
.L_x_394:
[----:B------:R-:W-:Y:S01]  /*12a0*/  IADD3 R4, P0, PT, R8, R4, RZ ;  /* 0x0000000408047210 */ /* 0x000fe20007f1e0ff */
[----:B------:R-:W1:Y:S01]  /*12b0*/  LDC R6, c[0x0][0x3b0] ;  /* 0x0000ec00ff067b82 */ /* 0x000e620000000800 */
[----:B------:R-:W-:Y:S02]  /*12c0*/  BSSY.RECONVERGENT B1, `(.L_x_397) ;  /* 0x0000031000017945 */ /* 0x000fe40003800200 */
[C---:B------:R-:W-:Y:S01]  /*12d0*/  LOP3.LUT R7, R4.reuse, 0x3, RZ, 0xc0, !PT ;  /* 0x0000000304077812 */ /* 0x040fe200078ec0ff */
[----:B------:R-:W-:Y:S01]  /*12e0*/  IMAD.X R8, RZ, RZ, R9, P0 ;  /* 0x000000ffff087224 */ /* 0x000fe200000e0609 */
[----:B------:R-:W-:Y:S02]  /*12f0*/  ISETP.GE.U32.AND P0, PT, R4, 0x3, PT ;  /* 0x000000030400780c */ /* 0x000fe40003f06070 */
[----:B------:R-:W-:Y:S02]  /*1300*/  ISETP.NE.U32.AND P1, PT, R7, 0x3, PT ;  /* 0x000000030700780c */ /* 0x000fe40003f25070 */
[----:B------:R-:W-:Y:S01]  /*1310*/  ISETP.GE.U32.AND.EX P0, PT, R8, RZ, PT, P0 ;  /* 0x000000ff0800720c */ /* 0x000fe20003f06100 */
[----:B------:R-:W-:Y:S01]  /*1320*/  IMAD.U32 R8, RZ, RZ, UR22 ;  /* 0x00000016ff087e24 */ /* 0x000fe2000f8e00ff */
[----:B------:R-:W-:-:S04]  /*1330*/  ISETP.NE.AND.EX P1, PT, RZ, RZ, PT, P1 ;  /* 0x000000ffff00720c */ /* 0x000fc80003f25310 */
[----:B------:R-:W-:Y:S02]  /*1340*/  SHF.R.S32.HI R8, RZ, 0x1f, R8 ;  /* 0x0000001fff087819 */ /* 0x000fe40000011408 */
[----:B-1----:R-:W-:-:S07]  /*1350*/  SHF.R.S32.HI R16, RZ, 0x1f, R6 ;  /* 0x0000001fff107819 */ /* 0x002fce0000011406 */
[----:B------:R-:W-:Y:S05]  /*1360*/  @!P1 BRA `(.L_x_398) ;  /* 0x0000000000989947 */ /* 0x000fea0003800000 */
[----:B------:R-:W1:Y:S01]  /*1370*/  S2UR UR8, SR_CgaCtaId ;  /* 0x00000000000879c3 */ /* 0x000e620000008800 */
[----:B------:R-:W2:Y:S01]  /*1380*/  LDCU.64 UR14, c[0x0][0x3a8] ;  /* 0x00007500ff0e77ac */ /* 0x000ea20008000a00 */
[----:B------:R-:W-:Y:S02]  /*1390*/  IMAD.U32 R7, RZ, RZ, UR22 ;  /* 0x00000016ff077e24 */ /* 0x000fe4000f8e00ff */
[----:B------:R-:W-:Y:S01]  /*13a0*/  VIADD R9, R4, 0x1 ;  /* 0x0000000104097836 */ /* 0x000fe20000000000 */
[----:B------:R-:W-:Y:S01]  /*13b0*/  UMOV UR5, 0x400 ;  /* 0x0000040000057882 */ /* 0x000fe20000000000 */
[----:B------:R-:W-:Y:S01]  /*13c0*/  USHF.L.U32 UR9, UR22, 0x2, URZ ;  /* 0x0000000216097899 */ /* 0x000fe200080006ff */
[----:B------:R-:W-:Y:S01]  /*13d0*/  SHF.L.U64.HI R4, R7, 0x2, R8 ;  /* 0x0000000207047819 */ /* 0x000fe20000010208 */
[----:B------:R-:W3:Y:S01]  /*13e0*/  LDC R11, c[0x0][0x384] ;  /* 0x0000e100ff0b7b82 */ /* 0x000ee20000000800 */
[----:B------:R-:W-:Y:S01]  /*13f0*/  UIADD3 UR5, UPT, UPT, UR5, 0x80, URZ ;  /* 0x0000008005057890 */ /* 0x000fe2000fffe0ff */
[----:B------:R-:W-:Y:S01]  /*1400*/  LOP3.LUT R9, R9, 0x3, RZ, 0xc0, !PT ;  /* 0x0000000309097812 */ /* 0x000fe200078ec0ff */
[----:B------:R-:W-:Y:S01]  /*1410*/  IMAD R10, R0, UR11, RZ ;  /* 0x0000000b000a7c24 */ /* 0x000fe2000f8e02ff */
[----:B------:R-:W-:-:S02]  /*1420*/  LEA R7, P1, R2, UR9, 0x2 ;  /* 0x0000000902077c11 */ /* 0x000fc4000f8210ff */
[----:B------:R-:W-:Y:S01]  /*1430*/  IADD3 R9, P3, PT, RZ, -R9, RZ ;  /* 0x80000009ff097210 */ /* 0x000fe20007f7e0ff */
[----:B------:R-:W-:Y:S01]  /*1440*/  IMAD R14, R10, UR10, RZ ;  /* 0x0000000a0a0e7c24 */ /* 0x000fe2000f8e02ff */
[----:B------:R-:W-:Y:S02]  /*1450*/  LEA.HI.X R13, R2, R4, R3, 0x2, P1 ;  /* 0x00000004020d7211 */ /* 0x000fe400008f1403 */
[----:B--2---:R-:W-:-:S04]  /*1460*/  IADD3 R12, P1, P2, R7, UR14, R6 ;  /* 0x0000000e070c7c10 */ /* 0x004fc8000fa3e006 */
[----:B------:R-:W-:Y:S01]  /*1470*/  IADD3.X R13, PT, PT, R13, UR15, R16, P1, P2 ;  /* 0x0000000f0d0d7c10 */ /* 0x000fe20008fe4410 */
[----:B-1----:R-:W-:-:S06]  /*1480*/  ULEA UR5, UR8, UR5, 0x18 ;  /* 0x0000000508057291 */ /* 0x002fcc000f8ec0ff */
[----:B------:R-:W-:-:S05]  /*1490*/  VIADD R4, R6, UR5 ;  /* 0x0000000506047c36 */ /* 0x000fca0008000000 */
[----:B---3--:R-:W-:Y:S01]  /*14a0*/  LEA R7, R11, R4, 0x9 ;  /* 0x000000040b077211 */ /* 0x008fe200078e48ff */
[----:B------:R-:W-:-:S04]  /*14b0*/  IMAD.X R4, RZ, RZ, -0x1, P3 ;  /* 0xffffffffff047424 */ /* 0x000fc800018e06ff */
[----:B------:R-:W-:-:S07]  /*14c0*/  IMAD R7, R2, 0x4, R7 ;  /* 0x0000000402077824 */ /* 0x000fce00078e0207 */
.L_x_399:
        /* <DEDUP_REMOVED lines=16> */
.L_x_398:
[----:B------:R-:W-:Y:S05]  /*15d0*/  BSYNC.RECONVERGENT B1 ;  /* 0x0000000000017941 */ /* 0x000fea0003800200 */
.L_x_397:
[----:B------:R-:W-:Y:S05]  /*15e0*/  @!P0 BRA `(.L_x_393) ;  /* 0x0000000000f08947 */ /* 0x000fea0003800000 */
[----:B------:R-:W1:Y:S01]  /*15f0*/  S2UR UR8, SR_CgaCtaId ;  /* 0x00000000000879c3 */ /* 0x000e620000008800 */
[----:B------:R-:W2:Y:S01]  /*1600*/  LDCU.64 UR14, c[0x0][0x3a8] ;  /* 0x00007500ff0e77ac */ /* 0x000ea20008000a00 */
[----:B------:R-:W-:Y:S01]  /*1610*/  IMAD.U32 R9, RZ, RZ, UR22 ;  /* 0x00000016ff097e24 */ /* 0x000fe2000f8e00ff */
[----:B------:R-:W-:Y:S01]  /*1620*/  SHF.L.U32 R17, R5, 0x2, RZ ;  /* 0x0000000205117819 */ /* 0x000fe200000006ff */
[----:B------:R-:W-:Y:S01]  /*1630*/  IMAD R22, R0, UR11, RZ ;  /* 0x0000000b00167c24 */ /* 0x000fe2000f8e02ff */
[----:B------:R-:W-:Y:S01]  /*1640*/  UMOV UR5, 0x400 ;  /* 0x0000040000057882 */ /* 0x000fe20000000000 */
[----:B------:R-:W-:Y:S01]  /*1650*/  SHF.R.U32.HI R20, RZ, 0x1e, R5 ;  /* 0x0000001eff147819 */ /* 0x000fe20000011605 */
[----:B------:R-:W-:Y:S01]  /*1660*/  UIADD3 UR5, UPT, UPT, UR5, 0x80, URZ ;  /* 0x0000008005057890 */ /* 0x000fe2000fffe0ff */
[----:B------:R-:W3:Y:S01]  /*1670*/  LDC R7, c[0x0][0x384] ;  /* 0x0000e100ff077b82 */ /* 0x000ee20000000800 */
[----:B------:R-:W-:Y:S01]  /*1680*/  SHF.L.U64.HI R18, R9, 0x2, R8 ;  /* 0x0000000209127819 */ /* 0x000fe20000010208 */
[----:B------:R-:W-:Y:S01]  /*1690*/  IMAD R22, R22, UR10, RZ ;  /* 0x0000000a16167c24 */ /* 0x000fe2000f8e02ff */
[----:B--2---:R-:W-:-:S04]  /*16a0*/  IADD3 R4, P0, PT, R6, UR14, RZ ;  /* 0x0000000e06047c10 */ /* 0x004fc8000ff1e0ff */
[----:B------:R-:W-:Y:S01]  /*16b0*/  IADD3.X R16, PT, PT, R16, UR15, RZ, P0, !PT ;  /* 0x0000000f10107c10 */ /* 0x000fe200087fe4ff */
[----:B-1----:R-:W-:Y:S02]  /*16c0*/  ULEA UR5, UR8, UR5, 0x18 ;  /* 0x0000000508057291 */ /* 0x002fe4000f8ec0ff */
[----:B------:R-:W-:-:S04]  /*16d0*/  USHF.L.U32 UR8, UR22, 0x2, URZ ;  /* 0x0000000216087899 */ /* 0x000fc800080006ff */
[----:B------:R-:W-:Y:S01]  /*16e0*/  VIADD R6, R6, UR5 ;  /* 0x0000000506067c36 */ /* 0x000fe20008000000 */
[----:B------:R-:W-:-:S03]  /*16f0*/  UMOV UR5, URZ ;  /* 0x000000ff00057c82 */ /* 0x000fc60008000000 */
[----:B---3--:R-:W-:Y:S01]  /*1700*/  IMAD R23, R7, 0x200, R6 ;  /* 0x0000020007177824 */ /* 0x008fe200078e0206 */
[----:B------:R-:W-:-:S03]  /*1710*/  IADD3 R6, P0, PT, R2, UR22, RZ ;  /* 0x0000001602067c10 */ /* 0x000fc6000ff1e0ff */
[----:B------:R-:W-:Y:S02]  /*1720*/  IMAD R23, R2, 0x4, R23 ;  /* 0x0000000402177824 */ /* 0x000fe400078e0217 */
[----:B------:R-:W-:Y:S01]  /*1730*/  IMAD.X R7, R8, 0x1, R3, P0 ;  /* 0x0000000108077824 */ /* 0x000fe200000e0603 */
[----:B------:R-:W-:Y:S01]  /*1740*/  LEA R0, P0, R2, UR8, 0x2 ;  /* 0x0000000802007c11 */ /* 0x000fe2000f8010ff */
[C-C-:B------:R-:W-:Y:S01]  /*1750*/  IMAD R25, R22.reuse, 0x4, R23.reuse ;  /* 0x0000000416197824 */ /* 0x140fe200078e0217 */
[C---:B------:R-:W-:Y:S01]  /*1760*/  LEA R27, R22.reuse, R23, 0x3 ;  /* 0x00000017161b7211 */ /* 0x040fe200078e18ff */
[----:B------:R-:W-:Y:S01]  /*1770*/  IMAD R29, R22, 0xc, R23 ;  /* 0x0000000c161d7824 */ /* 0x000fe200078e0217 */
[C---:B------:R-:W-:Y:S01]  /*1780*/  SHF.L.U64.HI R7, R6.reuse, 0x2, R7 ;  /* 0x0000000206077819 */ /* 0x040fe20000010207 */
[----:B------:R-:W-:Y:S01]  /*1790*/  IMAD.SHL.U32 R6, R6, 0x4, RZ ;  /* 0x0000000406067824 */ /* 0x000fe200078e00ff */
[----:B------:R-:W-:Y:S02]  /*17a0*/  LEA.HI.X R18, R2, R18, R3, 0x2, P0 ;  /* 0x0000001202127211 */ /* 0x000fe400000f1403 */
[-C--:B------:R-:W-:Y:S01]  /*17b0*/  IADD3 R21, P0, PT, R17, R0.reuse, RZ ;  /* 0x0000000011157210 */ /* 0x080fe20007f1e0ff */
[C---:B------:R-:W-:Y:S01]  /*17c0*/  IMAD.WIDE.U32 R6, R5.reuse, 0xc, R6 ;  /* 0x0000000c05067825 */ /* 0x040fe200078e0006 */
[----:B------:R-:W-:-:S03]  /*17d0*/  LEA R19, P1, R5, R0, 0x3 ;  /* 0x0000000005137211 */ /* 0x000fc600078218ff */
[----:B------:R-:W-:Y:S01]  /*17e0*/  IMAD.X R24, R20, 0x1, R18, P0 ;  /* 0x0000000114187824 */ /* 0x000fe200000e0612 */
[----:B------:R-:W-:Y:S01]  /*17f0*/  LEA.HI.X R26, R5, R18, RZ, 0x3, P1 ;  /* 0x00000012051a7211 */ /* 0x000fe200008f1cff */
[----:B------:R-:W-:-:S08]  /*1800*/  VIADD R28, R7, UR5 ;  /* 0x00000005071c7c36 */ /* 0x000fd00008000000 */
.L_x_400:
[C---:B------:R-:W-:Y:S02]  /*1810*/  IADD3 R12, P0, PT, R4.reuse, R0, RZ ;  /* 0x00000000040c7210 */ /* 0x040fe40007f1e0ff */
[----:B------:R-:W-:-:S03]  /*1820*/  IADD3 R8, P1, PT, R4, R21, RZ ;  /* 0x0000001504087210 */ /* 0x000fc60007f3e0ff */
[----:B------:R-:W-:Y:S01]  /*1830*/  IMAD.X R13, R16, 0x1, R18, P0 ;  /* 0x00000001100d7824 */ /* 0x000fe200000e0612 */
[----:B------:R-:W-:Y:S01]  /*1840*/  IADD3 R10, P0, PT, R4, R19, RZ ;  /* 0x00000013040a7210 */ /* 0x000fe20007f1e0ff */
[----:B------:R-:W-:Y:S01]  /*1850*/  IMAD.X R9, R16, 0x1, R24, P1 ;  /* 0x0000000110097824 */ /* 0x000fe200008e0618 */
[----:B------:R-:W-:Y:S02]  /*1860*/  IADD3 R14, P1, PT, R4, R6, RZ ;  /* 0x00000006040e7210 */ /* 0x000fe40007f3e0ff */
[----:B------:R-:W-:Y:S01]  /*1870*/  @!PT LDS RZ, [RZ] ;  /* 0x00000000fffff984 */ /* 0x000fe20000000800 */
[----:B------:R-:W-:Y:S01]  /*1880*/  @!PT LDS RZ, [RZ] ;  /* 0x00000000fffff984 */ /* 0x000fe20000000800 */
[----:B------:R-:W-:Y:S01]  /*1890*/  @!PT LDS RZ, [RZ] ;  /* 0x00000000fffff984 */ /* 0x000fe20000000800 */
[----:B------:R1:W-:Y:S01]  /*18a0*/  LDGSTS.E [R23+0x80], desc[UR20][R12.64] ;  /* 0x000800000c177fae */ /* 0x0003e2000b9a1014 */
[C---:B------:R-:W-:Y:S01]  /*18b0*/  IMAD.X R11, R16.reuse, 0x1, R26, P0 ;  /* 0x00000001100b7824 */ /* 0x040fe200000e061a */
[----:B------:R-:W-:Y:S01]  /*18c0*/  IADD3 R2, P0, PT, R17, R2, RZ ;  /* 0x0000000211027210 */ /* 0x000fe20007f1e0ff */
[----:B------:R-:W-:Y:S01]  /*18d0*/  IMAD.X R15, R16, 0x1, R28, P1 ;  /* 0x00000001100f7824 */ /* 0x000fe200008e061c */
[C---:B------:R-:W-:Y:S01]  /*18e0*/  LEA R4, P1, R5.reuse, R4, 0x4 ;  /* 0x0000000405047211 */ /* 0x040fe200078220ff */
[----:B------:R2:W-:Y:S02]  /*18f0*/  LDGSTS.E [R25+0x80], desc[UR20][R8.64] ;  /* 0x0008000008197fae */ /* 0x0005e4000b9a1014 */
[----:B------:R-:W-:Y:S01]  /*1900*/  IMAD.X R3, R20, 0x1, R3, P0 ;  /* 0x0000000114037824 */ /* 0x000fe200000e0603 */
[----:B------:R-:W-:Y:S01]  /*1910*/  ISETP.GE.U32.AND P0, PT, R2, UR7, PT ;  /* 0x0000000702007c0c */ /* 0x000fe2000bf06070 */
[----:B------:R3:W-:Y:S01]  /*1920*/  LDGSTS.E [R27+0x80], desc[UR20][R10.64] ;  /* 0x000800000a1b7fae */ /* 0x0007e2000b9a1014 */
[----:B------:R-:W-:-:S02]  /*1930*/  LEA.HI.X R16, R5, R16, RZ, 0x4, P1 ;  /* 0x0000001005107211 */ /* 0x000fc400008f24ff */
[----:B------:R-:W-:Y:S01]  /*1940*/  ISETP.GE.U32.AND.EX P0, PT, R3, UR13, PT, P0 ;  /* 0x0000000d03007c0c */ /* 0x000fe2000bf06100 */
[----:B------:R4:W-:Y:S01]  /*1950*/  LDGSTS.E [R29+0x80], desc[UR20][R14.64] ;  /* 0x000800000e1d7fae */ /* 0x0009e2000b9a1014 */
[C---:B-1----:R-:W-:Y:S01]  /*1960*/  LEA R23, R22.reuse, R23, 0x4 ;  /* 0x0000001716177211 */ /* 0x042fe200078e20ff */
[C---:B--2---:R-:W-:Y:S02]  /*1970*/  IMAD R25, R22.reuse, 0x10, R25 ;  /* 0x0000001016197824 */ /* 0x044fe400078e0219 */
[C---:B---3--:R-:W-:Y:S02]  /*1980*/  IMAD R27, R22.reuse, 0x10, R27 ;  /* 0x00000010161b7824 */ /* 0x048fe400078e021b */
[----:B----4-:R-:W-:-:S06]  /*1990*/  IMAD R29, R22, 0x10, R29 ;  /* 0x00000010161d7824 */ /* 0x010fcc00078e021d */
[----:B------:R-:W-:Y:S05]  /*19a0*/  @!P0 BRA `(.L_x_400) ;  /* 0xfffffffc00988947 */ /* 0x000fea000383ffff */
.L_x_393:
[----:B------:R-:W-:Y:S05]  /*19b0*/  BSYNC.RECONVERGENT B0 ;  /* 0x0000000000007941 */ /* 0x000fea0003800200 */
.L_x_392:
[----:B------:R-:W0:Y:S01]  /*19c0*/  LDGDEPBAR ;  /* 0x00000000000079af */ /* 0x000e220000000000 */
[----:B------:R-:W-:-:S04]  /*19d0*/  DEPBAR.LE SB0, 0x0 ;  /* 0x000080000000791a */ /* 0x000fc80000000000 */
[----:B------:R-:W-:Y:S06]  /*19e0*/  BAR.SYNC.DEFER_BLOCKING 0x0 ;  /* 0x0000000000007b1d */ /* 0x000fec0000010000 */
.L_x_382:
[----:B------:R-:W-:-:S09]  /*19f0*/  UISETP.GT.AND UP0, UPT, UR24, UR6, UPT ;  /* 0x000000061800728c */ /* 0x000fd2000bf04270 */
[----:B------:R-:W-:Y:S05]  /*1a00*/  BRA.U UP0, `(.L_x_401) ;  /* 0x0000000100807547 */ /* 0x000fea000b800000 */
        /* <DEDUP_REMOVED lines=10> */
[----:B----4-:R-:W-:Y:S01]  /*1ab0*/  UIMAD.WIDE UR4, UR22, 0x4, UR4 ;  /* 0x00000004160478a5 */ /* 0x010fe2000f8e0204 */
[----:B--2---:R-:W-:-:S03]  /*1ac0*/  IMAD R0, R3, 0x200, R0 ;  /* 0x0000020003007824 */ /* 0x004fc600078e0200 */
[----:B-1----:R-:W-:Y:S02]  /*1ad0*/  LEA R7, R7, R2, 0x18 ;  /* 0x0000000207077211 */ /* 0x002fe400078ec0ff */
[C---:B---3--:R-:W-:Y:S02]  /*1ae0*/  LEA R2, R5.reuse, UR6, 0x2 ;  /* 0x0000000605027c11 */ /* 0x048fe4000f8e10ff */
[----:B------:R-:W-:-:S03]  /*1af0*/  LEA R0, R5, R0, 0x2 ;  /* 0x0000000005007211 */ /* 0x000fc600078e10ff */
[----:B------:R-:W-:Y:S01]  /*1b00*/  IMAD.IADD R6, R7, 0x1, R2 ;  /* 0x0000000107067824 */ /* 0x000fe200078e0202 */
[----:B------:R-:W-:Y:S01]  /*1b10*/  IADD3 R4, PT, PT, R0, 0x80, R7 ;  /* 0x0000008000047810 */ /* 0x000fe20007ffe007 */
[----:B------:R-:W-:-:S07]  /*1b20*/  IMAD.MOV R0, RZ, RZ, -R3 ;  /* 0x000000ffff007224 */ /* 0x000fce00078e0a03 */
.L_x_402:
[----:B-1----:R-:W-:Y:S01]  /*1b30*/  LDS R7, [R6] ;  /* 0x0000000006077984 */ /* 0x002fe20000000800 */
[----:B------:R-:W-:Y:S02]  /*1b40*/  VIADD R0, R0, 0x1 ;  /* 0x0000000100007836 */ /* 0x000fe40000000000 */
[----:B------:R-:W-:Y:S01]  /*1b50*/  IMAD.U32 R2, RZ, RZ, UR4 ;  /* 0x00000004ff027e24 */ /* 0x000fe2000f8e00ff */
[----:B------:R-:W1:Y:S01]  /*1b60*/  LDS R8, [R4] ;  /* 0x0000000004087984 */ /* 0x000e620000000800 */
[----:B------:R-:W-:Y:S01]  /*1b70*/  IMAD.U32 R3, RZ, RZ, UR5 ;  /* 0x00000005ff037e24 */ /* 0x000fe2000f8e00ff */
[----:B------:R-:W-:Y:S01]  /*1b80*/  ISETP.NE.AND P0, PT, R0, RZ, PT ;  /* 0x000000ff0000720c */ /* 0x000fe20003f05270 */
[----:B------:R-:W-:-:S04]  /*1b90*/  IMAD.WIDE R2, R5, 0x4, R2 ;  /* 0x0000000405027825 */ /* 0x000fc800078e0202 */
[----:B-1----:R-:W-:-:S05]  /*1ba0*/  FADD R7, R7, -R8 ;  /* 0x8000000807077221 */ /* 0x002fca0000000000 */
[----:B------:R1:W-:Y:S03]  /*1bb0*/  STG.E desc[UR20][R2.64], R7 ;  /* 0x0000000702007986 */ /* 0x0003e6000c101914 */
[----:B------:R-:W-:Y:S05]  /*1bc0*/  @!P0 EXIT ;  /* 0x000000000000894d */ /* 0x000fea0003800000 */
[----:B------:R-:W-:Y:S01]  /*1bd0*/  IADD3 R4, PT, PT, R4, 0x200, RZ ;  /* 0x0000020004047810 */ /* 0x000fe20007ffe0ff */
[----:B------:R-:W-:Y:S02]  /*1be0*/  VIADD R6, R6, 0x200 ;  /* 0x0000020006067836 */ /* 0x000fe40000000000 */
[----:B------:R-:W-:Y:S01]  /*1bf0*/  VIADD R5, R5, 0x80 ;  /* 0x0000008005057836 */ /* 0x000fe20000000000 */
[----:B------:R-:W-:Y:S06]  /*1c00*/  BRA `(.L_x_402) ;  /* 0xfffffffc00c87947 */ /* 0x000fec000383ffff */
.L_x_401:
[----:B------:R-:W1:Y:S02]  /*1c10*/  LDC R0, c[0x0][0x384] ;  /* 0x0000e100ff007b82 */ /* 0x000e640000000800 */
[----:B-1----:R-:W-:-:S13]  /*1c20*/  ISETP.GE.AND P0, PT, R0, 0x1, PT ;  /* 0x000000010000780c */ /* 0x002fda0003f06270 */
[----:B------:R-:W-:Y:S05]  /*1c30*/  @!P0 EXIT ;  /* 0x000000000000894d */ /* 0x000fea0003800000 */
[----:B------:R-:W1:Y:S01]  /*1c40*/  S2R R5, SR_TID.X ;  /* 0x0000000000057919 */ /* 0x000e620000002100 */
[----:B------:R-:W2:Y:S01]  /*1c50*/  LDC R3, c[0x0][0x3b0] ;  /* 0x0000ec00ff037b82 */ /* 0x000ea20000000800 */
[----:B------:R-:W3:Y:S01]  /*1c60*/  LDCU UR6, c[0x0][0x3a0] ;  /* 0x00007400ff0677ac */ /* 0x000ee20008000800 */
[----:B------:R-:W-:Y:S01]  /*1c70*/  MOV R2, 0x400 ;  /* 0x0000040000027802 */ /* 0x000fe20000000f00 */
[----:B------:R-:W4:Y:S01]  /*1c80*/  S2R R7, SR_CgaCtaId ;  /* 0x0000000000077919 */ /* 0x000f220000008800 */
[----:B------:R-:W5:Y:S03]  /*1c90*/  LDCU.64 UR4, c[0x0][0x390] ;  /* 0x00007200ff0477ac */ /* 0x000f660008000a00 */
[----:B------:R-:W-:Y:S01]  /*1ca0*/  VIADD R4, R2, 0x80 ;  /* 0x0000008002047836 */ /* 0x000fe20000000000 */
[----:B-----5:R-:W-:Y:S01]  /*1cb0*/  UIMAD.WIDE UR4, UR22, 0x4, UR4 ;  /* 0x00000004160478a5 */ /* 0x020fe2000f8e0204 */
[----:B--2---:R-:W-:-:S02]  /*1cc0*/  IMAD R2, R0, 0x200, R3 ;  /* 0x0000020000027824 */ /* 0x004fc400078e0203 */
[----:B------:R-:W-:Y:S02]  /*1cd0*/  IMAD.MOV R0, RZ, RZ, -R0 ;  /* 0x000000ffff007224 */ /* 0x000fe400078e0a00 */
[C---:B-1----:R-:W-:Y:S01]  /*1ce0*/  IMAD R2, R5.reuse, 0x4, R2 ;  /* 0x0000000405027824 */ /* 0x042fe200078e0202 */
[----:B---3--:R-:W-:Y:S02]  /*1cf0*/  LEA R6, R5, UR6, 0x2 ;  /* 0x0000000605067c11 */ /* 0x008fe4000f8e10ff */
[----:B----4-:R-:W-:-:S04]  /*1d00*/  LEA R7, R7, R4, 0x18 ;  /* 0x0000000407077211 */ /* 0x010fc800078ec0ff */
[----:B------:R-:W-:Y:S02]  /*1d10*/  IADD3 R6, PT, PT, R7, R6, RZ ;  /* 0x0000000607067210 */ /* 0x000fe40007ffe0ff */
[----:B------:R-:W-:-:S07]  /*1d20*/  IADD3 R4, PT, PT, R2, 0x80, R7 ;  /* 0x0000008002047810 */ /* 0x000fce0007ffe007 */
.L_x_403:
[----:B------:R-:W-:Y:S01]  /*1d30*/  ISETP.GE.AND P0, PT, R5, UR23, PT ;  /* 0x0000001705007c0c */ /* 0x000fe2000bf06270 */
        /* <DEDUP_REMOVED lines=14> */
        .weak           $__internal_1_$__cuda_sm20_div_u64
        .type           $__internal_1_$__cuda_sm20_div_u64,@function
        .size           $__internal_1_$__cuda_sm20_div_u64,(.L_x_407 - $__internal_1_$__cuda_sm20_div_u64)
$__internal_1_$__cuda_sm20_div_u64:
[----:B------:R-:W-:Y:S02]  /*1e20*/  IMAD.U32 R15, RZ, RZ, UR4 ;  /* 0x00000004ff0f7e24 */ /* 0x000fe4000f8e00ff */
[----:B------:R-:W-:-:S04]  /*1e30*/  IMAD.MOV.U32 R14, RZ, RZ, R5 ;  /* 0x000000ffff0e7224 */ /* 0x000fc800078e0005 */
        /* <DEDUP_REMOVED lines=9> */
[----:B------:R-:W-:Y:S01]  /*1ed0*/  IMAD.X R19, RZ, RZ, ~R13, P0 ;  /* 0x000000ffff137224 */ /* 0x000fe200000e0e0d */
[----:B------:R-:W-:-:S03]  /*1ee0*/  MOV R13, R6 ;  /* 0x00000006000d7202 */ /* 0x000fc60000000f00 */
[-C--:B------:R-:W-:Y:S02]  /*1ef0*/  IMAD R15, R7, R19.reuse, RZ ;  /* 0x00000013070f7224 */ /* 0x080fe400078e02ff */
[----:B------:R-:W-:-:S04]  /*1f00*/  IMAD.WIDE.U32 R12, P0, R6, R19, R12 ;  /* 0x00000013060c7225 */ /* 0x000fc8000780000c */
[----:B------:R-:W-:-:S04]  /*1f10*/  IMAD.HI.U32 R11, R7, R19, RZ ;  /* 0x00000013070b7227 */ /* 0x000fc800078e00ff */
[----:B------:R-:W-:-:S04]  /*1f20*/  IMAD.HI.U32 R12, P1, R7, R17, R12 ;  /* 0x00000011070c7227 */ /* 0x000fc8000782000c */
[----:B------:R-:W-:Y:S01]  /*1f30*/  IMAD.X R11, R11, 0x1, R7, P0 ;  /* 0x000000010b0b7824 */ /* 0x000fe200000e0607 */
[----:B------:R-:W-:-:S04]  /*1f40*/  IADD3 R13, P2, PT, R15, R12, RZ ;  /* 0x0000000c0f0d7210 */ /* 0x000fc80007f5e0ff */
[----:B------:R-:W-:Y:S01]  /*1f50*/  IADD3.X R11, PT, PT, RZ, RZ, R11, P2, P1 ;  /* 0x000000ffff0b7210 */ /* 0x000fe200017e240b */
[----:B------:R-:W-:-:S04]  /*1f60*/  IMAD.WIDE.U32 R6, R13, R5, RZ ;  /* 0x000000050d067225 */ /* 0x000fc800078e00ff */
[----:B------:R-:W-:Y:S01]  /*1f70*/  IMAD R12, R13, UR4, R7 ;  /* 0x000000040d0c7c24 */ /* 0x000fe2000f8e0207 */
[----:B------:R-:W-:-:S03]  /*1f80*/  IADD3 R7, P0, PT, RZ, -R6, RZ ;  /* 0x80000006ff077210 */ /* 0x000fc60007f1e0ff */
[----:B------:R-:W-:Y:S02]  /*1f90*/  IMAD R6, R11, R5, R12 ;  /* 0x000000050b067224 */ /* 0x000fe400078e020c */
[----:B------:R-:W-:-:S04]  /*1fa0*/  IMAD.HI.U32 R12, R13, R7, RZ ;  /* 0x000000070d0c7227 */ /* 0x000fc800078e00ff */
[----:B------:R-:W-:-:S04]  /*1fb0*/  IMAD.X R6, RZ, RZ, ~R6, P0 ;  /* 0x000000ffff067224 */ /* 0x000fc800000e0e06 */
        /* <DEDUP_REMOVED lines=15> */
[----:B------:R-:W-:-:S03]  /*20b0*/  IMAD.WIDE.U32 R6, R12, R5, RZ ;  /* 0x000000050c067225 */ /* 0x000fc600078e00ff */
[----:B------:R-:W-:Y:S01]  /*20c0*/  IADD3.X R14, PT, PT, RZ, R11, RZ, P1, !PT ;  /* 0x0000000bff0e7210 */ /* 0x000fe20000ffe4ff */
[----:B------:R-:W-:Y:S01]  /*20d0*/  IMAD R7, R12, UR4, R7 ;  /* 0x000000040c077c24 */ /* 0x000fe2000f8e0207 */
[----:B------:R-:W-:Y:S02]  /*20e0*/  IADD3 R16, P1, PT, -R6, R9, RZ ;  /* 0x0000000906107210 */ /* 0x000fe40007f3e1ff */
[----:B------:R-:W-:Y:S01]  /*20f0*/  IADD3 R9, P2, PT, R12, 0x1, RZ ;  /* 0x000000010c097810 */ /* 0x000fe20007f5e0ff */
[-C--:B------:R-:W-:Y:S01]  /*2100*/  IMAD R7, R14, R5.reuse, R7 ;  /* 0x000000050e077224 */ /* 0x080fe200078e0207 */
[----:B------:R-:W-:-:S03]  /*2110*/  ISETP.GE.U32.AND P0, PT, R16, R5, PT ;  /* 0x000000051000720c */ /* 0x000fc60003f06070 */
[----:B------:R-:W-:Y:S01]  /*2120*/  IMAD.X R11, R10, 0x1, ~R7, P1 ;  /* 0x000000010a0b7824 */ /* 0x000fe200008e0e07 */
[----:B------:R-:W-:Y:S01]  /*2130*/  IADD3 R6, P1, PT, -R5, R16, RZ ;  /* 0x0000001005067210 */ /* 0x000fe20007f3e1ff */
[----:B------:R-:W-:-:S03]  /*2140*/  IMAD.X R7, RZ, RZ, R14, P2 ;  /* 0x000000ffff077224 */ /* 0x000fc600010e060e */
[C---:B------:R-:W-:Y:S02]  /*2150*/  ISETP.GE.U32.AND.EX P0, PT, R11.reuse, UR4, PT, P0 ;  /* 0x000000040b007c0c */ /* 0x040fe4000bf06100 */
[----:B------:R-:W-:Y:S02]  /*2160*/  IADD3.X R10, PT, PT, R11, ~UR4, RZ, P1, !PT ;  /* 0x800000040b0a7c10 */ /* 0x000fe40008ffe4ff */
[----:B------:R-:W-:Y:S02]  /*2170*/  SEL R6, R6, R16, P0 ;  /* 0x0000001006067207 */ /* 0x000fe40000000000 */
[----:B------:R-:W-:Y:S02]  /*2180*/  SEL R9, R9, R12, P0 ;  /* 0x0000000c09097207 */ /* 0x000fe40000000000 */
[----:B------:R-:W-:Y:S02]  /*2190*/  SEL R10, R10, R11, P0 ;  /* 0x0000000b0a0a7207 */ /* 0x000fe40000000000 */
[----:B------:R-:W-:-:S02]  /*21a0*/  SEL R14, R7, R14, P0 ;  /* 0x0000000e070e7207 */ /* 0x000fc40000000000 */
[----:B------:R-:W-:Y:S02]  /*21b0*/  ISETP.GE.U32.AND P0, PT, R6, R5, PT ;  /* 0x000000050600720c */ /* 0x000fe40003f06070 */
[----:B------:R-:W-:Y:S02]  /*21c0*/  IADD3 R6, P2, PT, R9, 0x1, RZ ;  /* 0x0000000109067810 */ /* 0x000fe40007f5e0ff */
[----:B------:R-:W-:Y:S02]  /*21d0*/  ISETP.GE.U32.AND.EX P0, PT, R10, UR4, PT, P0 ;  /* 0x000000040a007c0c */ /* 0x000fe4000bf06100 */
[----:B------:R-:W-:Y:S01]  /*21e0*/  ISETP.NE.U32.AND P1, PT, R5, RZ, PT ;  /* 0x000000ff0500720c */ /* 0x000fe20003f25070 */
[----:B------:R-:W-:Y:S01]  /*21f0*/  IMAD.X R7, RZ, RZ, R14, P2 ;  /* 0x000000ffff077224 */ /* 0x000fe200010e060e */
[----:B------:R-:W-:Y:S01]  /*2200*/  SEL R6, R6, R9, P0 ;  /* 0x0000000906067207 */ /* 0x000fe20000000000 */
[----:B------:R-:W-:Y:S01]  /*2210*/  IMAD.MOV.U32 R9, RZ, RZ, 0x0 ;  /* 0x00000000ff097424 */ /* 0x000fe200078e00ff */
[----:B------:R-:W-:-:S02]  /*2220*/  ISETP.NE.AND.EX P1, PT, RZ, UR4, PT, P1 ;  /* 0x00000004ff007c0c */ /* 0x000fc4000bf25310 */
[----:B------:R-:W-:Y:S02]  /*2230*/  SEL R7, R7, R14, P0 ;  /* 0x0000000e07077207 */ /* 0x000fe40000000000 */
[----:B------:R-:W-:Y:S02]  /*2240*/  SEL R6, R6, 0xffffffff, P1 ;  /* 0xffffffff06067807 */ /* 0x000fe40000800000 */
[----:B------:R-:W-:Y:S01]  /*2250*/  SEL R7, R7, 0xffffffff, P1 ;  /* 0xffffffff07077807 */ /* 0x000fe20000800000 */
[----:B------:R-:W-:Y:S06]  /*2260*/  RET.REL.NODEC R8 `(_ZN3cub18CUB_300001_SM_10006detail9transform16transform_kernelINS2_10policy_hubILb0EN4cuda3std3__45tupleIJN6thrust24THRUST_300001_SM_1000_NS6detail15normal_iteratorINSA_10device_ptrIfEEEESF_EEEE10policy1000EiNS7_5minusIfEESF_JPfSL_EEEvT0_iT1_T2_DpNS2_10kernel_argIT3_EE) ;  /* 0xffffffdc08647950 */ /* 0x000fec0003c3ffff */
.L_x_404:
        /* <DEDUP_REMOVED lines=9> */
.L_x_407:


//--------------------- .text._ZN3cub18CUB_300001_SM_10006detail11EmptyKernelIvEEvv --------------------------
	.section	.text._ZN3cub18CUB_300001_SM_10006detail11EmptyKernelIvEEvv,"ax",@progbits
	.align	128
        .global         _ZN3cub18CUB_300001_SM_10006detail11EmptyKernelIvEEvv
        .type           _ZN3cub18CUB_300001_SM_10006detail11EmptyKernelIvEEvv,@function
        .size           _ZN3cub18CUB_300001_SM_10006detail11EmptyKernelIvEEvv,(.L_x_420 - _ZN3cub18CUB_300001_SM_10006detail11EmptyKernelIvEEvv)
        .other          _ZN3cub18CUB_300001_SM_10006detail11EmptyKernelIvEEvv,@"STO_CUDA_ENTRY STV_DEFAULT"
_ZN3cub18CUB_300001_SM_10006detail11EmptyKernelIvEEvv:
.text._ZN3cub18CUB_300001_SM_10006detail11EmptyKernelIvEEvv:
[----:B------:R-:W-:Y:S01]  /*0000*/  LDC R1, c[0x0][0x37c] ;  /* 0x0000df00ff017b82 */ /* 0x000fe20000000800 */
[----:B------:R-:W-:Y:S05]  /*0010*/  EXIT ;  /* 0x000000000000794d */ /* 0x000fea0003800000 */
.L_x_405:
        /* <DEDUP_REMOVED lines=14> */
.L_x_420:


//--------------------- .nv.shared._ZN3cub18CUB_300001_SM_10006detail6reduce28DeviceReduceSingleTileKernelINS2_10policy_hubIfyN4cuda3__47maximumIfEEE10Policy1000EPfPdiS8_dfNS5_3std3__410__identityEEEvT0_T1_T2_T3_T4_T6_ --------------------------
	.section	.nv.shared._ZN3cub18CUB_300001_SM_10006detail6reduce28DeviceReduceSingleTileKernelINS2_10policy_hubIfyN4cuda3__47maximumIfEEE10Policy1000EPfPdiS8_dfNS5_3std3__410__identityEEEvT0_T1_T2_T3_T4_T6_,"aw",@nobits
	.sectionflags	@""
	.align	128
.nv.shared._ZN3cub18CUB_300001_SM_10006detail6reduce28DeviceReduceSingleTileKernelINS2_10policy_hubIfyN4cuda3__47maximumIfEEE10Policy1000EPfPdiS8_dfNS5_3std3__410__identityEEEvT0_T1_T2_T3_T4_T6_:
	.zero		1152


//--------------------- .nv.shared.reserved.0     --------------------------
	.section	.nv.shared.reserved.0,"aw",@nobits
	.weak		__nv_reservedSMEM_offset_0_alias
	.size		__nv_reservedSMEM_offset_0_alias, 0, 64
	.other		__nv_reservedSMEM_offset_0_alias,@"STO_CUDA_RESERVED_SHARED STV_DEFAULT"
__nv_reservedSMEM_offset_0_alias:
	.zero		0
	.zero		64


//--------------------- .nv.global                --------------------------
	.section	.nv.global,"aw",@nobits
.nv.global:
	.type		_ZN34_INTERNAL_fb302b70_4_k_cu_214087b36thrust24THRUST_300001_SM_1000_NS3seqE,@object
	.size		_ZN34_INTERNAL_fb302b70_4_k_cu_214087b36thrust24THRUST_300001_SM_1000_NS3seqE,(_ZN34_INTERNAL_fb302b70_4_k_cu_214087b34cuda3std3__48in_placeE - _ZN34_INTERNAL_fb302b70_4_k_cu_214087b36thrust24THRUST_300001_SM_1000_NS3seqE)
_ZN34_INTERNAL_fb302b70_4_k_cu_214087b36thrust24THRUST_300001_SM_1000_NS3seqE:
	.zero		1
	.type		_ZN34_INTERNAL_fb302b70_4_k_cu_214087b34cuda3std3__48in_placeE,@object
	.size		_ZN34_INTERNAL_fb302b70_4_k_cu_214087b34cuda3std3__48in_placeE,(_ZN34_INTERNAL_fb302b70_4_k_cu_214087b34cuda3std6ranges3__45__cpo4sizeE - _ZN34_INTERNAL_fb302b70_4_k_cu_214087b34cuda3std3__48in_placeE)
_ZN34_INTERNAL_fb302b70_4_k_cu_214087b34cuda3std3__48in_placeE:
	.zero		1
	.type		_ZN34_INTERNAL_fb302b70_4_k_cu_214087b34cuda3std6ranges3__45__cpo4sizeE,@object
	.size		_ZN34_INTERNAL_fb302b70_4_k_cu_214087b34cuda3std6ranges3__45__cpo4sizeE,(_ZN34_INTERNAL_fb302b70_4_k_cu_214087b36thrust24THRUST_300001_SM_1000_NS12placeholders2_3E - _ZN34_INTERNAL_fb302b70_4_k_cu_214087b34cuda3std6ranges3__45__cpo4sizeE)
_ZN34_INTERNAL_fb302b70_4_k_cu_214087b34cuda3std6ranges3__45__cpo4sizeE:
	.zero		1
	.type		_ZN34_INTERNAL_fb302b70_4_k_cu_214087b36thrust24THRUST_300001_SM_1000_NS12placeholders2_3E,@object
	.size		_ZN34_INTERNAL_fb302b70_4_k_cu_214087b36thrust24THRUST_300001_SM_1000_NS12placeholders2_3E,(_ZN34_INTERNAL_fb302b70_4_k_cu_214087b34cuda3std3__45__cpo6cbeginE - _ZN34_INTERNAL_fb302b70_4_k_cu_214087b36thrust24THRUST_300001_SM_1000_NS12placeholders2_3E)
_ZN34_INTERNAL_fb302b70_4_k_cu_214087b36thrust24THRUST_300001_SM_1000_NS12placeholders2_3E:
	.zero		1
	.type		_ZN34_INTERNAL_fb302b70_4_k_cu_214087b34cuda3std3__45__cpo6cbeginE,@object
	.size		_ZN34_INTERNAL_fb302b70_4_k_cu_214087b34cuda3std3__45__cpo6cbeginE,(_ZN34_INTERNAL_fb302b70_4_k_cu_214087b34cuda3std6ranges3__45__cpo6cbeginE - _ZN34_INTERNAL_fb302b70_4_k_cu_214087b34cuda3std3__45__cpo6cbeginE)
_ZN34_INTERNAL_fb302b70_4_k_cu_214087b34cuda3std3__45__cpo6cbeginE:
	.zero		1
	.type		_ZN34_INTERNAL_fb302b70_4_k_cu_214087b34cuda3std6ranges3__45__cpo6cbeginE,@object
	.size		_ZN34_INTERNAL_fb302b70_4_k_cu_214087b34cuda3std6ranges3__45__cpo6cbeginE,(_ZN34_INTERNAL_fb302b70_4_k_cu_214087b36thrust24THRUST_300001_SM_1000_NS12placeholders2_7E - _ZN34_INTERNAL_fb302b70_4_k_cu_214087b34cuda3std6ranges3__45__cpo6cbeginE)
_ZN34_INTERNAL_fb302b70_4_k_cu_214087b34cuda3std6ranges3__45__cpo6cbeginE:
	.zero		1
	.type		_ZN34_INTERNAL_fb302b70_4_k_cu_214087b36thrust24THRUST_300001_SM_1000_NS12placeholders2_7E,@object
	.size		_ZN34_INTERNAL_fb302b70_4_k_cu_214087b36thrust24THRUST_300001_SM_1000_NS12placeholders2_7E,(_ZN34_INTERNAL_fb302b70_4_k_cu_214087b34cuda3std3__45__cpo7crbeginE - _ZN34_INTERNAL_fb302b70_4_k_cu_214087b36thrust24THRUST_300001_SM_1000_NS12placeholders2_7E)
_ZN34_INTERNAL_fb302b70_4_k_cu_214087b36thrust24THRUST_300001_SM_1000_NS12placeholders2_7E:
	.zero		1
	.type		_ZN34_INTERNAL_fb302b70_4_k_cu_214087b34cuda3std3__45__cpo7crbeginE,@object
	.size		_ZN34_INTERNAL_fb302b70_4_k_cu_214087b34cuda3std3__45__cpo7crbeginE,(_ZN34_INTERNAL_fb302b70_4_k_cu_214087b34cuda3std6ranges3__45__cpo4nextE - _ZN34_INTERNAL_fb302b70_4_k_cu_214087b34cuda3std3__45__cpo7crbeginE)
_ZN34_INTERNAL_fb302b70_4_k_cu_214087b34cuda3std3__45__cpo7crbeginE:
	.zero		1
	.type		_ZN34_INTERNAL_fb302b70_4_k_cu_214087b34cuda3std6ranges3__45__cpo4nextE,@object
	.size		_ZN34_INTERNAL_fb302b70_4_k_cu_214087b34cuda3std6ranges3__45__cpo4nextE,(_ZN34_INTERNAL_fb302b70_4_k_cu_214087b34cuda3std6ranges3__45__cpo4swapE - _ZN34_INTERNAL_fb302b70_4_k_cu_214087b34cuda3std6ranges3__45__cpo4nextE)
_ZN34_INTERNAL_fb302b70_4_k_cu_214087b34cuda3std6ranges3__45__cpo4nextE:
	.zero		1
	.type		_ZN34_INTERNAL_fb302b70_4_k_cu_214087b34cuda3std6ranges3__45__cpo4swapE,@object
	.size		_ZN34_INTERNAL_fb302b70_4_k_cu_214087b34cuda3std6ranges3__45__cpo4swapE,(_ZN34_INTERNAL_fb302b70_4_k_cu_214087b36thrust24THRUST_300001_SM_1000_NS8cuda_cub10par_nosyncE - _ZN34_INTERNAL_fb302b70_4_k_cu_214087b34cuda3std6ranges3__45__cpo4swapE)
_ZN34_INTERNAL_fb302b70_4_k_cu_214087b34cuda3std6ranges3__45__cpo4swapE:
	.zero		1
	.type		_ZN34_INTERNAL_fb302b70_4_k_cu_214087b36thrust24THRUST_300001_SM_1000_NS8cuda_cub10par_nosyncE,@object
	.size		_ZN34_INTERNAL_fb302b70_4_k_cu_214087b36thrust24THRUST_300001_SM_1000_NS8cuda_cub10par_nosyncE,(_ZN34_INTERNAL_fb302b70_4_k_cu_214087b36thrust24THRUST_300001_SM_1000_NS12placeholders2_9E - _ZN34_INTERNAL_fb302b70_4_k_cu_214087b36thrust24THRUST_300001_SM_1000_NS8cuda_cub10par_nosyncE)
_ZN34_INTERNAL_fb302b70_4_k_cu_214087b36thrust24THRUST_300001_SM_1000_NS8cuda_cub10par_nosyncE:
	.zero		1
	.type		_ZN34_INTERNAL_fb302b70_4_k_cu_214087b36thrust24THRUST_300001_SM_1000_NS12placeholders2_9E,@object
	.size		_ZN34_INTERNAL_fb302b70_4_k_cu_214087b36thrust24THRUST_300001_SM_1000_NS12placeholders2_9E,(_ZN34_INTERNAL_fb302b70_4_k_cu_214087b34cuda3std3__436_GLOBAL__N__fb302b70_4_k_cu_214087b36ignoreE - _ZN34_INTERNAL_fb302b70_4_k_cu_214087b36thrust24THRUST_300001_SM_1000_NS12placeholders2_9E)
_ZN34_INTERNAL_fb302b70_4_k_cu_214087b36thrust24THRUST_300001_SM_1000_NS12placeholders2_9E:
	.zero		1
	.type		_ZN34_INTERNAL_fb302b70_4_k_cu_214087b34cuda3std3__436_GLOBAL__N__fb302b70_4_k_cu_214087b36ignoreE,@object
	.size		_ZN34_INTERNAL_fb302b70_4_k_cu_214087b34cuda3std3__436_GLOBAL__N__fb302b70_4_k_cu_214087b36ignoreE,(_ZN34_INTERNAL_fb302b70_4_k_cu_214087b34cuda3std6ranges3__45__cpo4dataE - _ZN34_INTERNAL_fb302b70_4_k_cu_214087b34cuda3std3__436_GLOBAL__N__fb302b70_4_k_cu_214087b36ignoreE)
_ZN34_INTERNAL_fb302b70_4_k_cu_214087b34cuda3std3__436_GLOBAL__N__fb302b70_4_k_cu_214087b36ignoreE:
	.zero		1
	.type		_ZN34_INTERNAL_fb302b70_4_k_cu_214087b34cuda3std6ranges3__45__cpo4dataE,@object
	.size		_ZN34_INTERNAL_fb302b70_4_k_cu_214087b34cuda3std6ranges3__45__cpo4dataE,(_ZN34_INTERNAL_fb302b70_4_k_cu_214087b36thrust24THRUST_300001_SM_1000_NS12placeholders2_1E - _ZN34_INTERNAL_fb302b70_4_k_cu_214087b34cuda3std6ranges3__45__cpo4dataE)
_ZN34_INTERNAL_fb302b70_4_k_cu_214087b34cuda3std6ranges3__45__cpo4dataE:
	.zero		1
	.type		_ZN34_INTERNAL_fb302b70_4_k_cu_214087b36thrust24THRUST_300001_SM_1000_NS12placeholders2_1E,@object
	.size		_ZN34_INTERNAL_fb302b70_4_k_cu_214087b36thrust24THRUST_300001_SM_1000_NS12placeholders2_1E,(_ZN34_INTERNAL_fb302b70_4_k_cu_214087b34cuda3std3__45__cpo5beginE - _ZN34_INTERNAL_fb302b70_4_k_cu_214087b36thrust24THRUST_300001_SM_1000_NS12placeholders2_1E)
_ZN34_INTERNAL_fb302b70_4_k_cu_214087b36thrust24THRUST_300001_SM_1000_NS12placeholders2_1E:
	.zero		1
	.type		_ZN34_INTERNAL_fb302b70_4_k_cu_214087b34cuda3std3__45__cpo5beginE,@object
	.size		_ZN34_INTERNAL_fb302b70_4_k_cu_214087b34cuda3std3__45__cpo5beginE,(_ZN34_INTERNAL_fb302b70_4_k_cu_214087b34cuda3std6ranges3__45__cpo5beginE - _ZN34_INTERNAL_fb302b70_4_k_cu_214087b34cuda3std3__45__cpo5beginE)
_ZN34_INTERNAL_fb302b70_4_k_cu_214087b34cuda3std3__45__cpo5beginE:
	.zero		1
	.type		_ZN34_INTERNAL_fb302b70_4_k_cu_214087b34cuda3std6ranges3__45__cpo5beginE,@object
	.size		_ZN34_INTERNAL_fb302b70_4_k_cu_214087b34cuda3std6ranges3__45__cpo5beginE,(_ZN34_INTERNAL_fb302b70_4_k_cu_214087b36thrust24THRUST_300001_SM_1000_NS12placeholders2_5E - _ZN34_INTERNAL_fb302b70_4_k_cu_214087b34cuda3std6ranges3__45__cpo5beginE)
_ZN34_INTERNAL_fb302b70_4_k_cu_214087b34cuda3std6ranges3__45__cpo5beginE:
	.zero		1
	.type		_ZN34_INTERNAL_fb302b70_4_k_cu_214087b36thrust24THRUST_300001_SM_1000_NS12placeholders2_5E,@object
	.size		_ZN34_INTERNAL_fb302b70_4_k_cu_214087b36thrust24THRUST_300001_SM_1000_NS12placeholders2_5E,(_ZN34_INTERNAL_fb302b70_4_k_cu_214087b34cuda3std3__45__cpo6rbeginE - _ZN34_INTERNAL_fb302b70_4_k_cu_214087b36thrust24THRUST_300001_SM_1000_NS12placeholders2_5E)
_ZN34_INTERNAL_fb302b70_4_k_cu_214087b36thrust24THRUST_300001_SM_1000_NS12placeholders2_5E:
	.zero		1
	.type		_ZN34_INTERNAL_fb302b70_4_k_cu_214087b34cuda3std3__45__cpo6rbeginE,@object
	.size		_ZN34_INTERNAL_fb302b70_4_k_cu_214087b34cuda3std3__45__cpo6rbeginE,(_ZN34_INTERNAL_fb302b70_4_k_cu_214087b34cuda3std6ranges3__45__cpo7advanceE - _ZN34_INTERNAL_fb302b70_4_k_cu_214087b34cuda3std3__45__cpo6rbeginE)
_ZN34_INTERNAL_fb302b70_4_k_cu_214087b34cuda3std3__45__cpo6rbeginE:
	.zero		1
	.type		_ZN34_INTERNAL_fb302b70_4_k_cu_214087b34cuda3std6ranges3__45__cpo7advanceE,@object
	.size		_ZN34_INTERNAL_fb302b70_4_k_cu_214087b34cuda3std6ranges3__45__cpo7advanceE,(_ZN34_INTERNAL_fb302b70_4_k_cu_214087b34cuda3std3__47nulloptE - _ZN34_INTERNAL_fb302b70_4_k_cu_214087b34cuda3std6ranges3__45__cpo7advanceE)
_ZN34_INTERNAL_fb302b70_4_k_cu_214087b34cuda3std6ranges3__45__cpo7advanceE:
	.zero		1
	.type		_ZN34_INTERNAL_fb302b70_4_k_cu_214087b34cuda3std3__47nulloptE,@object
	.size		_ZN34_INTERNAL_fb302b70_4_k_cu_214087b34cuda3std3__47nulloptE,(_ZN34_INTERNAL_fb302b70_4_k_cu_214087b34cuda3std6ranges3__45__cpo8distanceE - _ZN34_INTERNAL_fb302b70_4_k_cu_214087b34cuda3std3__47nulloptE)
_ZN34_INTERNAL_fb302b70_4_k_cu_214087b34cuda3std3__47nulloptE:
	.zero		1
	.type		_ZN34_INTERNAL_fb302b70_4_k_cu_214087b34cuda3std6ranges3__45__cpo8distanceE,@object
	.size		_ZN34_INTERNAL_fb302b70_4_k_cu_214087b34cuda3std6ranges3__45__cpo8distanceE,(_ZN34_INTERNAL_fb302b70_4_k_cu_214087b36thrust24THRUST_300001_SM_1000_NS12placeholders3_10E - _ZN34_INTERNAL_fb302b70_4_k_cu_214087b34cuda3std6ranges3__45__cpo8distanceE)
_ZN34_INTERNAL_fb302b70_4_k_cu_214087b34cuda3std6ranges3__45__cpo8distanceE:
	.zero		1
	.type		_ZN34_INTERNAL_fb302b70_4_k_cu_214087b36thrust24THRUST_300001_SM_1000_NS12placeholders3_10E,@object
	.size		_ZN34_INTERNAL_fb302b70_4_k_cu_214087b36thrust24THRUST_300001_SM_1000_NS12placeholders3_10E,(_ZN34_INTERNAL_fb302b70_4_k_cu_214087b34cuda3std3__419piecewise_constructE - _ZN34_INTERNAL_fb302b70_4_k_cu_214087b36thrust24THRUST_300001_SM_1000_NS12placeholders3_10E)
_ZN34_INTERNAL_fb302b70_4_k_cu_214087b36thrust24THRUST_300001_SM_1000_NS12placeholders3_10E:
	.zero		1
	.type		_ZN34_INTERNAL_fb302b70_4_k_cu_214087b34cuda3std3__419piecewise_constructE,@object
	.size		_ZN34_INTERNAL_fb302b70_4_k_cu_214087b34cuda3std3__419piecewise_constructE,(_ZN34_INTERNAL_fb302b70_4_k_cu_214087b34cuda3std6ranges3__45__cpo5cdataE - _ZN34_INTERNAL_fb302b70_4_k_cu_214087b34cuda3std3__419piecewise_constructE)
_ZN34_INTERNAL_fb302b70_4_k_cu_214087b34cuda3std3__419piecewise_constructE:
	.zero		1
	.type		_ZN34_INTERNAL_fb302b70_4_k_cu_214087b34cuda3std6ranges3__45__cpo5cdataE,@object
	.size		_ZN34_INTERNAL_fb302b70_4_k_cu_214087b34cuda3std6ranges3__45__cpo5cdataE,(_ZN34_INTERNAL_fb302b70_4_k_cu_214087b36thrust24THRUST_300001_SM_1000_NS12placeholders2_2E - _ZN34_INTERNAL_fb302b70_4_k_cu_214087b34cuda3std6ranges3__45__cpo5cdataE)
_ZN34_INTERNAL_fb302b70_4_k_cu_214087b34cuda3std6ranges3__45__cpo5cdataE:
	.zero		1
	.type		_ZN34_INTERNAL_fb302b70_4_k_cu_214087b36thrust24THRUST_300001_SM_1000_NS12placeholders2_2E,@object
	.size		_ZN34_INTERNAL_fb302b70_4_k_cu_214087b36thrust24THRUST_300001_SM_1000_NS12placeholders2_2E,(_ZN34_INTERNAL_fb302b70_4_k_cu_214087b34cuda3std3__45__cpo3endE - _ZN34_INTERNAL_fb302b70_4_k_cu_214087b36thrust24THRUST_300001_SM_1000_NS12placeholders2_2E)
_ZN34_INTERNAL_fb302b70_4_k_cu_214087b36thrust24THRUST_300001_SM_1000_NS12placeholders2_2E:
	.zero		1
	.type		_ZN34_INTERNAL_fb302b70_4_k_cu_214087b34cuda3std3__45__cpo3endE,@object
	.size		_ZN34_INTERNAL_fb302b70_4_k_cu_214087b34cuda3std3__45__cpo3endE,(_ZN34_INTERNAL_fb302b70_4_k_cu_214087b34cuda3std6ranges3__45__cpo3endE - _ZN34_INTERNAL_fb302b70_4_k_cu_214087b34cuda3std3__45__cpo3endE)
_ZN34_INTERNAL_fb302b70_4_k_cu_214087b34cuda3std3__45__cpo3endE:
	.zero		1
	.type		_ZN34_INTERNAL_fb302b70_4_k_cu_214087b34cuda3std6ranges3__45__cpo3endE,@object
	.size		_ZN34_INTERNAL_fb302b70_4_k_cu_214087b34cuda3std6ranges3__45__cpo3endE,(_ZN34_INTERNAL_fb302b70_4_k_cu_214087b36thrust24THRUST_300001_SM_1000_NS12placeholders2_6E - _ZN34_INTERNAL_fb302b70_4_k_cu_214087b34cuda3std6ranges3__45__cpo3endE)
_ZN34_INTERNAL_fb302b70_4_k_cu_214087b34cuda3std6ranges3__45__cpo3endE:
	.zero		1
	.type		_ZN34_INTERNAL_fb302b70_4_k_cu_214087b36thrust24THRUST_300001_SM_1000_NS12placeholders2_6E,@object
	.size		_ZN34_INTERNAL_fb302b70_4_k_cu_214087b36thrust24THRUST_300001_SM_1000_NS12placeholders2_6E,(_ZN34_INTERNAL_fb302b70_4_k_cu_214087b34cuda3std3__45__cpo4rendE - _ZN34_INTERNAL_fb302b70_4_k_cu_214087b36thrust24THRUST_300001_SM_1000_NS12placeholders2_6E)
_ZN34_INTERNAL_fb302b70_4_k_cu_214087b36thrust24THRUST_300001_SM_1000_NS12placeholders2_6E:
	.zero		1
	.type		_ZN34_INTERNAL_fb302b70_4_k_cu_214087b34cuda3std3__45__cpo4rendE,@object
	.size		_ZN34_INTERNAL_fb302b70_4_k_cu_214087b34cuda3std3__45__cpo4rendE,(_ZN34_INTERNAL_fb302b70_4_k_cu_214087b34cuda3std6ranges3__45__cpo9iter_swapE - _ZN34_INTERNAL_fb302b70_4_k_cu_214087b34cuda3std3__45__cpo4rendE)
_ZN34_INTERNAL_fb302b70_4_k_cu_214087b34cuda3std3__45__cpo4rendE:
	.zero		1
	.type		_ZN34_INTERNAL_fb302b70_4_k_cu_214087b34cuda3std6ranges3__45__cpo9iter_swapE,@object
	.size		_ZN34_INTERNAL_fb302b70_4_k_cu_214087b34cuda3std6ranges3__45__cpo9iter_swapE,(_ZN34_INTERNAL_fb302b70_4_k_cu_214087b34cuda3std3__48unexpectE - _ZN34_INTERNAL_fb302b70_4_k_cu_214087b34cuda3std6ranges3__45__cpo9iter_swapE)
_ZN34_INTERNAL_fb302b70_4_k_cu_214087b34cuda3std6ranges3__45__cpo9iter_swapE:
	.zero		1
	.type		_ZN34_INTERNAL_fb302b70_4_k_cu_214087b34cuda3std3__48unexpectE,@object
	.size		_ZN34_INTERNAL_fb302b70_4_k_cu_214087b34cuda3std3__48unexpectE,(_ZN34_INTERNAL_fb302b70_4_k_cu_214087b36thrust24THRUST_300001_SM_1000_NS8cuda_cub3parE - _ZN34_INTERNAL_fb302b70_4_k_cu_214087b34cuda3std3__48unexpectE)
_ZN34_INTERNAL_fb302b70_4_k_cu_214087b34cuda3std3__48unexpectE:
	.zero		1
	.type		_ZN34_INTERNAL_fb302b70_4_k_cu_214087b36thrust24THRUST_300001_SM_1000_NS8cuda_cub3parE,@object
	.size		_ZN34_INTERNAL_fb302b70_4_k_cu_214087b36thrust24THRUST_300001_SM_1000_NS8cuda_cub3parE,(_ZN34_INTERNAL_fb302b70_4_k_cu_214087b36thrust24THRUST_300001_SM_1000_NS12placeholders2_4E - _ZN34_INTERNAL_fb302b70_4_k_cu_214087b36thrust24THRUST_300001_SM_1000_NS8cuda_cub3parE)
_ZN34_INTERNAL_fb302b70_4_k_cu_214087b36thrust24THRUST_300001_SM_1000_NS8cuda_cub3parE:
	.zero		1
	.type		_ZN34_INTERNAL_fb302b70_4_k_cu_214087b36thrust24THRUST_300001_SM_1000_NS12placeholders2_4E,@object
	.size		_ZN34_INTERNAL_fb302b70_4_k_cu_214087b36thrust24THRUST_300001_SM_1000_NS12placeholders2_4E,(_ZN34_INTERNAL_fb302b70_4_k_cu_214087b34cuda3std3__45__cpo4cendE - _ZN34_INTERNAL_fb302b70_4_k_cu_214087b36thrust24THRUST_300001_SM_1000_NS12placeholders2_4E)
_ZN34_INTERNAL_fb302b70_4_k_cu_214087b36thrust24THRUST_300001_SM_1000_NS12placeholders2_4E:
	.zero		1
	.type		_ZN34_INTERNAL_fb302b70_4_k_cu_214087b34cuda3std3__45__cpo4cendE,@object
	.size		_ZN34_INTERNAL_fb302b70_4_k_cu_214087b34cuda3std3__45__cpo4cendE,(_ZN34_INTERNAL_fb302b70_4_k_cu_214087b34cuda3std6ranges3__45__cpo4cendE - _ZN34_INTERNAL_fb302b70_4_k_cu_214087b34cuda3std3__45__cpo4cendE)
_ZN34_INTERNAL_fb302b70_4_k_cu_214087b34cuda3std3__45__cpo4cendE:
	.zero		1
	.type		_ZN34_INTERNAL_fb302b70_4_k_cu_214087b34cuda3std6ranges3__45__cpo4cendE,@object
	.size		_ZN34_INTERNAL_fb302b70_4_k_cu_214087b34cuda3std6ranges3__45__cpo4cendE,(_ZN34_INTERNAL_fb302b70_4_k_cu_214087b34cuda3std3__420unreachable_sentinelE - _ZN34_INTERNAL_fb302b70_4_k_cu_214087b34cuda3std6ranges3__45__cpo4cendE)
_ZN34_INTERNAL_fb302b70_4_k_cu_214087b34cuda3std6ranges3__45__cpo4cendE:
	.zero		1
	.type		_ZN34_INTERNAL_fb302b70_4_k_cu_214087b34cuda3std3__420unreachable_sentinelE,@object
	.size		_ZN34_INTERNAL_fb302b70_4_k_cu_214087b34cuda3std3__420unreachable_sentinelE,(_ZN34_INTERNAL_fb302b70_4_k_cu_214087b34cuda3std6ranges3__45__cpo5ssizeE - _ZN34_INTERNAL_fb302b70_4_k_cu_214087b34cuda3std3__420unreachable_sentinelE)
_ZN34_INTERNAL_fb302b70_4_k_cu_214087b34cuda3std3__420unreachable_sentinelE:
	.zero		1
	.type		_ZN34_INTERNAL_fb302b70_4_k_cu_214087b34cuda3std6ranges3__45__cpo5ssizeE,@object
	.size		_ZN34_INTERNAL_fb302b70_4_k_cu_214087b34cuda3std6ranges3__45__cpo5ssizeE,(_ZN34_INTERNAL_fb302b70_4_k_cu_214087b36thrust24THRUST_300001_SM_1000_NS12placeholders2_8E - _ZN34_INTERNAL_fb302b70_4_k_cu_214087b34cuda3std6ranges3__45__cpo5ssizeE)
_ZN34_INTERNAL_fb302b70_4_k_cu_214087b34cuda3std6ranges3__45__cpo5ssizeE:
	.zero		1
	.type		_ZN34_INTERNAL_fb302b70_4_k_cu_214087b36thrust24THRUST_300001_SM_1000_NS12placeholders2_8E,@object
	.size		_ZN34_INTERNAL_fb302b70_4_k_cu_214087b36thrust24THRUST_300001_SM_1000_NS12placeholders2_8E,(_ZN34_INTERNAL_fb302b70_4_k_cu_214087b34cuda3std3__45__cpo5crendE - _ZN34_INTERNAL_fb302b70_4_k_cu_214087b36thrust24THRUST_300001_SM_1000_NS12placeholders2_8E)
_ZN34_INTERNAL_fb302b70_4_k_cu_214087b36thrust24THRUST_300001_SM_1000_NS12placeholders2_8E:
	.zero		1
	.type		_ZN34_INTERNAL_fb302b70_4_k_cu_214087b34cuda3std3__45__cpo5crendE,@object
	.size		_ZN34_INTERNAL_fb302b70_4_k_cu_214087b34cuda3std3__45__cpo5crendE,(_ZN34_INTERNAL_fb302b70_4_k_cu_214087b34cuda3std6ranges3__45__cpo4prevE - _ZN34_INTERNAL_fb302b70_4_k_cu_214087b34cuda3std3__45__cpo5crendE)
_ZN34_INTERNAL_fb302b70_4_k_cu_214087b34cuda3std3__45__cpo5crendE:
	.zero		1
	.type		_ZN34_INTERNAL_fb302b70_4_k_cu_214087b34cuda3std6ranges3__45__cpo4prevE,@object
	.size		_ZN34_INTERNAL_fb302b70_4_k_cu_214087b34cuda3std6ranges3__45__cpo4prevE,(_ZN34_INTERNAL_fb302b70_4_k_cu_214087b34cuda3std6ranges3__45__cpo9iter_moveE - _ZN34_INTERNAL_fb302b70_4_k_cu_214087b34cuda3std6ranges3__45__cpo4prevE)
_ZN34_INTERNAL_fb302b70_4_k_cu_214087b34cuda3std6ranges3__45__cpo4prevE:
	.zero		1
	.type		_ZN34_INTERNAL_fb302b70_4_k_cu_214087b34cuda3std6ranges3__45__cpo9iter_moveE,@object
	.size		_ZN34_INTERNAL_fb302b70_4_k_cu_214087b34cuda3std6ranges3__45__cpo9iter_moveE,(_ZN34_INTERNAL_fb302b70_4_k_cu_214087b36thrust24THRUST_300001_SM_1000_NS6system6detail10sequential3seqE - _ZN34_INTERNAL_fb302b70_4_k_cu_214087b34cuda3std6ranges3__45__cpo9iter_moveE)
_ZN34_INTERNAL_fb302b70_4_k_cu_214087b34cuda3std6ranges3__45__cpo9iter_moveE:
	.zero		1
	.type		_ZN34_INTERNAL_fb302b70_4_k_cu_214087b36thrust24THRUST_300001_SM_1000_NS6system6detail10sequential3seqE,@object
	.size		_ZN34_INTERNAL_fb302b70_4_k_cu_214087b36thrust24THRUST_300001_SM_1000_NS6system6detail10sequential3seqE,(.L_31 - _ZN34_INTERNAL_fb302b70_4_k_cu_214087b36thrust24THRUST_300001_SM_1000_NS6system6detail10sequential3seqE)
_ZN34_INTERNAL_fb302b70_4_k_cu_214087b36thrust24THRUST_300001_SM_1000_NS6system6detail10sequential3seqE:
	.zero		1
.L_31:


//--------------------- .nv.shared._ZN3cub18CUB_300001_SM_10006detail6reduce18DeviceReduceKernelINS2_10policy_hubIfyN4cuda3__47maximumIfEEE10Policy1000EN6thrust24THRUST_300001_SM_1000_NS6detail15normal_iteratorINSC_10device_ptrIfEEEEyS8_f14absolute_valueEEvT0_PT3_T1_NS0_13GridEvenShareISM_EET2_T4_ --------------------------
	.section	.nv.shared._ZN3cub18CUB_300001_SM_10006detail6reduce18DeviceReduceKernelINS2_10policy_hubIfyN4cuda3__47maximumIfEEE10Policy1000EN6thrust24THRUST_300001_SM_1000_NS6detail15normal_iteratorINSC_10device_ptrIfEEEEyS8_f14absolute_valueEEvT0_PT3_T1_NS0_13GridEvenShareISM_EET2_T4_,"aw",@nobits
	.sectionflags	@""
	.align	128
.nv.shared._ZN3cub18CUB_300001_SM_10006detail6reduce18DeviceReduceKernelINS2_10policy_hubIfyN4cuda3__47maximumIfEEE10Policy1000EN6thrust24THRUST_300001_SM_1000_NS6detail15normal_iteratorINSC_10device_ptrIfEEEEyS8_f14absolute_valueEEvT0_PT3_T1_NS0_13GridEvenShareISM_EET2_T4_:
	.zero		1152


//--------------------- .nv.shared._ZN3cub18CUB_300001_SM_10006detail6reduce28DeviceReduceSingleTileKernelINS2_10policy_hubIfyN4cuda3__47maximumIfEEE10Policy1000EN6thrust24THRUST_300001_SM_1000_NS6detail15normal_iteratorINSC_10device_ptrIfEEEEPdyS8_df14absolute_valueEEvT0_T1_T2_T3_T4_T6_ --------------------------
	.section	.nv.shared._ZN3cub18CUB_300001_SM_10006detail6reduce28DeviceReduceSingleTileKernelINS2_10policy_hubIfyN4cuda3__47maximumIfEEE10Policy1000EN6thrust24THRUST_300001_SM_1000_NS6detail15normal_iteratorINSC_10device_ptrIfEEEEPdyS8_df14absolute_valueEEvT0_T1_T2_T3_T4_T6_,"aw",@nobits
	.sectionflags	@""
	.align	128
.nv.shared._ZN3cub18CUB_300001_SM_10006detail6reduce28DeviceReduceSingleTileKernelINS2_10policy_hubIfyN4cuda3__47maximumIfEEE10Policy1000EN6thrust24THRUST_300001_SM_1000_NS6detail15normal_iteratorINSC_10device_ptrIfEEEEPdyS8_df14absolute_valueEEvT0_T1_T2_T3_T4_T6_:
	.zero		1152


//--------------------- .nv.shared._ZN3cub18CUB_300001_SM_10006detail6reduce28DeviceReduceSingleTileKernelINS2_10policy_hubIfjN4cuda3__47maximumIfEEE10Policy1000EPfPdiS8_dfNS5_3std3__410__identityEEEvT0_T1_T2_T3_T4_T6_ --------------------------
	.section	.nv.shared._ZN3cub18CUB_300001_SM_10006detail6reduce28DeviceReduceSingleTileKernelINS2_10policy_hubIfjN4cuda3__47maximumIfEEE10Policy1000EPfPdiS8_dfNS5_3std3__410__identityEEEvT0_T1_T2_T3_T4_T6_,"aw",@nobits
	.sectionflags	@""
	.align	128
.nv.shared._ZN3cub18CUB_300001_SM_10006detail6reduce28DeviceReduceSingleTileKernelINS2_10policy_hubIfjN4cuda3__47maximumIfEEE10Policy1000EPfPdiS8_dfNS5_3std3__410__identityEEEvT0_T1_T2_T3_T4_T6_:
	.zero		1152


//--------------------- .nv.shared._ZN3cub18CUB_300001_SM_10006detail6reduce18DeviceReduceKernelINS2_10policy_hubIfjN4cuda3__47maximumIfEEE10Policy1000EN6thrust24THRUST_300001_SM_1000_NS6detail15normal_iteratorINSC_10device_ptrIfEEEEjS8_f14absolute_valueEEvT0_PT3_T1_NS0_13GridEvenShareISM_EET2_T4_ --------------------------
	.section	.nv.shared._ZN3cub18CUB_300001_SM_10006detail6reduce18DeviceReduceKernelINS2_10policy_hubIfjN4cuda3__47maximumIfEEE10Policy1000EN6thrust24THRUST_300001_SM_1000_NS6detail15normal_iteratorINSC_10device_ptrIfEEEEjS8_f14absolute_valueEEvT0_PT3_T1_NS0_13GridEvenShareISM_EET2_T4_,"aw",@nobits
	.sectionflags	@""
	.align	128
.nv.shared._ZN3cub18CUB_300001_SM_10006detail6reduce18DeviceReduceKernelINS2_10policy_hubIfjN4cuda3__47maximumIfEEE10Policy1000EN6thrust24THRUST_300001_SM_1000_NS6detail15normal_iteratorINSC_10device_ptrIfEEEEjS8_f14absolute_valueEEvT0_PT3_T1_NS0_13GridEvenShareISM_EET2_T4_:
	.zero		1152


//--------------------- .nv.shared._ZN3cub18CUB_300001_SM_10006detail6reduce28DeviceReduceSingleTileKernelINS2_10policy_hubIfjN4cuda3__47maximumIfEEE10Policy1000EN6thrust24THRUST_300001_SM_1000_NS6detail15normal_iteratorINSC_10device_ptrIfEEEEPdjS8_df14absolute_valueEEvT0_T1_T2_T3_T4_T6_ --------------------------
	.section	.nv.shared._ZN3cub18CUB_300001_SM_10006detail6reduce28DeviceReduceSingleTileKernelINS2_10policy_hubIfjN4cuda3__47maximumIfEEE10Policy1000EN6thrust24THRUST_300001_SM_1000_NS6detail15normal_iteratorINSC_10device_ptrIfEEEEPdjS8_df14absolute_valueEEvT0_T1_T2_T3_T4_T6_,"aw",@nobits
	.sectionflags	@""
	.align	128
.nv.shared._ZN3cub18CUB_300001_SM_10006detail6reduce28DeviceReduceSingleTileKernelINS2_10policy_hubIfjN4cuda3__47maximumIfEEE10Policy1000EN6thrust24THRUST_300001_SM_1000_NS6detail15normal_iteratorINSC_10device_ptrIfEEEEPdjS8_df14absolute_valueEEvT0_T1_T2_T3_T4_T6_:
	.zero		1152


//--------------------- .nv.shared._ZN3cub18CUB_300001_SM_10006detail9transform16transform_kernelINS2_10policy_hubILb1EN4cuda3std3__45tupleIJN6thrust24THRUST_300001_SM_1000_NS6detail15normal_iteratorINSA_10device_ptrIfEEEEEEEE10policy1000El14soft_thresholdSF_JPfEEEvT0_iT1_T2_DpNS2_10kernel_argIT3_EE --------------------------
	.section	.nv.shared._ZN3cub18CUB_300001_SM_10006detail9transform16transform_kernelINS2_10policy_hubILb1EN4cuda3std3__45tupleIJN6thrust24THRUST_300001_SM_1000_NS6detail15normal_iteratorINSA_10device_ptrIfEEEEEEEE10policy1000El14soft_thresholdSF_JPfEEEvT0_iT1_T2_DpNS2_10kernel_argIT3_EE,"aw",@nobits
	.sectionflags	@""
	.align	128
	.zero		1024


//--------------------- .nv.shared._ZN3cub18CUB_300001_SM_10006detail9transform16transform_kernelINS2_10policy_hubILb1EN4cuda3std3__45tupleIJN6thrust24THRUST_300001_SM_1000_NS6detail15normal_iteratorINSA_10device_ptrIfEEEEEEEE10policy1000Ei14soft_thresholdSF_JPfEEEvT0_iT1_T2_DpNS2_10kernel_argIT3_EE --------------------------
	.section	.nv.shared._ZN3cub18CUB_300001_SM_10006detail9transform16transform_kernelINS2_10policy_hubILb1EN4cuda3std3__45tupleIJN6thrust24THRUST_300001_SM_1000_NS6detail15normal_iteratorINSA_10device_ptrIfEEEEEEEE10policy1000Ei14soft_thresholdSF_JPfEEEvT0_iT1_T2_DpNS2_10kernel_argIT3_EE,"aw",@nobits
	.sectionflags	@""
	.align	128
	.zero		1024


//--------------------- .nv.shared._ZN3cub18CUB_300001_SM_10006detail9transform16transform_kernelINS2_10policy_hubILb1EN4cuda3std3__45tupleIJN6thrust24THRUST_300001_SM_1000_NS6detail15normal_iteratorINSA_10device_ptrIfEEEESF_EEEE10policy1000El5saxpySF_JPfSK_EEEvT0_iT1_T2_DpNS2_10kernel_argIT3_EE --------------------------
	.section	.nv.shared._ZN3cub18CUB_300001_SM_10006detail9transform16transform_kernelINS2_10policy_hubILb1EN4cuda3std3__45tupleIJN6thrust24THRUST_300001_SM_1000_NS6detail15normal_iteratorINSA_10device_ptrIfEEEESF_EEEE10policy1000El5saxpySF_JPfSK_EEEvT0_iT1_T2_DpNS2_10kernel_argIT3_EE,"aw",@nobits
	.sectionflags	@""
	.align	128
	.zero		1024


//--------------------- .nv.shared._ZN3cub18CUB_300001_SM_10006detail9transform16transform_kernelINS2_10policy_hubILb1EN4cuda3std3__45tupleIJN6thrust24THRUST_300001_SM_1000_NS6detail15normal_iteratorINSA_10device_ptrIfEEEESF_EEEE10policy1000Ei5saxpySF_JPfSK_EEEvT0_iT1_T2_DpNS2_10kernel_argIT3_EE --------------------------
	.section	.nv.shared._ZN3cub18CUB_300001_SM_10006detail9transform16transform_kernelINS2_10policy_hubILb1EN4cuda3std3__45tupleIJN6thrust24THRUST_300001_SM_1000_NS6detail15normal_iteratorINSA_10device_ptrIfEEEESF_EEEE10policy1000Ei5saxpySF_JPfSK_EEEvT0_iT1_T2_DpNS2_10kernel_argIT3_EE,"aw",@nobits
	.sectionflags	@""
	.align	128
	.zero		1024


//--------------------- .nv.shared._ZN3cub18CUB_300001_SM_10006detail9transform16transform_kernelINS2_10policy_hubILb0EN4cuda3std3__45tupleIJN6thrust24THRUST_300001_SM_1000_NS6detail15normal_iteratorINSA_10device_ptrIfEEEESF_EEEE10policy1000ElNS7_5minusIfEESF_JPfSL_EEEvT0_iT1_T2_DpNS2_10kernel_argIT3_EE --------------------------
	.section	.nv.shared._ZN3cub18CUB_300001_SM_10006detail9transform16transform_kernelINS2_10policy_hubILb0EN4cuda3std3__45tupleIJN6thrust24THRUST_300001_SM_1000_NS6detail15normal_iteratorINSA_10device_ptrIfEEEESF_EEEE10policy1000ElNS7_5minusIfEESF_JPfSL_EEEvT0_iT1_T2_DpNS2_10kernel_argIT3_EE,"aw",@nobits
	.sectionflags	@""
	.align	128
.nv.shared._ZN3cub18CUB_300001_SM_10006detail9transform16transform_kernelINS2_10policy_hubILb0EN4cuda3std3__45tupleIJN6thrust24THRUST_300001_SM_1000_NS6detail15normal_iteratorINSA_10device_ptrIfEEEESF_EEEE10policy1000ElNS7_5minusIfEESF_JPfSL_EEEvT0_iT1_T2_DpNS2_10kernel_argIT3_EE:
	.zero		1152


//--------------------- .nv.shared._ZN3cub18CUB_300001_SM_10006detail9transform16transform_kernelINS2_10policy_hubILb0EN4cuda3std3__45tupleIJN6thrust24THRUST_300001_SM_1000_NS6detail15normal_iteratorINSA_10device_ptrIfEEEESF_EEEE10policy1000EiNS7_5minusIfEESF_JPfSL_EEEvT0_iT1_T2_DpNS2_10kernel_argIT3_EE --------------------------
	.section	.nv.shared._ZN3cub18CUB_300001_SM_10006detail9transform16transform_kernelINS2_10policy_hubILb0EN4cuda3std3__45tupleIJN6thrust24THRUST_300001_SM_1000_NS6detail15normal_iteratorINSA_10device_ptrIfEEEESF_EEEE10policy1000EiNS7_5minusIfEESF_JPfSL_EEEvT0_iT1_T2_DpNS2_10kernel_argIT3_EE,"aw",@nobits
	.sectionflags	@""
	.align	128
.nv.shared._ZN3cub18CUB_300001_SM_10006detail9transform16transform_kernelINS2_10policy_hubILb0EN4cuda3std3__45tupleIJN6thrust24THRUST_300001_SM_1000_NS6detail15normal_iteratorINSA_10device_ptrIfEEEESF_EEEE10policy1000EiNS7_5minusIfEESF_JPfSL_EEEvT0_iT1_T2_DpNS2_10kernel_argIT3_EE:
	.zero		1152


//--------------------- .nv.shared._ZN3cub18CUB_300001_SM_10006detail11EmptyKernelIvEEvv --------------------------
	.section	.nv.shared._ZN3cub18CUB_300001_SM_10006detail11EmptyKernelIvEEvv,"aw",@nobits
	.sectionflags	@""
	.align	128
	.zero		1024


//--------------------- .nv.constant0._ZN3cub18CUB_300001_SM_10006detail6reduce28DeviceReduceSingleTileKernelINS2_10policy_hubIfyN4cuda3__47maximumIfEEE10Policy1000EPfPdiS8_dfNS5_3std3__410__identityEEEvT0_T1_T2_T3_T4_T6_ --------------------------
	.section	.nv.constant0._ZN3cub18CUB_300001_SM_10006detail6reduce28DeviceReduceSingleTileKernelINS2_10policy_hubIfyN4cuda3__47maximumIfEEE10Policy1000EPfPdiS8_dfNS5_3std3__410__identityEEEvT0_T1_T2_T3_T4_T6_,"a",@progbits
	.sectionflags	@""
	.align	4
.nv.constant0._ZN3cub18CUB_300001_SM_10006detail6reduce28DeviceReduceSingleTileKernelINS2_10policy_hubIfyN4cuda3__47maximumIfEEE10Policy1000EPfPdiS8_dfNS5_3std3__410__identityEEEvT0_T1_T2_T3_T4_T6_:
	.zero		929


//--------------------- .nv.constant0._ZN3cub18CUB_300001_SM_10006detail6reduce18DeviceReduceKernelINS2_10policy_hubIfyN4cuda3__47maximumIfEEE10Policy1000EN6thrust24THRUST_300001_SM_1000_NS6detail15normal_iteratorINSC_10device_ptrIfEEEEyS8_f14absolute_valueEEvT0_PT3_T1_NS0_13GridEvenShareISM_EET2_T4_ --------------------------
	.section	.nv.constant0._ZN3cub18CUB_300001_SM_10006detail6reduce18DeviceReduceKernelINS2_10policy_hubIfyN4cuda3__47maximumIfEEE10Policy1000EN6thrust24THRUST_300001_SM_1000_NS6detail15normal_iteratorINSC_10device_ptrIfEEEEyS8_f14absolute_valueEEvT0_PT3_T1_NS0_13GridEvenShareISM_EET2_T4_,"a",@progbits
	.sectionflags	@""
	.align	4
.nv.constant0._ZN3cub18CUB_300001_SM_10006detail6reduce18DeviceReduceKernelINS2_10policy_hubIfyN4cuda3__47maximumIfEEE10Policy1000EN6thrust24THRUST_300001_SM_1000_NS6detail15normal_iteratorINSC_10device_ptrIfEEEEyS8_f14absolute_valueEEvT0_PT3_T1_NS0_13GridEvenShareISM_EET2_T4_:
	.zero		994


//--------------------- .nv.constant0._ZN3cub18CUB_300001_SM_10006detail6reduce28DeviceReduceSingleTileKernelINS2_10policy_hubIfyN4cuda3__47maximumIfEEE10Policy1000EN6thrust24THRUST_300001_SM_1000_NS6detail15normal_iteratorINSC_10device_ptrIfEEEEPdyS8_df14absolute_valueEEvT0_T1_T2_T3_T4_T6_ --------------------------
	.section	.nv.constant0._ZN3cub18CUB_300001_SM_10006detail6reduce28DeviceReduceSingleTileKernelINS2_10policy_hubIfyN4cuda3__47maximumIfEEE10Policy1000EN6thrust24THRUST_300001_SM_1000_NS6detail15normal_iteratorINSC_10device_ptrIfEEEEPdyS8_df14absolute_valueEEvT0_T1_T2_T3_T4_T6_,"a",@progbits
	.sectionflags	@""
	.align	4
.nv.constant0._ZN3cub18CUB_300001_SM_10006detail6reduce28DeviceReduceSingleTileKernelINS2_10policy_hubIfyN4cuda3__47maximumIfEEE10Policy1000EN6thrust24THRUST_300001_SM_1000_NS6detail15normal_iteratorINSC_10device_ptrIfEEEEPdyS8_df14absolute_valueEEvT0_T1_T2_T3_T4_T6_:
	.zero		937


//--------------------- .nv.constant0._ZN3cub18CUB_300001_SM_10006detail6reduce28DeviceReduceSingleTileKernelINS2_10policy_hubIfjN4cuda3__47maximumIfEEE10Policy1000EPfPdiS8_dfNS5_3std3__410__identityEEEvT0_T1_T2_T3_T4_T6_ --------------------------
	.section	.nv.constant0._ZN3cub18CUB_300001_SM_10006detail6reduce28DeviceReduceSingleTileKernelINS2_10policy_hubIfjN4cuda3__47maximumIfEEE10Policy1000EPfPdiS8_dfNS5_3std3__410__identityEEEvT0_T1_T2_T3_T4_T6_,"a",@progbits
	.sectionflags	@""
	.align	4
.nv.constant0._ZN3cub18CUB_300001_SM_10006detail6reduce28DeviceReduceSingleTileKernelINS2_10policy_hubIfjN4cuda3__47maximumIfEEE10Policy1000EPfPdiS8_dfNS5_3std3__410__identityEEEvT0_T1_T2_T3_T4_T6_:
	.zero		929


//--------------------- .nv.constant0._ZN3cub18CUB_300001_SM_10006detail6reduce18DeviceReduceKernelINS2_10policy_hubIfjN4cuda3__47maximumIfEEE10Policy1000EN6thrust24THRUST_300001_SM_1000_NS6detail15normal_iteratorINSC_10device_ptrIfEEEEjS8_f14absolute_valueEEvT0_PT3_T1_NS0_13GridEvenShareISM_EET2_T4_ --------------------------
	.section	.nv.constant0._ZN3cub18CUB_300001_SM_10006detail6reduce18DeviceReduceKernelINS2_10policy_hubIfjN4cuda3__47maximumIfEEE10Policy1000EN6thrust24THRUST_300001_SM_1000_NS6detail15normal_iteratorINSC_10device_ptrIfEEEEjS8_f14absolute_valueEEvT0_PT3_T1_NS0_13GridEvenShareISM_EET2_T4_,"a",@progbits
	.sectionflags	@""
	.align	4
.nv.constant0._ZN3cub18CUB_300001_SM_10006detail6reduce18DeviceReduceKernelINS2_10policy_hubIfjN4cuda3__47maximumIfEEE10Policy1000EN6thrust24THRUST_300001_SM_1000_NS6detail15normal_iteratorINSC_10device_ptrIfEEEEjS8_f14absolute_valueEEvT0_PT3_T1_NS0_13GridEvenShareISM_EET2_T4_:
	.zero		958


//--------------------- .nv.constant0._ZN3cub18CUB_300001_SM_10006detail6reduce28DeviceReduceSingleTileKernelINS2_10policy_hubIfjN4cuda3__47maximumIfEEE10Policy1000EN6thrust24THRUST_300001_SM_1000_NS6detail15normal_iteratorINSC_10device_ptrIfEEEEPdjS8_df14absolute_valueEEvT0_T1_T2_T3_T4_T6_ --------------------------
	.section	.nv.constant0._ZN3cub18CUB_300001_SM_10006detail6reduce28DeviceReduceSingleTileKernelINS2_10policy_hubIfjN4cuda3__47maximumIfEEE10Policy1000EN6thrust24THRUST_300001_SM_1000_NS6detail15normal_iteratorINSC_10device_ptrIfEEEEPdjS8_df14absolute_valueEEvT0_T1_T2_T3_T4_T6_,"a",@progbits
	.sectionflags	@""
	.align	4
.nv.constant0._ZN3cub18CUB_300001_SM_10006detail6reduce28DeviceReduceSingleTileKernelINS2_10policy_hubIfjN4cuda3__47maximumIfEEE10Policy1000EN6thrust24THRUST_300001_SM_1000_NS6detail15normal_iteratorINSC_10device_ptrIfEEEEPdjS8_df14absolute_valueEEvT0_T1_T2_T3_T4_T6_:
	.zero		929


//--------------------- .nv.constant0._ZN3cub18CUB_300001_SM_10006detail9transform16transform_kernelINS2_10policy_hubILb1EN4cuda3std3__45tupleIJN6thrust24THRUST_300001_SM_1000_NS6detail15normal_iteratorINSA_10device_ptrIfEEEEEEEE10policy1000El14soft_thresholdSF_JPfEEEvT0_iT1_T2_DpNS2_10kernel_argIT3_EE --------------------------
	.section	.nv.constant0._ZN3cub18CUB_300001_SM_10006detail9transform16transform_kernelINS2_10policy_hubILb1EN4cuda3std3__45tupleIJN6thrust24THRUST_300001_SM_1000_NS6detail15normal_iteratorINSA_10device_ptrIfEEEEEEEE10policy1000El14soft_thresholdSF_JPfEEEvT0_iT1_T2_DpNS2_10kernel_argIT3_EE,"a",@progbits
	.sectionflags	@""
	.align	4
.nv.constant0._ZN3cub18CUB_300001_SM_10006detail9transform16transform_kernelINS2_10policy_hubILb1EN4cuda3std3__45tupleIJN6thrust24THRUST_300001_SM_1000_NS6detail15normal_iteratorINSA_10device_ptrIfEEEEEEEE10policy1000El14soft_thresholdSF_JPfEEEvT0_iT1_T2_DpNS2_10kernel_argIT3_EE:
	.zero		936


//--------------------- .nv.constant0._ZN3cub18CUB_300001_SM_10006detail9transform16transform_kernelINS2_10policy_hubILb1EN4cuda3std3__45tupleIJN6thrust24THRUST_300001_SM_1000_NS6detail15normal_iteratorINSA_10device_ptrIfEEEEEEEE10policy1000Ei14soft_thresholdSF_JPfEEEvT0_iT1_T2_DpNS2_10kernel_argIT3_EE --------------------------
	.section	.nv.constant0._ZN3cub18CUB_300001_SM_10006detail9transform16transform_kernelINS2_10policy_hubILb1EN4cuda3std3__45tupleIJN6thrust24THRUST_300001_SM_1000_NS6detail15normal_iteratorINSA_10device_ptrIfEEEEEEEE10policy1000Ei14soft_thresholdSF_JPfEEEvT0_iT1_T2_DpNS2_10kernel_argIT3_EE,"a",@progbits
	.sectionflags	@""
	.align	4
.nv.constant0._ZN3cub18CUB_300001_SM_10006detail9transform16transform_kernelINS2_10policy_hubILb1EN4cuda3std3__45tupleIJN6thrust24THRUST_300001_SM_1000_NS6detail15normal_iteratorINSA_10device_ptrIfEEEEEEEE10policy1000Ei14soft_thresholdSF_JPfEEEvT0_iT1_T2_DpNS2_10kernel_argIT3_EE:
	.zero		936


//--------------------- .nv.constant0._ZN3cub18CUB_300001_SM_10006detail9transform16transform_kernelINS2_10policy_hubILb1EN4cuda3std3__45tupleIJN6thrust24THRUST_300001_SM_1000_NS6detail15normal_iteratorINSA_10device_ptrIfEEEESF_EEEE10policy1000El5saxpySF_JPfSK_EEEvT0_iT1_T2_DpNS2_10kernel_argIT3_EE --------------------------
	.section	.nv.constant0._ZN3cub18CUB_300001_SM_10006detail9transform16transform_kernelINS2_10policy_hubILb1EN4cuda3std3__45tupleIJN6thrust24THRUST_300001_SM_1000_NS6detail15normal_iteratorINSA_10device_ptrIfEEEESF_EEEE10policy1000El5saxpySF_JPfSK_EEEvT0_iT1_T2_DpNS2_10kernel_argIT3_EE,"a",@progbits
	.sectionflags	@""
	.align	4
.nv.constant0._ZN3cub18CUB_300001_SM_10006detail9transform16transform_kernelINS2_10policy_hubILb1EN4cuda3std3__45tupleIJN6thrust24THRUST_300001_SM_1000_NS6detail15normal_iteratorINSA_10device_ptrIfEEEESF_EEEE10policy1000El5saxpySF_JPfSK_EEEvT0_iT1_T2_DpNS2_10kernel_argIT3_EE:
	.zero		952


//--------------------- .nv.constant0._ZN3cub18CUB_300001_SM_10006detail9transform16transform_kernelINS2_10policy_hubILb1EN4cuda3std3__45tupleIJN6thrust24THRUST_300001_SM_1000_NS6detail15normal_iteratorINSA_10device_ptrIfEEEESF_EEEE10policy1000Ei5saxpySF_JPfSK_EEEvT0_iT1_T2_DpNS2_10kernel_argIT3_EE --------------------------
	.section	.nv.constant0._ZN3cub18CUB_300001_SM_10006detail9transform16transform_kernelINS2_10policy_hubILb1EN4cuda3std3__45tupleIJN6thrust24THRUST_300001_SM_1000_NS6detail15normal_iteratorINSA_10device_ptrIfEEEESF_EEEE10policy1000Ei5saxpySF_JPfSK_EEEvT0_iT1_T2_DpNS2_10kernel_argIT3_EE,"a",@progbits
	.sectionflags	@""
	.align	4
.nv.constant0._ZN3cub18CUB_300001_SM_10006detail9transform16transform_kernelINS2_10policy_hubILb1EN4cuda3std3__45tupleIJN6thrust24THRUST_300001_SM_1000_NS6detail15normal_iteratorINSA_10device_ptrIfEEEESF_EEEE10policy1000Ei5saxpySF_JPfSK_EEEvT0_iT1_T2_DpNS2_10kernel_argIT3_EE:
	.zero		952


//--------------------- .nv.constant0._ZN3cub18CUB_300001_SM_10006detail9transform16transform_kernelINS2_10policy_hubILb0EN4cuda3std3__45tupleIJN6thrust24THRUST_300001_SM_1000_NS6detail15normal_iteratorINSA_10device_ptrIfEEEESF_EEEE10policy1000ElNS7_5minusIfEESF_JPfSL_EEEvT0_iT1_T2_DpNS2_10kernel_argIT3_EE --------------------------
	.section	.nv.constant0._ZN3cub18CUB_300001_SM_10006detail9transform16transform_kernelINS2_10policy_hubILb0EN4cuda3std3__45tupleIJN6thrust24THRUST_300001_SM_1000_NS6detail15normal_iteratorINSA_10device_ptrIfEEEESF_EEEE10policy1000ElNS7_5minusIfEESF_JPfSL_EEEvT0_iT1_T2_DpNS2_10kernel_argIT3_EE,"a",@progbits
	.sectionflags	@""
	.align	4
.nv.constant0._ZN3cub18CUB_300001_SM_10006detail9transform16transform_kernelINS2_10policy_hubILb0EN4cuda3std3__45tupleIJN6thrust24THRUST_300001_SM_1000_NS6detail15normal_iteratorINSA_10device_ptrIfEEEESF_EEEE10policy1000ElNS7_5minusIfEESF_JPfSL_EEEvT0_iT1_T2_DpNS2_10kernel_argIT3_EE:
	.zero		952


//--------------------- .nv.constant0._ZN3cub18CUB_300001_SM_10006detail9transform16transform_kernelINS2_10policy_hubILb0EN4cuda3std3__45tupleIJN6thrust24THRUST_300001_SM_1000_NS6detail15normal_iteratorINSA_10device_ptrIfEEEESF_EEEE10policy1000EiNS7_5minusIfEESF_JPfSL_EEEvT0_iT1_T2_DpNS2_10kernel_argIT3_EE --------------------------
	.section	.nv.constant0._ZN3cub18CUB_300001_SM_10006detail9transform16transform_kernelINS2_10policy_hubILb0EN4cuda3std3__45tupleIJN6thrust24THRUST_300001_SM_1000_NS6detail15normal_iteratorINSA_10device_ptrIfEEEESF_EEEE10policy1000EiNS7_5minusIfEESF_JPfSL_EEEvT0_iT1_T2_DpNS2_10kernel_argIT3_EE,"a",@progbits
	.sectionflags	@""
	.align	4
.nv.constant0._ZN3cub18CUB_300001_SM_10006detail9transform16transform_kernelINS2_10policy_hubILb0EN4cuda3std3__45tupleIJN6thrust24THRUST_300001_SM_1000_NS6detail15normal_iteratorINSA_10device_ptrIfEEEESF_EEEE10policy1000EiNS7_5minusIfEESF_JPfSL_EEEvT0_iT1_T2_DpNS2_10kernel_argIT3_EE:
	.zero		952


//--------------------- .nv.constant0._ZN3cub18CUB_300001_SM_10006detail11EmptyKernelIvEEvv --------------------------
	.section	.nv.constant0._ZN3cub18CUB_300001_SM_10006detail11EmptyKernelIvEEvv,"a",@progbits
	.sectionflags	@""
	.align	4
.nv.constant0._ZN3cub18CUB_300001_SM_10006detail11EmptyKernelIvEEvv:
	.zero		896


//--------------------- SYMBOLS --------------------------

	.type		.nv.reservedSmem.offset0,@object
	.size		.nv.reservedSmem.offset0,0x4
	.type		.nv.reservedSmem.cap,@object
	.size		.nv.reservedSmem.cap,0x4
